def matmul_kernel(
    a_ptr,
    b_ptr,
    c_ptr,
    M,
    N,
    K,
    stride_am,
    stride_ak,
    stride_bk,
    stride_bn,
    stride_cm,
    stride_cn,
    BLOCK_M: tl.constexpr,
    BLOCK_N: tl.constexpr,
    BLOCK_K: tl.constexpr,
    GROUP_M: tl.constexpr,
):
    pid = tl.program_id(axis=0)
    num_pid_m = tl.cdiv(M, BLOCK_M)
    num_pid_n = tl.cdiv(N, BLOCK_N)
    num_pid_in_group = GROUP_M * num_pid_n
    group_id = pid // num_pid_in_group
    first_pid_m = group_id * GROUP_M
    group_size_m = min(num_pid_m - first_pid_m, GROUP_M)
    pid_m = first_pid_m + ((pid % num_pid_in_group) % group_size_m)
    pid_n = (pid % num_pid_in_group) // group_size_m

    offs_am = (pid_m * BLOCK_M + tl.arange(0, BLOCK_M)) % M
    offs_bn = (pid_n * BLOCK_N + tl.arange(0, BLOCK_N)) % N
    offs_k = tl.arange(0, BLOCK_K)
    a_ptrs = a_ptr + offs_am[:, None] * stride_am + offs_k[None, :] * stride_ak
    b_ptrs = b_ptr + offs_k[:, None] * stride_bk + offs_bn[None, :] * stride_bn

    acc = tl.zeros((BLOCK_M, BLOCK_N), dtype=tl.float32)
    for kk in range(0, tl.cdiv(K, BLOCK_K)):
        a = tl.load(a_ptrs, mask=offs_k[None, :] < K - kk * BLOCK_K, other=0.0)
        b = tl.load(b_ptrs, mask=offs_k[:, None] < K - kk * BLOCK_K, other=0.0)
        acc = tl.dot(a, b, acc)
        a_ptrs += BLOCK_K * stride_ak
        b_ptrs += BLOCK_K * stride_bk

    c = acc.to(c_ptr.dtype.element_ty)
    offs_cm = pid_m * BLOCK_M + tl.arange(0, BLOCK_M)
    offs_cn = pid_n * BLOCK_N + tl.arange(0, BLOCK_N)
    c_ptrs = c_ptr + offs_cm[:, None] * stride_cm + offs_cn[None, :] * stride_cn
    mask = (offs_cm[:, None] < M) & (offs_cn[None, :] < N)
    tl.store(c_ptrs, c, mask=mask)

# config = {"BLOCK_K": 32, "BLOCK_M": 64, "BLOCK_N": 512, "GROUP_M": 4, "arch": "sm_100", "dtype": "fp16", "num_ctas": 1, "num_stages": 3, "num_warps": 4}
# arch = sm_100


// ===== COMPILED SASS (sm_100a) =====

	.target	sm_100a

	.elftype	@"ET_EXEC"


//--------------------- .note.nv.tkinfo           --------------------------
	.section	.note.nv.tkinfo,"",@"SHT_NOTE"
	.sectionflags	@"SHF_NOTE_NV_TKINFO"
	.tkinfo
        /*0018*/ 	.word	0x00000081
        /*0030*/ 	.string	""
        /*0030*/ 	.string	"ptxas-blackwell"
        /*0030*/ 	.string	"Cuda compilation tools, release 12.9, V12.9.86"
        /*0030*/ 	.string	"Build cuda_12.9.r12.9/compiler.36037853_0"
        /*0030*/ 	.string	"-v  -suppress-debug-info  -lineinfo  -arch sm_100a "



//--------------------- .note.nv.cuver            --------------------------
	.section	.note.nv.cuver,"",@"SHT_NOTE"
	.sectionflags	@"SHF_NOTE_NV_CUVER"
        /*0018*/ 	.short	0x0001
        /*001a*/ 	.short	0x0064
        /*001c*/ 	.short	0x0001
        /*001e*/ 	.short	0x0000
        /*0020*/ 	.short	0x0001
        /*0022*/ 	.short	0x0000


//--------------------- .nv.info                  --------------------------
	.section	.nv.info,"",@"SHT_CUDA_INFO"
	.align	4


	//----- nvinfo : EIATTR_REGCOUNT
	.align		4
        /*0000*/ 	.byte	0x04, 0x2f
        /*0002*/ 	.short	(.L_4 - .L_3)
	.align		4
.L_3:
        /*0004*/ 	.word	index@(matmul_kernel)
        /*0008*/ 	.word	0x000000a8


	//----- nvinfo : EIATTR_FRAME_SIZE
	.align		4
.L_4:
        /*000c*/ 	.byte	0x04, 0x11
        /*000e*/ 	.short	(.L_6 - .L_5)
	.align		4
.L_5:
        /*0010*/ 	.word	index@($__internal_2_$__cuda_sm10x_tcgen05_guardrail_trap_unallocated_columns_being_dealloced)
        /*0014*/ 	.word	0x000005e0


	//----- nvinfo : EIATTR_FRAME_SIZE
	.align		4
.L_6:
        /*0018*/ 	.byte	0x04, 0x11
        /*001a*/ 	.short	(.L_8 - .L_7)
	.align		4
.L_7:
        /*001c*/ 	.word	index@($__internal_1_$__cuda_sm10x_tcgen05_guardrail_trap_phase_invalid_during_alloc)
        /*0020*/ 	.word	0x000005e0


	//----- nvinfo : EIATTR_FRAME_SIZE
	.align		4
.L_8:
        /*0024*/ 	.byte	0x04, 0x11
        /*0026*/ 	.short	(.L_10 - .L_9)
	.align		4
.L_9:
        /*0028*/ 	.word	index@($__internal_0_$__cuda_sm10x_tcgen05_guardrail_trap_col_being_dealloced_not_returned_by_alloc)
        /*002c*/ 	.word	0x000005e0


	//----- nvinfo : EIATTR_FRAME_SIZE
	.align		4
.L_10:
        /*0030*/ 	.byte	0x04, 0x11
        /*0032*/ 	.short	(.L_12 - .L_11)
	.align		4
.L_11:
        /*0034*/ 	.word	index@(matmul_kernel)
        /*0038*/ 	.word	0x000005e0


	//----- nvinfo : EIATTR_MIN_STACK_SIZE
	.align		4
.L_12:
        /*003c*/ 	.byte	0x04, 0x12
        /*003e*/ 	.short	(.L_14 - .L_13)
	.align		4
.L_13:
        /*0040*/ 	.word	index@(matmul_kernel)
        /*0044*/ 	.word	0x000005e0
.L_14:


//--------------------- .nv.info.matmul_kernel    --------------------------
	.section	.nv.info.matmul_kernel,"",@"SHT_CUDA_INFO"
	.sectionflags	@""
	.align	4


	//----- nvinfo : EIATTR_CUDA_API_VERSION
	.align		4
        /*0000*/ 	.byte	0x04, 0x37
        /*0002*/ 	.short	(.L_16 - .L_15)
.L_15:
        /*0004*/ 	.word	0x00000081


	//----- nvinfo : EIATTR_KPARAM_INFO
	.align		4
.L_16:
        /*0008*/ 	.byte	0x04, 0x17
        /*000a*/ 	.short	(.L_18 - .L_17)
.L_17:
        /*000c*/ 	.word	0x00000000
        /*0010*/ 	.short	0x000d
        /*0012*/ 	.short	0x0048
        /*0014*/ 	.byte	0x00, 0xf4, 0x21, 0x00


	//----- nvinfo : EIATTR_KPARAM_INFO
	.align		4
.L_18:
        /*0018*/ 	.byte	0x04, 0x17
        /*001a*/ 	.short	(.L_20 - .L_19)
.L_19:
        /*001c*/ 	.word	0x00000000
        /*0020*/ 	.short	0x000c
        /*0022*/ 	.short	0x0040
        /*0024*/ 	.byte	0x00, 0xf4, 0x21, 0x00


	//----- nvinfo : EIATTR_KPARAM_INFO
	.align		4
.L_20:
        /*0028*/ 	.byte	0x04, 0x17
        /*002a*/ 	.short	(.L_22 - .L_21)
.L_21:
        /*002c*/ 	.word	0x00000000
        /*0030*/ 	.short	0x000b
        /*0032*/ 	.short	0x0038
        /*0034*/ 	.byte	0x00, 0xf0, 0x11, 0x00


	//----- nvinfo : EIATTR_KPARAM_INFO
	.align		4
.L_22:
        /*0038*/ 	.byte	0x04, 0x17
        /*003a*/ 	.short	(.L_24 - .L_23)
.L_23:
        /*003c*/ 	.word	0x00000000
        /*0040*/ 	.short	0x000a
        /*0042*/ 	.short	0x0034
        /*0044*/ 	.byte	0x00, 0xf0, 0x11, 0x00


	//----- nvinfo : EIATTR_KPARAM_INFO
	.align		4
.L_24:
        /*0048*/ 	.byte	0x04, 0x17
        /*004a*/ 	.short	(.L_26 - .L_25)
.L_25:
        /*004c*/ 	.word	0x00000000
        /*0050*/ 	.short	0x0009
        /*0052*/ 	.short	0x0030
        /*0054*/ 	.byte	0x00, 0xf0, 0x11, 0x00


	//----- nvinfo : EIATTR_KPARAM_INFO
	.align		4
.L_26:
        /*0058*/ 	.byte	0x04, 0x17
        /*005a*/ 	.short	(.L_28 - .L_27)
.L_27:
        /*005c*/ 	.word	0x00000000
        /*0060*/ 	.short	0x0008
        /*0062*/ 	.short	0x002c
        /*0064*/ 	.byte	0x00, 0xf0, 0x11, 0x00


	//----- nvinfo : EIATTR_KPARAM_INFO
	.align		4
.L_28:
        /*0068*/ 	.byte	0x04, 0x17
        /*006a*/ 	.short	(.L_30 - .L_29)
.L_29:
        /*006c*/ 	.word	0x00000000
        /*0070*/ 	.short	0x0007
        /*0072*/ 	.short	0x0028
        /*0074*/ 	.byte	0x00, 0xf0, 0x11, 0x00


	//----- nvinfo : EIATTR_KPARAM_INFO
	.align		4
.L_30:
        /*0078*/ 	.byte	0x04, 0x17
        /*007a*/ 	.short	(.L_32 - .L_31)
.L_31:
        /*007c*/ 	.word	0x00000000
        /*0080*/ 	.short	0x0006
        /*0082*/ 	.short	0x0024
        /*0084*/ 	.byte	0x00, 0xf0, 0x11, 0x00


	//----- nvinfo : EIATTR_KPARAM_INFO
	.align		4
.L_32:
        /*0088*/ 	.byte	0x04, 0x17
        /*008a*/ 	.short	(.L_34 - .L_33)
.L_33:
        /*008c*/ 	.word	0x00000000
        /*0090*/ 	.short	0x0005
        /*0092*/ 	.short	0x0020
        /*0094*/ 	.byte	0x00, 0xf0, 0x11, 0x00


	//----- nvinfo : EIATTR_KPARAM_INFO
	.align		4
.L_34:
        /*0098*/ 	.byte	0x04, 0x17
        /*009a*/ 	.short	(.L_36 - .L_35)
.L_35:
        /*009c*/ 	.word	0x00000000
        /*00a0*/ 	.short	0x0004
        /*00a2*/ 	.short	0x001c
        /*00a4*/ 	.byte	0x00, 0xf0, 0x11, 0x00


	//----- nvinfo : EIATTR_KPARAM_INFO
	.align		4
.L_36:
        /*00a8*/ 	.byte	0x04, 0x17
        /*00aa*/ 	.short	(.L_38 - .L_37)
.L_37:
        /*00ac*/ 	.word	0x00000000
        /*00b0*/ 	.short	0x0003
        /*00b2*/ 	.short	0x0018
        /*00b4*/ 	.byte	0x00, 0xf0, 0x11, 0x00


	//----- nvinfo : EIATTR_KPARAM_INFO
	.align		4
.L_38:
        /*00b8*/ 	.byte	0x04, 0x17
        /*00ba*/ 	.short	(.L_40 - .L_39)
.L_39:
        /*00bc*/ 	.word	0x00000000
        /*00c0*/ 	.short	0x0002
        /*00c2*/ 	.short	0x0010
        /*00c4*/ 	.byte	0x00, 0xf4, 0x21, 0x00


	//----- nvinfo : EIATTR_KPARAM_INFO
	.align		4
.L_40:
        /*00c8*/ 	.byte	0x04, 0x17
        /*00ca*/ 	.short	(.L_42 - .L_41)
.L_41:
        /*00cc*/ 	.word	0x00000000
        /*00d0*/ 	.short	0x0001
        /*00d2*/ 	.short	0x0008
        /*00d4*/ 	.byte	0x00, 0xf4, 0x21, 0x00


	//----- nvinfo : EIATTR_KPARAM_INFO
	.align		4
.L_42:
        /*00d8*/ 	.byte	0x04, 0x17
        /*00da*/ 	.short	(.L_44 - .L_43)
.L_43:
        /*00dc*/ 	.word	0x00000000
        /*00e0*/ 	.short	0x0000
        /*00e2*/ 	.short	0x0000
        /*00e4*/ 	.byte	0x00, 0xf4, 0x21, 0x00


	//----- nvinfo : EIATTR_AT_ENTRY_FRAGMENTS
	.align		4
.L_44:
        /*00e8*/ 	.byte	0x04, 0x4f
        /*00ea*/ 	.short	(.L_46 - .L_45)


	//   ....[0]....
.L_45:
        /*00ec*/ 	.word	0x00000004


	//----- nvinfo : EIATTR_RESERVED_SMEM_USED
	.align		4
.L_46:
        /*00f0*/ 	.byte	0x01, 0x41
	.zero		2


	//----- nvinfo : EIATTR_SPARSE_MMA_MASK
	.align		4
        /*00f4*/ 	.byte	0x03, 0x50
        /*00f6*/ 	.short	0x0000


	//----- nvinfo : EIATTR_TCGEN05_1CTA_USED
	.align		4
        /*00f8*/ 	.byte	0x01, 0x51
	.zero		2


	//----- nvinfo : EIATTR_MAXREG_COUNT
	.align		4
        /*00fc*/ 	.byte	0x03, 0x1b
        /*00fe*/ 	.short	0x00ff


	//----- nvinfo : EIATTR_NUM_BARRIERS
	.align		4
        /*0100*/ 	.byte	0x02, 0x4c
        /*0102*/ 	.byte	0x01
	.zero		1


	//----- nvinfo : EIATTR_ANNOTATIONS
	.align		4
        /*0104*/ 	.byte	0x04, 0x55
        /*0106*/ 	.short	(.L_48 - .L_47)


	//   ....[0]....
.L_47:
        /*0108*/ 	.word	0x00000001
        /*010c*/ 	.byte	0xa0, 0x09, 0x00, 0x00, 0x01, 0x00, 0x00, 0x00, 0xe0, 0x09, 0x00, 0x00, 0x01, 0x00, 0x00, 0x00
        /* <DEDUP_REMOVED lines=506> */
        /*20bc*/ 	.byte	0x40, 0xab, 0x01, 0x00, 0x01, 0x00, 0x00, 0x00, 0x60, 0xab, 0x01, 0x00


	//----- nvinfo : EIATTR_INT_WARP_WIDE_INSTR_OFFSETS
	.align		4
.L_48:
        /*20c8*/ 	.byte	0x04, 0x31
        /*20ca*/ 	.short	(.L_50 - .L_49)


	//   ....[0]....
.L_49:
        /*20cc*/ 	.word	0x00000dd0


	//   ....[1]....
        /*20d0*/ 	.word	0x00000de0


	//   ....[2]....
        /*20d4*/ 	.word	0x00009530


	//   ....[3]....
        /*20d8*/ 	.word	0x0001aa10


	//   ....[4]....
        /*20dc*/ 	.word	0x0001aa60


	//----- nvinfo : EIATTR_COOP_GROUP_MASK_REGIDS
	.align		4
.L_50:
        /*20e0*/ 	.byte	0x04, 0x29
        /*20e2*/ 	.short	(.L_52 - .L_51)


	//   ....[0]....
.L_51:
        /*20e4*/ 	.word	0xffffffff


	//   ....[1]....
        /*20e8*/ 	.word	0xffffffff


	//   ....[2]....
        /*20ec*/ 	.word	0xffffffff


	//   ....[3]....
        /*20f0*/ 	.word	0xffffffff


	//----- nvinfo : EIATTR_COOP_GROUP_INSTR_OFFSETS
	.align		4
.L_52:
        /*20f4*/ 	.byte	0x04, 0x28
        /*20f6*/ 	.short	(.L_54 - .L_53)


	//   ....[0]....
.L_53:
        /*20f8*/ 	.word	0x00000080


	//   ....[1]....
        /*20fc*/ 	.word	0x00000340


	//   ....[2]....
        /*2100*/ 	.word	0x0001a8a0


	//   ....[3]....
        /*2104*/ 	.word	0x0001ab10


	//----- nvinfo : EIATTR_VRC_CTA_INIT_COUNT
	.align		4
.L_54:
        /*2108*/ 	.byte	0x02, 0x4a
        /*210a*/ 	.byte	0x80
	.zero		1


	//----- nvinfo : EIATTR_MBARRIER_INSTR_OFFSETS
	.align		4
        /*210c*/ 	.byte	0x04, 0x39
        /*210e*/ 	.short	(.L_56 - .L_55)


	//   ....[0]....
.L_55:
        /*2110*/ 	.word	0x00000f60
        /*2114*/ 	.word	0x000000ff
        /*2118*/ 	.word	0x00000000
        /*211c*/ 	.short	0x0100
        /*211e*/ 	.byte	0x0d
	.zero		1


	//   ....[1]....
        /*2120*/ 	.word	0x000095a0
        /*2124*/ 	.word	0x000000ff
        /*2128*/ 	.word	0x00012008
        /*212c*/ 	.short	0x0100
        /*212e*/ 	.byte	0x0b
	.zero		1


	//   ....[2]....
        /*2130*/ 	.word	0x0000d3d0
        /*2134*/ 	.word	0x000000ff
        /*2138*/ 	.word	0x00000000
        /*213c*/ 	.short	0x010a
        /*213e*/ 	.byte	0x0d
	.zero		1


	//   ....[3]....
        /*2140*/ 	.word	0x00011600
        /*2144*/ 	.word	0x000000ff
        /*2148*/ 	.word	0x00000000
        /*214c*/ 	.short	0x010a
        /*214e*/ 	.byte	0x0d
	.zero		1


	//   ....[4]....
        /*2150*/ 	.word	0x000116c0
        /*2154*/ 	.word	0x000000ff
        /*2158*/ 	.word	0x00012000
        /*215c*/ 	.short	0x0108
        /*215e*/ 	.byte	0x0b
	.zero		1


	//   ....[5]....
        /*2160*/ 	.word	0x00011770
        /*2164*/ 	.word	0x000000ff
        /*2168*/ 	.word	0x00012008
        /*216c*/ 	.short	0x0108
        /*216e*/ 	.byte	0x0b
	.zero		1


	//   ....[6]....
        /*2170*/ 	.word	0x0001ab50
        /*2174*/ 	.word	0x000000ff
        /*2178*/ 	.word	0x00000000
        /*217c*/ 	.short	0x010a
        /*217e*/ 	.byte	0x0d
	.zero		1


	//   ....[7]....
        /*2180*/ 	.word	0x0001ab90
        /*2184*/ 	.word	0x000000ff
        /*2188*/ 	.word	0x00000000
        /*218c*/ 	.short	0x010a
        /*218e*/ 	.byte	0x0d
	.zero		1


	//----- nvinfo : EIATTR_NUM_MBARRIERS
	.align		4
.L_56:
        /*2190*/ 	.byte	0x03, 0x38
        /*2192*/ 	.short	0x0002


	//----- nvinfo : EIATTR_EXIT_INSTR_OFFSETS
	.align		4
        /*2194*/ 	.byte	0x04, 0x1c
        /*2196*/ 	.short	(.L_58 - .L_57)


	//   ....[0]....
.L_57:
        /*2198*/ 	.word	0x0001ab20


	//----- nvinfo : EIATTR_REQNTID
	.align		4
.L_58:
        /*219c*/ 	.byte	0x04, 0x10
        /*219e*/ 	.short	(.L_60 - .L_59)
.L_59:
        /*21a0*/ 	.word	0x00000080
        /*21a4*/ 	.word	0x00000001
        /*21a8*/ 	.word	0x00000001


	//----- nvinfo : EIATTR_CRS_STACK_SIZE
	.align		4
.L_60:
        /*21ac*/ 	.byte	0x04, 0x1e
        /*21ae*/ 	.short	(.L_62 - .L_61)
.L_61:
        /*21b0*/ 	.word	0x00000000


	//----- nvinfo : EIATTR_CBANK_PARAM_SIZE
	.align		4
.L_62:
        /*21b4*/ 	.byte	0x03, 0x19
        /*21b6*/ 	.short	0x0050


	//----- nvinfo : EIATTR_PARAM_CBANK
	.align		4
        /*21b8*/ 	.byte	0x04, 0x0a
        /*21ba*/ 	.short	(.L_64 - .L_63)
	.align		4
.L_63:
        /*21bc*/ 	.word	index@(.nv.constant0.matmul_kernel)
        /*21c0*/ 	.short	0x0380
        /*21c2*/ 	.short	0x0050


	//----- nvinfo : EIATTR_SW_WAR
	.align		4
.L_64:
        /*21c4*/ 	.byte	0x04, 0x36
        /*21c6*/ 	.short	(.L_66 - .L_65)
.L_65:
        /*21c8*/ 	.word	0x00000008
.L_66:


//--------------------- .nv.compat                --------------------------
	.section	.nv.compat,"",@"SHT_CUDA_COMPAT_INFO"
	.align	4
        /*0000*/ 	.byte	0x02, 0x02, 0x02, 0x00, 0x02, 0x05, 0x05, 0x00, 0x02, 0x03, 0x00, 0x00, 0x02, 0x06, 0x01, 0x00


//--------------------- .nv.callgraph             --------------------------
	.section	.nv.callgraph,"",@"SHT_CUDA_CALLGRAPH"
	.align	4
	.sectionentsize	8
	.align		4
        /*0000*/ 	.word	0x00000000
	.align		4
        /*0004*/ 	.word	0xffffffff
	.align		4
        /*0008*/ 	.word	0x00000000
	.align		4
        /*000c*/ 	.word	0xfffffffe
	.align		4
        /*0010*/ 	.word	0x00000000
	.align		4
        /*0014*/ 	.word	0xfffffffd
	.align		4
        /*0018*/ 	.word	0x00000000
	.align		4
        /*001c*/ 	.word	0xfffffffc


//--------------------- .text.matmul_kernel       --------------------------
	.section	.text.matmul_kernel,"ax",@progbits
	.align	128
        .global         matmul_kernel
        .type           matmul_kernel,@function
        .size           matmul_kernel,(.L_x_20 - matmul_kernel)
        .other          matmul_kernel,@"STO_CUDA_ENTRY STV_DEFAULT"
matmul_kernel:
.text.matmul_kernel:
[----:B------:R-:W0:Y:S01]  /*0000*/  LDC R1, c[0x0][0x37c] ;  /* 0x0000df00ff017b82 */ /* 0x000e220000000800 */
[----:B------:R-:W1:Y:S01]  /*0010*/  S2R R0, SR_TID.X ;  /* 0x0000000000007919 */ /* 0x000e620000002100 */
[----:B0-----:R-:W-:Y:S01]  /*0020*/  VIADD R1, R1, 0xfffffa20 ;  /* 0xfffffa2001017836 */ /* 0x001fe20000000000 */
[----:B------:R-:W0:Y:S01]  /*0030*/  LDCU.64 UR20, c[0x0][0x358] ;  /* 0x00006b00ff1477ac */ /* 0x000e220008000a00 */
[----:B-1----:R-:W-:-:S13]  /*0040*/  ISETP.GE.U32.AND P0, PT, R0, 0x20, PT ;  /* 0x000000200000780c */ /* 0x002fda0003f06070 */
[----:B------:R-:W-:Y:S02]  /*0050*/  VOTEU.ANY UP0, P0 ;  /* 0x0000000000ff7886 */ /* 0x000fe40000000100 */
[----:B------:R-:W-:Y:S05]  /*0060*/  BRA.U UP0, `(.L_x_0) ;  /* 0x0000000100b87547 */ /* 0x000fea000b800000 */
[----:B------:R-:W1:Y:S01]  /*0070*/  S2UR UR6, SR_CgaCtaId ;  /* 0x00000000000679c3 */ /* 0x000e620000008800 */
[----:B------:R-:W-:Y:S01]  /*0080*/  NOP ;  /* 0x0000000000007918 */ /* 0x000fe20000000000 */
[----:B------:R-:W-:Y:S02]  /*0090*/  UMOV UR4, 0x40 ;  /* 0x0000004000047882 */ /* 0x000fe40000000000 */
[----:B-1----:R-:W-:-:S09]  /*00a0*/  ULEA UR4, UR6, UR4, 0x18 ;  /* 0x0000000406047291 */ /* 0x002fd2000f8ec0ff */
[----:B------:R-:W1:Y:S01]  /*00b0*/  LDS.U8 R0, [UR4] ;  /* 0x00000004ff007984 */ /* 0x000e620008000000 */
[----:B------:R-:W-:Y:S02]  /*00c0*/  UMOV UR4, 0x400 ;  /* 0x0000040000047882 */ /* 0x000fe40000000000 */
[----:B------:R-:W-:Y:S01]  /*00d0*/  ULEA UR4, UR6, UR4, 0x18 ;  /* 0x0000000406047291 */ /* 0x000fe2000f8ec0ff */
[----:B-1----:R-:W-:-:S13]  /*00e0*/  ISETP.NE.AND P0, PT, R0, RZ, PT ;  /* 0x000000ff0000720c */ /* 0x002fda0003f05270 */
[----:B------:R-:W-:Y:S05]  /*00f0*/  @P0 BRA `(.L_x_1) ;  /* 0x00000000007c0947 */ /* 0x000fea0003800000 */
[----:B------:R-:W-:-:S13]  /*0100*/  ELECT P0, URZ, PT ;  /* 0x0000000000ff782f */ /* 0x000fda0003800000 */
[----:B------:R-:W-:Y:S05]  /*0110*/  @!P0 BRA `(.L_x_2) ;  /* 0x0000000000848947 */ /* 0x000fea0003800000 */
[----:B------:R-:W-:Y:S01]  /*0120*/  UMOV UR5, 0x8 ;  /* 0x0000000800057882 */ /* 0x000fe20000000000 */
[----:B------:R-:W-:Y:S02]  /*0130*/  IMAD.MOV.U32 R4, RZ, RZ, 0x1 ;  /* 0x00000001ff047424 */ /* 0x000fe400078e00ff */
[----:B------:R-:W-:Y:S02]  /*0140*/  IMAD.MOV.U32 R5, RZ, RZ, 0xff ;  /* 0x000000ffff057424 */ /* 0x000fe400078e00ff */
[----:B------:R-:W-:Y:S04]  /*0150*/  DEPBAR.LE SB1, 0x36 ;  /* 0x00009d800000791a */ /* 0x000fe80000000000 */
[----:B------:R-:W1:Y:S02]  /*0160*/  UTCATOMSWS.FIND_AND_SET.ALIGN UP1, UR5, UR5 ;  /* 0x00000005000575e3 */ /* 0x000e640008020800 */
[----:B-1----:R-:W-:-:S04]  /*0170*/  PLOP3.LUT P0, PT, PT, PT, UP1, 0x80, 0x8 ;  /* 0x000000000008781c */ /* 0x002fc80003f0f018 */
[----:B------:R-:W-:-:S04]  /*0180*/  SEL R0, RZ, 0xffffffff, !P0 ;  /* 0xffffffffff007807 */ /* 0x000fc80004000000 */
[----:B------:R-:W-:Y:S01]  /*0190*/  ISETP.NE.AND P0, PT, R0, RZ, PT ;  /* 0x000000ff0000720c */ /* 0x000fe20003f05270 */
[----:B------:R-:W-:-:S12]  /*01a0*/  IMAD.U32 R0, RZ, RZ, UR5 ;  /* 0x00000005ff007e24 */ /* 0x000fd8000f8e00ff */
[----:B------:R-:W-:Y:S05]  /*01b0*/  @P0 BRA `(.L_x_3) ;  /* 0x0000000000240947 */ /* 0x000fea0003800000 */
.L_x_4:
[----:B------:R-:W-:Y:S05]  /*01c0*/  NANOSLEEP 0x64 ;  /* 0x000000640000795d */ /* 0x000fea0003800000 */
[----:B------:R-:W-:-:S05]  /*01d0*/  UMOV UR5, 0x8 ;  /* 0x0000000800057882 */ /* 0x000fca0000000000 */
[----:B------:R-:W-:Y:S04]  /*01e0*/  DEPBAR.LE SB1, 0x36 ;  /* 0x00009d800000791a */ /* 0x000fe80000000000 */
[----:B------:R-:W1:Y:S02]  /*01f0*/  UTCATOMSWS.FIND_AND_SET.ALIGN UP1, UR5, UR5 ;  /* 0x00000005000575e3 */ /* 0x000e640008020800 */
[----:B-1----:R-:W-:-:S04]  /*0200*/  PLOP3.LUT P0, PT, PT, PT, UP1, 0x80, 0x8 ;  /* 0x000000000008781c */ /* 0x002fc80003f0f018 */
[----:B------:R-:W-:-:S04]  /*0210*/  SEL R0, RZ, 0xffffffff, !P0 ;  /* 0xffffffffff007807 */ /* 0x000fc80004000000 */
[----:B------:R-:W-:Y:S01]  /*0220*/  ISETP.NE.AND P0, PT, R0, RZ, PT ;  /* 0x000000ff0000720c */ /* 0x000fe20003f05270 */
[----:B------:R-:W-:-:S12]  /*0230*/  IMAD.U32 R0, RZ, RZ, UR5 ;  /* 0x00000005ff007e24 */ /* 0x000fd8000f8e00ff */
[----:B------:R-:W-:Y:S05]  /*0240*/  @!P0 BRA `(.L_x_4) ;  /* 0xfffffffc00dc8947 */ /* 0x000fea000383ffff */
.L_x_3:
[C---:B------:R-:W-:Y:S01]  /*0250*/  VIADD R3, R0.reuse, 0x10 ;  /* 0x0000001000037836 */ /* 0x040fe20000000000 */
[----:B------:R-:W-:Y:S01]  /*0260*/  UMOV UR5, 0x50 ;  /* 0x0000005000057882 */ /* 0x000fe20000000000 */
[----:B------:R-:W-:Y:S01]  /*0270*/  SHF.L.U32 R2, R5, R0, RZ ;  /* 0x0000000005027219 */ /* 0x000fe200000006ff */
[----:B------:R-:W-:Y:S01]  /*0280*/  ULEA UR5, UR6, UR5, 0x18 ;  /* 0x0000000506057291 */ /* 0x000fe2000f8ec0ff */
[----:B------:R-:W-:Y:S01]  /*0290*/  IMAD.SHL.U32 R0, R0, 0x20, RZ ;  /* 0x0000002000007824 */ /* 0x000fe200078e00ff */
[----:B------:R-:W-:-:S04]  /*02a0*/  SHF.L.U32 R3, R4, R3, RZ ;  /* 0x0000000304037219 */ /* 0x000fc800000006ff */
[----:B------:R-:W-:-:S05]  /*02b0*/  LOP3.LUT R2, R3, R2, RZ, 0xfc, !PT ;  /* 0x0000000203027212 */ /* 0x000fca00078efcff */
[----:B------:R1:W-:Y:S04]  /*02c0*/  ATOMS.OR RZ, [UR5], R2 ;  /* 0x00000002ffff798c */ /* 0x0003e8000b000005 */
[----:B------:R1:W-:Y:S01]  /*02d0*/  STS [UR4], R0 ;  /* 0x00000000ff007988 */ /* 0x0003e20008000804 */
[----:B------:R-:W-:Y:S05]  /*02e0*/  BRA `(.L_x_2) ;  /* 0x0000000000107947 */ /* 0x000fea0003800000 */
.L_x_1:
[----:B------:R-:W-:Y:S01]  /*02f0*/  IMAD.MOV.U32 R0, RZ, RZ, -0x1 ;  /* 0xffffffffff007424 */ /* 0x000fe200078e00ff */
[----:B------:R-:W-:-:S04]  /*0300*/  MOV R2, 0x330 ;  /* 0x0000033000027802 */ /* 0x000fc80000000f00 */
[----:B------:R1:W-:Y:S03]  /*0310*/  STS [UR4], R0 ;  /* 0x00000000ff007988 */ /* 0x0003e60008000804 */
[----:B01----:R-:W-:Y:S05]  /*0320*/  CALL.REL.NOINC `($__internal_1_$__cuda_sm10x_tcgen05_guardrail_trap_phase_invalid_during_alloc) ;  /* 0x000001a800307944 */ /* 0x003fea0003c00000 */
.L_x_2:
[----:B------:R-:W-:Y:S05]  /*0330*/  WARPSYNC.ALL ;  /* 0x0000000000007948 */ /* 0x000fea0003800000 */
[----:B------:R-:W-:Y:S01]  /*0340*/  NOP ;  /* 0x0000000000007918 */ /* 0x000fe20000000000 */
.L_x_0:
[----:B------:R-:W2:Y:S01]  /*0350*/  LDC.64 R30, c[0x0][0x398] ;  /* 0x0000e600ff1e7b82 */ /* 0x000ea20000000a00 */
[----:B------:R-:W3:Y:S01]  /*0360*/  S2R R5, SR_CTAID.X ;  /* 0x0000000000057919 */ /* 0x000ee20000002500 */
[----:B------:R-:W-:Y:S01]  /*0370*/  UMOV UR11, 0x400 ;  /* 0x00000400000b7882 */ /* 0x000fe20000000000 */
[----:B------:R-:W-:Y:S01]  /*0380*/  PRMT R114, RZ, 0x7610, R114 ;  /* 0x00007610ff727816 */ /* 0x000fe20000000072 */
[----:B------:R-:W-:Y:S01]  /*0390*/  UMOV UR6, 0x1 ;  /* 0x0000000100067882 */ /* 0x000fe20000000000 */
[----:B------:R-:W4:Y:S01]  /*03a0*/  S2R R71, SR_TID.X ;  /* 0x0000000000477919 */ /* 0x000f220000002100 */
[----:B------:R-:W1:Y:S02]  /*03b0*/  LDCU.128 UR16, c[0x0][0x380] ;  /* 0x00007000ff1077ac */ /* 0x000e640008000c00 */
[----:B------:R-:W5:Y:S08]  /*03c0*/  S2UR UR4, SR_CgaCtaId ;  /* 0x00000000000479c3 */ /* 0x000f700000008800 */
[----:B------:R-:W0:Y:S01]  /*03d0*/  LDC.64 R14, c[0x0][0x3a0] ;  /* 0x0000e800ff0e7b82 */ /* 0x000e220000000a00 */
[----:B-12---:R-:W-:-:S07]  /*03e0*/  VIADD R0, R31, 0x1ff ;  /* 0x000001ff1f007836 */ /* 0x006fce0000000000 */
[----:B------:R-:W1:Y:S01]  /*03f0*/  LDC.64 R164, c[0x0][0x3a8] ;  /* 0x0000ea00ffa47b82 */ /* 0x000e620000000a00 */
[----:B------:R-:W-:Y:S01]  /*0400*/  SHF.R.S32.HI R3, RZ, 0x1f, R0 ;  /* 0x0000001fff037819 */ /* 0x000fe20000011400 */
[----:B-----5:R-:W-:-:S03]  /*0410*/  ULEA UR11, UR4, UR11, 0x18 ;  /* 0x0000000b040b7291 */ /* 0x020fc6000f8ec0ff */
[----:B------:R-:W-:Y:S02]  /*0420*/  LEA.HI R3, R3, R0, RZ, 0x9 ;  /* 0x0000000003037211 */ /* 0x000fe400078f48ff */
[----:B---3--:R-:W-:Y:S01]  /*0430*/  IABS R8, R5 ;  /* 0x0000000500087213 */ /* 0x008fe20000000000 */
[----:B------:R-:W-:Y:S01]  /*0440*/  UIADD3 UR13, UPT, UPT, UR11, 0x12000, URZ ;  /* 0x000120000b0d7890 */ /* 0x000fe2000fffe0ff */
[----:B------:R-:W-:Y:S02]  /*0450*/  SHF.R.S32.HI R3, RZ, 0x9, R3 ;  /* 0x00000009ff037819 */ /* 0x000fe40000011403 */
[----:B----4-:R-:W-:Y:S01]  /*0460*/  LOP3.LUT R115, R71, 0x3f, RZ, 0xc0, !PT ;  /* 0x0000003f47737812 */ /* 0x010fe200078ec0ff */
[----:B0-----:R-:W-:Y:S01]  /*0470*/  IMAD.MOV.U32 R112, RZ, RZ, R14 ;  /* 0x000000ffff707224 */ /* 0x001fe200078e000e */
[----:B------:R-:W-:Y:S01]  /*0480*/  SHF.R.U32.HI R116, RZ, 0x5, R71 ;  /* 0x00000005ff747819 */ /* 0x000fe20000011647 */
[----:B------:R-:W-:-:S05]  /*0490*/  IMAD.SHL.U32 R4, R3, 0x4, RZ ;  /* 0x0000000403047824 */ /* 0x000fca00078e00ff */
[-C--:B------:R-:W-:Y:S02]  /*04a0*/  IABS R7, R4.reuse ;  /* 0x0000000400077213 */ /* 0x080fe40000000000 */
[----:B------:R-:W-:Y:S02]  /*04b0*/  IABS R10, R4 ;  /* 0x00000004000a7213 */ /* 0x000fe40000000000 */
[----:B------:R-:W0:Y:S08]  /*04c0*/  I2F.RP R0, R7 ;  /* 0x0000000700007306 */ /* 0x000e300000209400 */
[----:B0-----:R-:W0:Y:S02]  /*04d0*/  MUFU.RCP R0, R0 ;  /* 0x0000000000007308 */ /* 0x001e240000001000 */
[----:B0-----:R-:W-:-:S02]  /*04e0*/  VIADD R2, R0, 0xffffffe ;  /* 0x0ffffffe00027836 */ /* 0x001fc40000000000 */
[----:B------:R-:W-:Y:S01]  /*04f0*/  IMAD.MOV R0, RZ, RZ, -R10 ;  /* 0x000000ffff007224 */ /* 0x000fe200078e0a0a */
[----:B------:R-:W-:-:S03]  /*0500*/  IABS R10, R30 ;  /* 0x0000001e000a7213 */ /* 0x000fc60000000000 */
[----:B------:R0:W2:Y:S02]  /*0510*/  F2I.FTZ.U32.TRUNC.NTZ R3, R2 ;  /* 0x0000000200037305 */ /* 0x0000a4000021f000 */
[----:B0-----:R-:W-:Y:S02]  /*0520*/  IMAD.MOV.U32 R2, RZ, RZ, RZ ;  /* 0x000000ffff027224 */ /* 0x001fe400078e00ff */
[----:B--2---:R-:W-:-:S04]  /*0530*/  IMAD.MOV R6, RZ, RZ, -R3 ;  /* 0x000000ffff067224 */ /* 0x004fc800078e0a03 */
[----:B------:R-:W-:Y:S02]  /*0540*/  IMAD R9, R6, R7, RZ ;  /* 0x0000000706097224 */ /* 0x000fe400078e02ff */
[----:B------:R-:W-:Y:S02]  /*0550*/  IMAD.MOV.U32 R6, RZ, RZ, R8 ;  /* 0x000000ffff067224 */ /* 0x000fe400078e0008 */
[----:B------:R-:W-:-:S06]  /*0560*/  IMAD.HI.U32 R3, R3, R9, R2 ;  /* 0x0000000903037227 */ /* 0x000fcc00078e0002 */
[----:B------:R-:W-:-:S04]  /*0570*/  IMAD.HI.U32 R3, R3, R6, RZ ;  /* 0x0000000603037227 */ /* 0x000fc800078e00ff */
[----:B------:R-:W-:Y:S01]  /*0580*/  IMAD R0, R3, R0, R6 ;  /* 0x0000000003007224 */ /* 0x000fe200078e0206 */
[----:B------:R-:W-:Y:S04]  /*0590*/  BAR.SYNC.DEFER_BLOCKING 0x0 ;  /* 0x0000000000007b1d */ /* 0x000fe80000010000 */
[----:B------:R-:W-:-:S13]  /*05a0*/  ISETP.GT.U32.AND P1, PT, R7, R0, PT ;  /* 0x000000000700720c */ /* 0x000fda0003f24070 */
[----:B------:R-:W-:Y:S02]  /*05b0*/  @!P1 IMAD.IADD R0, R0, 0x1, -R7 ;  /* 0x0000000100009824 */ /* 0x000fe400078e0a07 */
[----:B------:R-:W-:Y:S01]  /*05c0*/  @!P1 VIADD R3, R3, 0x1 ;  /* 0x0000000103039836 */ /* 0x000fe20000000000 */
[----:B------:R-:W-:Y:S02]  /*05d0*/  ISETP.NE.AND P1, PT, R4, RZ, PT ;  /* 0x000000ff0400720c */ /* 0x000fe40003f25270 */
[----:B------:R-:W-:Y:S02]  /*05e0*/  ISETP.GE.U32.AND P0, PT, R0, R7, PT ;  /* 0x000000070000720c */ /* 0x000fe40003f06070 */
[----:B------:R-:W-:-:S04]  /*05f0*/  LOP3.LUT R0, R5, R4, RZ, 0x3c, !PT ;  /* 0x0000000405007212 */ /* 0x000fc800078e3cff */
[----:B------:R-:W-:Y:S01]  /*0600*/  ISETP.GE.AND P2, PT, R0, RZ, PT ;  /* 0x000000ff0000720c */ /* 0x000fe20003f46270 */
[----:B------:R-:W-:-:S06]  /*0610*/  VIADD R0, R30, 0x3f ;  /* 0x0000003f1e007836 */ /* 0x000fcc0000000000 */
[----:B------:R-:W-:-:S04]  /*0620*/  @P0 VIADD R3, R3, 0x1 ;  /* 0x0000000103030836 */ /* 0x000fc80000000000 */
[----:B------:R-:W-:Y:S01]  /*0630*/  IMAD.MOV.U32 R2, RZ, RZ, R3 ;  /* 0x000000ffff027224 */ /* 0x000fe200078e0003 */
[----:B------:R-:W-:-:S03]  /*0640*/  SHF.R.S32.HI R3, RZ, 0x1f, R0 ;  /* 0x0000001fff037819 */ /* 0x000fc60000011400 */
[----:B------:R-:W-:Y:S01]  /*0650*/  @!P2 IMAD.MOV R2, RZ, RZ, -R2 ;  /* 0x000000ffff02a224 */ /* 0x000fe200078e0a02 */
[----:B------:R-:W-:Y:S02]  /*0660*/  @!P1 LOP3.LUT R2, RZ, R4, RZ, 0x33, !PT ;  /* 0x00000004ff029212 */ /* 0x000fe400078e33ff */
[----:B------:R-:W-:-:S03]  /*0670*/  LEA.HI R3, R3, R0, RZ, 0x6 ;  /* 0x0000000003037211 */ /* 0x000fc600078f30ff */
[----:B------:R-:W-:Y:S02]  /*0680*/  IMAD.SHL.U32 R6, R2, 0x4, RZ ;  /* 0x0000000402067824 */ /* 0x000fe400078e00ff */
[----:B------:R-:W-:-:S03]  /*0690*/  IMAD.MOV R2, RZ, RZ, -R2 ;  /* 0x000000ffff027224 */ /* 0x000fc600078e0a02 */
[----:B------:R-:W-:Y:S01]  /*06a0*/  LEA.HI.SX32 R3, R3, -R6, 0x1a ;  /* 0x8000000603037211 */ /* 0x000fe200078fd2ff */
[----:B------:R-:W-:-:S03]  /*06b0*/  IMAD R8, R4, R2, R5 ;  /* 0x0000000204087224 */ /* 0x000fc600078e0205 */
[----:B------:R-:W-:-:S04]  /*06c0*/  VIMNMX R11, PT, PT, R3, 0x4, PT ;  /* 0x00000004030b7848 */ /* 0x000fc80003fe0100 */
[-C--:B------:R-:W-:Y:S02]  /*06d0*/  IABS R7, R11.reuse ;  /* 0x0000000b00077213 */ /* 0x080fe40000000000 */
[----:B------:R-:W-:Y:S02]  /*06e0*/  IABS R4, R11 ;  /* 0x0000000b00047213 */ /* 0x000fe40000000000 */
[----:B------:R-:W0:Y:S08]  /*06f0*/  I2F.RP R0, R7 ;  /* 0x0000000700007306 */ /* 0x000e300000209400 */
[----:B0-----:R-:W0:Y:S02]  /*0700*/  MUFU.RCP R0, R0 ;  /* 0x0000000000007308 */ /* 0x001e240000001000 */
[----:B0-----:R-:W-:-:S02]  /*0710*/  VIADD R3, R0, 0xffffffe ;  /* 0x0ffffffe00037836 */ /* 0x001fc40000000000 */
[----:B------:R-:W-:-:S04]  /*0720*/  IMAD.MOV R0, RZ, RZ, -R4 ;  /* 0x000000ffff007224 */ /* 0x000fc800078e0a04 */
[----:B------:R-:W0:Y:S02]  /*0730*/  F2I.FTZ.U32.TRUNC.NTZ R3, R3 ;  /* 0x0000000300037305 */ /* 0x000e24000021f000 */
[----:B0-----:R-:W-:-:S04]  /*0740*/  IMAD.MOV R9, RZ, RZ, -R3 ;  /* 0x000000ffff097224 */ /* 0x001fc800078e0a03 */
[----:B------:R-:W-:Y:S01]  /*0750*/  IMAD.MOV.U32 R2, RZ, RZ, R9 ;  /* 0x000000ffff027224 */ /* 0x000fe200078e0009 */
[----:B------:R-:W-:-:S03]  /*0760*/  IABS R9, R8 ;  /* 0x0000000800097213 */ /* 0x000fc60000000000 */
[----:B------:R-:W-:Y:S02]  /*0770*/  IMAD R5, R2, R7, RZ ;  /* 0x0000000702057224 */ /* 0x000fe400078e02ff */
[----:B------:R-:W-:-:S04]  /*0780*/  IMAD.MOV.U32 R2, RZ, RZ, RZ ;  /* 0x000000ffff027224 */ /* 0x000fc800078e00ff */
[----:B------:R-:W-:Y:S02]  /*0790*/  IMAD.HI.U32 R2, R3, R5, R2 ;  /* 0x0000000503027227 */ /* 0x000fe400078e0002 */
[----:B------:R-:W0:Y:S04]  /*07a0*/  I2F.RP R3, R10 ;  /* 0x0000000a00037306 */ /* 0x000e280000209400 */
[----:B------:R-:W-:-:S04]  /*07b0*/  IMAD.HI.U32 R2, R2, R9, RZ ;  /* 0x0000000902027227 */ /* 0x000fc800078e00ff */
[----:B------:R-:W-:-:S05]  /*07c0*/  IMAD R0, R2, R0, R9 ;  /* 0x0000000002007224 */ /* 0x000fca00078e0209 */
[----:B------:R-:W-:Y:S01]  /*07d0*/  ISETP.GT.U32.AND P1, PT, R7, R0, PT ;  /* 0x000000000700720c */ /* 0x000fe20003f24070 */
[----:B0-----:R-:W0:-:S12]  /*07e0*/  MUFU.RCP R3, R3 ;  /* 0x0000000300037308 */ /* 0x001e180000001000 */
[----:B------:R-:W-:Y:S02]  /*07f0*/  @!P1 IMAD.IADD R0, R0, 0x1, -R7 ;  /* 0x0000000100009824 */ /* 0x000fe400078e0a07 */
[----:B------:R-:W-:Y:S01]  /*0800*/  @!P1 VIADD R2, R2, 0x1 ;  /* 0x0000000102029836 */ /* 0x000fe20000000000 */
[----:B------:R-:W-:Y:S02]  /*0810*/  ISETP.NE.AND P1, PT, R11, RZ, PT ;  /* 0x000000ff0b00720c */ /* 0x000fe40003f25270 */
[----:B------:R-:W-:Y:S01]  /*0820*/  ISETP.GE.U32.AND P0, PT, R0, R7, PT ;  /* 0x000000070000720c */ /* 0x000fe20003f06070 */
[----:B0-----:R-:W-:Y:S01]  /*0830*/  VIADD R4, R3, 0xffffffe ;  /* 0x0ffffffe03047836 */ /* 0x001fe20000000000 */
[----:B------:R-:W-:-:S03]  /*0840*/  LOP3.LUT R0, R8, R11, RZ, 0x3c, !PT ;  /* 0x0000000b08007212 */ /* 0x000fc600078e3cff */
[----:B------:R0:W2:Y:S01]  /*0850*/  F2I.FTZ.U32.TRUNC.NTZ R5, R4 ;  /* 0x0000000400057305 */ /* 0x0000a2000021f000 */
[----:B------:R-:W-:-:S07]  /*0860*/  ISETP.GE.AND P2, PT, R0, RZ, PT ;  /* 0x000000ff0000720c */ /* 0x000fce0003f46270 */
[----:B------:R-:W-:Y:S02]  /*0870*/  @P0 VIADD R2, R2, 0x1 ;  /* 0x0000000102020836 */ /* 0x000fe40000000000 */
[----:B0-----:R-:W-:Y:S02]  /*0880*/  IMAD.MOV.U32 R4, RZ, RZ, RZ ;  /* 0x000000ffff047224 */ /* 0x001fe400078e00ff */
[----:B------:R-:W-:Y:S01]  /*0890*/  IMAD.MOV.U32 R9, RZ, RZ, R2 ;  /* 0x000000ffff097224 */ /* 0x000fe200078e0002 */
[----:B------:R-:W-:Y:S01]  /*08a0*/  IABS R2, R31 ;  /* 0x0000001f00027213 */ /* 0x000fe20000000000 */
[----:B--2---:R-:W-:Y:S02]  /*08b0*/  IMAD.MOV R3, RZ, RZ, -R5 ;  /* 0x000000ffff037224 */ /* 0x004fe400078e0a05 */
[----:B------:R-:W-:Y:S01]  /*08c0*/  @!P2 IMAD.MOV R9, RZ, RZ, -R9 ;  /* 0x000000ffff09a224 */ /* 0x000fe200078e0a09 */
[----:B------:R-:W-:Y:S01]  /*08d0*/  @!P1 LOP3.LUT R9, RZ, R11, RZ, 0x33, !PT ;  /* 0x0000000bff099212 */ /* 0x000fe200078e33ff */
[----:B------:R-:W-:-:S04]  /*08e0*/  IMAD R3, R3, R10, RZ ;  /* 0x0000000a03037224 */ /* 0x000fc800078e02ff */
[----:B------:R-:W-:Y:S02]  /*08f0*/  IMAD.MOV R0, RZ, RZ, -R9 ;  /* 0x000000ffff007224 */ /* 0x000fe400078e0a09 */
[----:B------:R-:W-:Y:S01]  /*0900*/  IMAD.HI.U32 R4, R5, R3, R4 ;  /* 0x0000000305047227 */ /* 0x000fe200078e0004 */
[----:B------:R-:W-:-:S03]  /*0910*/  SHF.R.U32.HI R5, RZ, 0x5, R71 ;  /* 0x00000005ff057819 */ /* 0x000fc60000011647 */
[----:B------:R-:W-:Y:S01]  /*0920*/  IMAD R0, R11, R0, R8 ;  /* 0x000000000b007224 */ /* 0x000fe200078e0208 */
[----:B------:R-:W-:Y:S01]  /*0930*/  SGXT.U32 R5, R5, 0x2 ;  /* 0x000000020505781a */ /* 0x000fe20000000000 */
[----:B------:R-:W0:Y:S01]  /*0940*/  I2F.RP R8, R2 ;  /* 0x0000000200087306 */ /* 0x000e220000209400 */
[----:B------:R-:W-:Y:S02]  /*0950*/  IMAD.SHL.U32 R13, R9, 0x200, RZ ;  /* 0x00000200090d7824 */ /* 0x000fe400078e00ff */
[----:B------:R-:W-:-:S03]  /*0960*/  IMAD.IADD R0, R6, 0x1, R0 ;  /* 0x0000000106007824 */ /* 0x000fc600078e0200 */
[----:B------:R-:W-:Y:S01]  /*0970*/  LOP3.LUT R5, R13, R5, RZ, 0xfc, !PT ;  /* 0x000000050d057212 */ /* 0x000fe200078efcff */
[----:B------:R-:W-:-:S05]  /*0980*/  IMAD R12, R0, 0x40, R115 ;  /* 0x00000040000c7824 */ /* 0x000fca00078e0273 */
[----:B------:R-:W-:Y:S01]  /*0990*/  IABS R0, R12 ;  /* 0x0000000c00007213 */ /* 0x000fe20000000000 */
[----:B------:R-:W-:Y:S01]  /*09a0*/  STL [R1+0x254], R12 ;  /* 0x0002540c01007387 */ /* 0x000fe20000100800 */
[----:B------:R-:W-:Y:S01]  /*09b0*/  ISETP.GE.AND P1, PT, R12, RZ, PT ;  /* 0x000000ff0c00720c */ /* 0x000fe20003f26270 */
[----:B0-----:R-:W0:Y:S02]  /*09c0*/  MUFU.RCP R8, R8 ;  /* 0x0000000800087308 */ /* 0x001e240000001000 */
[----:B------:R-:W-:Y:S01]  /*09d0*/  IMAD.MOV.U32 R3, RZ, RZ, R0 ;  /* 0x000000ffff037224 */ /* 0x000fe200078e0000 */
[----:B------:R-:W-:Y:S03]  /*09e0*/  STL [R1+0x250], R13 ;  /* 0x0002500d01007387 */ /* 0x000fe60000100800 */
[----:B------:R-:W-:Y:S01]  /*09f0*/  IMAD.HI.U32 R4, R4, R3, RZ ;  /* 0x0000000304047227 */ /* 0x000fe200078e00ff */
[----:B------:R-:W-:Y:S03]  /*0a00*/  STL [R1+0x1a0], R14 ;  /* 0x0001a00e01007387 */ /* 0x000fe60000100800 */
[----:B------:R-:W-:-:S04]  /*0a10*/  IMAD.MOV R4, RZ, RZ, -R4 ;  /* 0x000000ffff047224 */ /* 0x000fc800078e0a04 */
[----:B------:R-:W-:Y:S02]  /*0a20*/  IMAD R3, R10, R4, R3 ;  /* 0x000000040a037224 */ /* 0x000fe400078e0203 */
[----:B------:R-:W-:Y:S02]  /*0a30*/  IMAD.SHL.U32 R4, R116, 0x200000, RZ ;  /* 0x0020000074047824 */ /* 0x000fe400078e00ff */
[----:B0-----:R-:W-:Y:S01]  /*0a40*/  VIADD R6, R8, 0xffffffe ;  /* 0x0ffffffe08067836 */ /* 0x001fe20000000000 */
[----:B------:R-:W-:Y:S01]  /*0a50*/  ISETP.GT.U32.AND P0, PT, R10, R3, PT ;  /* 0x000000030a00720c */ /* 0x000fe20003f04070 */
[----:B------:R-:W0:Y:S01]  /*0a60*/  LDS R8, [UR11] ;  /* 0x0000000bff087984 */ /* 0x000e220008000800 */
[----:B------:R-:W-:Y:S01]  /*0a70*/  LOP3.LUT R4, R4, 0x600000, RZ, 0xc0, !PT ;  /* 0x0060000004047812 */ /* 0x000fe200078ec0ff */
[----:B------:R2:W3:Y:S03]  /*0a80*/  F2I.FTZ.U32.TRUNC.NTZ R7, R6 ;  /* 0x0000000600077305 */ /* 0x0004e6000021f000 */
[----:B------:R-:W-:-:S02]  /*0a90*/  R2UR UR12, R4 ;  /* 0x00000000040c72ca */ /* 0x000fc400000e0000 */
[----:B------:R-:W-:Y:S01]  /*0aa0*/  SHF.R.U32.HI R4, RZ, 0x6, R71 ;  /* 0x00000006ff047819 */ /* 0x000fe20000011647 */
[----:B--2---:R-:W-:-:S03]  /*0ab0*/  IMAD.MOV.U32 R6, RZ, RZ, RZ ;  /* 0x000000ffff067224 */ /* 0x004fc600078e00ff */
[----:B------:R-:W-:Y:S01]  /*0ac0*/  SGXT.U32 R18, R4, 0x1 ;  /* 0x000000010412781a */ /* 0x000fe20000000000 */
[----:B------:R-:W-:Y:S02]  /*0ad0*/  @!P0 IMAD.IADD R3, R3, 0x1, -R10 ;  /* 0x0000000103038824 */ /* 0x000fe400078e0a0a */
[----:B------:R-:W-:Y:S02]  /*0ae0*/  VIADD R4, R112, 0x1f ;  /* 0x0000001f70047836 */ /* 0x000fe40000000000 */
[----:B---3--:R-:W-:Y:S01]  /*0af0*/  IMAD.MOV R11, RZ, RZ, -R7 ;  /* 0x000000ffff0b7224 */ /* 0x008fe200078e0a07 */
[----:B------:R-:W-:Y:S01]  /*0b00*/  BAR.SYNC.DEFER_BLOCKING 0x0 ;  /* 0x0000000000007b1d */ /* 0x000fe20000010000 */
[----:B------:R-:W-:Y:S02]  /*0b10*/  ISETP.GT.U32.AND P0, PT, R10, R3, PT ;  /* 0x000000030a00720c */ /* 0x000fe40003f04070 */
[----:B------:R-:W-:-:S04]  /*0b20*/  IMAD R9, R11, R2, RZ ;  /* 0x000000020b097224 */ /* 0x000fc800078e02ff */
[----:B------:R-:W-:Y:S01]  /*0b30*/  IMAD.HI.U32 R0, R7, R9, R6 ;  /* 0x0000000907007227 */ /* 0x000fe200078e0006 */
[----:B------:R-:W-:-:S04]  /*0b40*/  LOP3.LUT R9, R5, 0x1fc, RZ, 0xfc, !PT ;  /* 0x000001fc05097812 */ /* 0x000fc800078efcff */
[----:B------:R-:W-:Y:S02]  /*0b50*/  IABS R7, R9 ;  /* 0x0000000900077213 */ /* 0x000fe40000000000 */
[----:B------:R-:W-:Y:S01]  /*0b60*/  @!P0 IMAD.IADD R3, R3, 0x1, -R10 ;  /* 0x0000000103038824 */ /* 0x000fe200078e0a0a */
[----:B------:R-:W-:Y:S01]  /*0b70*/  ISETP.NE.AND P0, PT, R30, RZ, PT ;  /* 0x000000ff1e00720c */ /* 0x000fe20003f05270 */
[----:B------:R-:W-:Y:S01]  /*0b80*/  IMAD.MOV.U32 R10, RZ, RZ, R15 ;  /* 0x000000ffff0a7224 */ /* 0x000fe200078e000f */
[----:B------:R-:W-:Y:S01]  /*0b90*/  ISETP.GE.AND P2, PT, R9, RZ, PT ;  /* 0x000000ff0900720c */ /* 0x000fe20003f46270 */
[----:B------:R-:W-:Y:S02]  /*0ba0*/  IMAD.MOV.U32 R6, RZ, RZ, R3 ;  /* 0x000000ffff067224 */ /* 0x000fe400078e0003 */
[----:B------:R-:W-:Y:S01]  /*0bb0*/  IMAD.HI.U32 R3, R0, R7, RZ ;  /* 0x0000000700037227 */ /* 0x000fe200078e00ff */
[----:B0-----:R-:W-:-:S03]  /*0bc0*/  R2UR UR10, R8 ;  /* 0x00000000080a72ca */ /* 0x001fc600000e0000 */
[----:B------:R-:W-:Y:S01]  /*0bd0*/  @!P1 IMAD.MOV R6, RZ, RZ, -R6 ;  /* 0x000000ffff069224 */ /* 0x000fe200078e0a06 */
[----:B------:R-:W-:Y:S01]  /*0be0*/  LOP3.LUT P1, RZ, R71, 0x7f, RZ, 0xc0, !PT ;  /* 0x0000007f47ff7812 */ /* 0x000fe2000782c0ff */
[----:B------:R-:W-:Y:S02]  /*0bf0*/  IMAD.MOV R3, RZ, RZ, -R3 ;  /* 0x000000ffff037224 */ /* 0x000fe400078e0a03 */
[----:B------:R-:W-:Y:S02]  /*0c00*/  @!P0 LOP3.LUT R6, RZ, R30, RZ, 0x33, !PT ;  /* 0x0000001eff068212 */ /* 0x000fe400078e33ff */
[----:B------:R-:W-:Y:S01]  /*0c10*/  IMAD R32, R2, R3, R7 ;  /* 0x0000000302207224 */ /* 0x000fe200078e0207 */
[----:B------:R-:W-:Y:S01]  /*0c20*/  ISETP.GT.AND P0, PT, R4, 0x1f, PT ;  /* 0x0000001f0400780c */ /* 0x000fe20003f04270 */
[C---:B-1----:R-:W-:Y:S01]  /*0c30*/  IMAD R3, R18.reuse, R164, RZ ;  /* 0x000000a412037224 */ /* 0x042fe200078e02ff */
[----:B------:R-:W-:Y:S01]  /*0c40*/  LOP3.LUT R7, R18, 0x8, RZ, 0xfc, !PT ;  /* 0x0000000812077812 */ /* 0x000fe200078efcff */
[----:B------:R-:W-:Y:S01]  /*0c50*/  IMAD R13, R6, R10, RZ ;  /* 0x0000000a060d7224 */ /* 0x000fe200078e02ff */
[----:B------:R-:W-:Y:S01]  /*0c60*/  PRMT R6, RZ, 0x7610, R6 ;  /* 0x00007610ff067816 */ /* 0x000fe20000000006 */
[C---:B------:R-:W-:Y:S01]  /*0c70*/  IMAD R15, R164.reuse, 0x2, R3 ;  /* 0x00000002a40f7824 */ /* 0x040fe200078e0203 */
[----:B------:R-:W-:Y:S01]  /*0c80*/  ISETP.LT.AND P4, PT, R7, R112, P0 ;  /* 0x000000700700720c */ /* 0x000fe20000781270 */
[----:B------:R-:W-:Y:S01]  /*0c90*/  UIADD3 UR12, UPT, UPT, UR10, UR12, URZ ;  /* 0x0000000c0a0c7290 */ /* 0x000fe2000fffe0ff */
[----:B------:R-:W-:Y:S01]  /*0ca0*/  STL [R1+0x200], R13 ;  /* 0x0002000d01007387 */ /* 0x000fe20000100800 */
[----:B------:R-:W-:-:S03]  /*0cb0*/  IMAD R17, R164, 0x2, R15 ;  /* 0x00000002a4117824 */ /* 0x000fc600078e020f */
[----:B------:R0:W-:Y:S01]  /*0cc0*/  STL [R1+0x258], R4 ;  /* 0x0002580401007387 */ /* 0x0001e20000100800 */
[----:B------:R-:W-:-:S03]  /*0cd0*/  IMAD R19, R164, 0x2, R17 ;  /* 0x00000002a4137824 */ /* 0x000fc600078e0211 */
[----:B------:R1:W-:Y:S01]  /*0ce0*/  STL.S16 [R1+0x248], R6 ;  /* 0x0002480601007387 */ /* 0x0003e20000100600 */
[----:B0-----:R-:W-:-:S04]  /*0cf0*/  LOP3.LUT R4, R18, 0xa, RZ, 0xfc, !PT ;  /* 0x0000000a12047812 */ /* 0x001fc800078efcff */
[----:B------:R-:W-:Y:S01]  /*0d00*/  ISETP.LT.AND P3, PT, R4, R112, P0 ;  /* 0x000000700400720c */ /* 0x000fe20000761270 */
[----:B-1----:R-:W-:-:S12]  /*0d10*/  BRA.U UP0, `(.L_x_5) ;  /* 0x0000000100187547 */ /* 0x002fd8000b800000 */
[----:B------:R-:W-:Y:S01]  /*0d20*/  ELECT P5, URZ, PT ;  /* 0x0000000000ff782f */ /* 0x000fe200038a0000 */
[----:B------:R-:W-:Y:S01]  /*0d30*/  IMAD.MOV.U32 R4, RZ, RZ, 0x1 ;  /* 0x00000001ff047424 */ /* 0x000fe200078e00ff */
[----:B------:R-:W-:Y:S01]  /*0d40*/  UMOV UR5, 0x40 ;  /* 0x0000004000057882 */ /* 0x000fe20000000000 */
[----:B------:R-:W-:Y:S01]  /*0d50*/  UVIRTCOUNT.DEALLOC.SMPOOL 0x80 ;  /* 0x000000800000784c */ /* 0x000fe20000000000 */
[----:B------:R-:W-:-:S09]  /*0d60*/  ULEA UR5, UR4, UR5, 0x18 ;  /* 0x0000000504057291 */ /* 0x000fd2000f8ec0ff */
[----:B------:R0:W-:Y:S03]  /*0d70*/  @P5 STS.U8 [UR5], R4 ;  /* 0x00000004ff005988 */ /* 0x0001e60008000005 */
.L_x_5:
[----:B------:R-:W-:Y:S01]  /*0d80*/  STTM.x64 tmem[UR12], RZ ;  /* 0x000000ff000079ed */ /* 0x000fe2000834000c */
[----:B------:R-:W-:Y:S01]  /*0d90*/  STTM.x64 tmem[UR12+0x40], RZ ;  /* 0x000040ff000079ed */ /* 0x000fe2000834000c */
[----:B------:R-:W-:Y:S01]  /*0da0*/  STTM.x64 tmem[UR12+0x80], RZ ;  /* 0x000080ff000079ed */ /* 0x000fe2000834000c */
[----:B------:R-:W-:Y:S01]  /*0db0*/  STTM.x64 tmem[UR12+0xc0], RZ ;  /* 0x0000c0ff000079ed */ /* 0x000fe2000834000c */
[----:B------:R-:W1:Y:S02]  /*0dc0*/  FENCE.VIEW.ASYNC.T ;  /* 0x00000000000073c6 */ /* 0x000e640000000200 */
[----:B-1----:R-:W-:Y:S01]  /*0dd0*/  VOTEU.ALL UP1, P1 ;  /* 0x0000000000ff7886 */ /* 0x002fe20000820000 */
[----:B------:R-:W-:Y:S01]  /*0de0*/  VOTEU.ALL UP2, P1 ;  /* 0x0000000000ff7886 */ /* 0x000fe20000840000 */
[----:B------:R-:W-:Y:S02]  /*0df0*/  IMAD.MOV.U32 R11, RZ, RZ, R6 ;  /* 0x000000ffff0b7224 */ /* 0x000fe400078e0006 */
[----:B------:R-:W-:Y:S01]  /*0e00*/  IMAD R12, R164, 0x2, R19 ;  /* 0x00000002a40c7824 */ /* 0x000fe200078e0213 */
[----:B------:R-:W-:-:S04]  /*0e10*/  @!UP1 UIADD3 UR4, UPT, UPT, -UR6, 0x100000, URZ ;  /* 0x0010000006049890 */ /* 0x000fc8000fffe1ff */
[----:B------:R-:W-:Y:S02]  /*0e20*/  @!UP1 USHF.L.U32 UR5, UR4, 0xb, URZ ;  /* 0x0000000b04059899 */ /* 0x000fe400080006ff */
[----:B------:R-:W-:Y:S01]  /*0e30*/  @!UP1 USHF.L.U32 UR4, UR4, 0x1, URZ ;  /* 0x0000000104049899 */ /* 0x000fe200080006ff */
[----:B------:R-:W-:Y:S01]  /*0e40*/  BAR.SYNC.DEFER_BLOCKING 0x0 ;  /* 0x0000000000007b1d */ /* 0x000fe20000010000 */
[----:B------:R-:W-:Y:S02]  /*0e50*/  IMAD.SHL.U32 R6, R13, 0x2, RZ ;  /* 0x000000020d067824 */ /* 0x000fe400078e00ff */
[----:B------:R-:W-:-:S03]  /*0e60*/  IMAD R10, R164, 0x2, R12 ;  /* 0x00000002a40a7824 */ /* 0x000fc600078e020c */
[----:B------:R-:W-:Y:S01]  /*0e70*/  IADD3 R14, P5, PT, R6, UR16, RZ ;  /* 0x00000010060e7c10 */ /* 0x000fe2000ffbe0ff */
[----:B------:R-:W-:Y:S01]  /*0e80*/  IMAD R24, R164, 0x2, R10 ;  /* 0x00000002a4187824 */ /* 0x000fe200078e020a */
[----:B------:R-:W-:Y:S01]  /*0e90*/  STL [R1+0x260], R12 ;  /* 0x0002600c01007387 */ /* 0x000fe20000100800 */
[----:B------:R-:W-:Y:S01]  /*0ea0*/  PRMT R113, RZ, 0x7610, R113 ;  /* 0x00007610ff717816 */ /* 0x000fe20000000071 */
[----:B------:R-:W1:Y:S01]  /*0eb0*/  LDCU UR7, c[0x0][0x3b0] ;  /* 0x00007600ff0777ac */ /* 0x000e620008000800 */
[----:B------:R-:W-:Y:S01]  /*0ec0*/  LEA.HI.X.SX32 R16, R13, UR17, 0x1, P5 ;  /* 0x000000110d107c11 */ /* 0x000fe2000a8f0eff */
[----:B------:R-:W-:Y:S01]  /*0ed0*/  STL [R1+0x1bc], R10 ;  /* 0x0001bc0a01007387 */ /* 0x000fe20000100800 */
[----:B------:R-:W-:Y:S01]  /*0ee0*/  LEA R8, P6, R10, R14, 0x1 ;  /* 0x0000000e0a087211 */ /* 0x000fe200078c08ff */
[----:B------:R-:W-:Y:S02]  /*0ef0*/  IMAD R22, R164, 0x2, R24 ;  /* 0x00000002a4167824 */ /* 0x000fe400078e0218 */
[----:B------:R2:W-:Y:S01]  /*0f00*/  STL [R1+0x25c], R6 ;  /* 0x00025c0601007387 */ /* 0x0005e20000100800 */
[----:B------:R-:W-:Y:S01]  /*0f10*/  LEA.HI.X.SX32 R9, R10, R16, 0x1, P6 ;  /* 0x000000100a097211 */ /* 0x000fe200030f0eff */
[----:B------:R-:W-:-:S02]  /*0f20*/  IMAD R21, R164, 0x2, R22 ;  /* 0x00000002a4157824 */ /* 0x000fc400078e0216 */
[----:B------:R-:W-:Y:S02]  /*0f30*/  STL [R1+0x1b8], R24 ;  /* 0x0001b81801007387 */ /* 0x000fe40000100800 */
[----:B------:R-:W-:Y:S02]  /*0f40*/  IMAD R25, R164, 0x2, R21 ;  /* 0x00000002a4197824 */ /* 0x000fe400078e0215 */
[----:B------:R-:W3:Y:S02]  /*0f50*/  FENCE.VIEW.ASYNC.S ;  /* 0x00000000000073c6 */ /* 0x000ee40000000000 */
[----:B---3--:R3:W4:Y:S02]  /*0f60*/  @!UP2 SYNCS.EXCH.64 URZ, [UR13], UR4 ;  /* 0x000000040dffa5b2 */ /* 0x0087240008000100 */
[----:B----4-:R-:W-:Y:S01]  /*0f70*/  BAR.SYNC.DEFER_BLOCKING 0x0 ;  /* 0x0000000000007b1d */ /* 0x010fe20000010000 */
[----:B--2---:R-:W-:-:S04]  /*0f80*/  LEA R6, P5, R12, R14, 0x1 ;  /* 0x0000000e0c067211 */ /* 0x004fc800078a08ff */
[----:B------:R-:W-:Y:S01]  /*0f90*/  LEA.HI.X.SX32 R7, R12, R16, 0x1, P5 ;  /* 0x000000100c077211 */ /* 0x000fe200028f0eff */
[----:B------:R-:W-:Y:S01]  /*0fa0*/  STL [R1+0x1b4], R22 ;  /* 0x0001b41601007387 */ /* 0x000fe20000100800 */
[----:B------:R-:W-:Y:S01]  /*0fb0*/  IMAD R23, R164, 0x2, R25 ;  /* 0x00000002a4177824 */ /* 0x000fe200078e0219 */
[----:B------:R-:W-:Y:S02]  /*0fc0*/  LOP3.LUT R10, R18, 0x10, RZ, 0xfc, !PT ;  /* 0x00000010120a7812 */ /* 0x000fe400078efcff */
[----:B------:R-:W-:Y:S04]  /*0fd0*/  STL [R1+0x1b0], R21 ;  /* 0x0001b01501007387 */ /* 0x000fe80000100800 */
[----:B------:R2:W4:Y:S04]  /*0fe0*/  @P4 LDG.E.U16 R114, desc[UR20][R6.64] ;  /* 0x0000001406724981 */ /* 0x000528000c1e1500 */
[----:B------:R0:W3:Y:S01]  /*0ff0*/  @P3 LDG.E.U16 R11, desc[UR20][R8.64] ;  /* 0x00000014080b3981 */ /* 0x0000e2000c1e1500 */
[----:B------:R-:W-:-:S03]  /*1000*/  IMAD R20, R164, 0x2, R23 ;  /* 0x00000002a4147824 */ /* 0x000fc600078e0217 */
[----:B------:R-:W-:Y:S01]  /*1010*/  STL [R1+0x1ac], R25 ;  /* 0x0001ac1901007387 */ /* 0x000fe20000100800 */
[----:B--2---:R-:W-:Y:S01]  /*1020*/  LOP3.LUT R6, R18, 0x18, RZ, 0xfc, !PT ;  /* 0x0000001812067812 */ /* 0x004fe200078efcff */
[----:B------:R-:W-:-:S03]  /*1030*/  IMAD R13, R164, 0x2, R20 ;  /* 0x00000002a40d7824 */ /* 0x000fc600078e0214 */
[----:B------:R-:W-:Y:S02]  /*1040*/  ISETP.LT.AND P5, PT, R6, R112, P0 ;  /* 0x000000700600720c */ /* 0x000fe400007a1270 */
[C---:B------:R-:W-:Y:S02]  /*1050*/  LEA R6, P6, R13.reuse, R14, 0x1 ;  /* 0x0000000e0d067211 */ /* 0x040fe400078c08ff */
[----:B0-----:R-:W-:Y:S02]  /*1060*/  PRMT R8, RZ, 0x7610, R8 ;  /* 0x00007610ff087816 */ /* 0x001fe40000000008 */
[----:B------:R-:W-:-:S07]  /*1070*/  LEA.HI.X.SX32 R7, R13, R16, 0x1, P6 ;  /* 0x000000100d077211 */ /* 0x000fce00030f0eff */
[----:B------:R-:W2:Y:S04]  /*1080*/  @P5 LDG.E.U16 R8, desc[UR20][R6.64] ;  /* 0x0000001406085981 */ /* 0x000ea8000c1e1500 */
[----:B----4-:R-:W-:Y:S04]  /*1090*/  STL [R1+0x4c0], R114 ;  /* 0x0004c07201007387 */ /* 0x010fe80000100800 */
[----:B------:R-:W-:Y:S04]  /*10a0*/  STL [R1+0x1a8], R23 ;  /* 0x0001a81701007387 */ /* 0x000fe80000100800 */
[----:B---3--:R0:W-:Y:S01]  /*10b0*/  @P3 STL [R1+0x248], R11 ;  /* 0x0002480b01003387 */ /* 0x0081e20000100800 */
[----:B------:R-:W-:-:S02]  /*10c0*/  ISETP.LT.AND P3, PT, R10, R112, P0 ;  /* 0x000000700a00720c */ /* 0x000fc40000761270 */
[----:B------:R-:W-:-:S04]  /*10d0*/  LEA R10, P4, R21, R14, 0x1 ;  /* 0x0000000e150a7211 */ /* 0x000fc800078808ff */
[----:B0-----:R-:W-:-:S07]  /*10e0*/  LEA.HI.X.SX32 R11, R21, R16, 0x1, P4 ;  /* 0x00000010150b7211 */ /* 0x001fce00020f0eff */
[----:B------:R0:W3:Y:S01]  /*10f0*/  @P3 LDG.E.U16 R113, desc[UR20][R10.64] ;  /* 0x000000140a713981 */ /* 0x0000e2000c1e1500 */
[C---:B------:R-:W-:Y:S02]  /*1100*/  LOP3.LUT R12, R18.reuse, 0x1a, RZ, 0xfc, !PT ;  /* 0x0000001a120c7812 */ /* 0x040fe400078efcff */
[----:B------:R-:W-:Y:S01]  /*1110*/  LOP3.LUT R9, R18, 0x12, RZ, 0xfc, !PT ;  /* 0x0000001212097812 */ /* 0x000fe200078efcff */
[----:B------:R-:W-:Y:S01]  /*1120*/  IMAD R21, R164, 0x2, R13 ;  /* 0x00000002a4157824 */ /* 0x000fe200078e020d */
[-C--:B------:R-:W-:Y:S01]  /*1130*/  ISETP.LT.AND P4, PT, R12, R112.reuse, P0 ;  /* 0x000000700c00720c */ /* 0x080fe20000781270 */
[----:B------:R-:W-:Y:S01]  /*1140*/  STL [R1+0x1a4], R20 ;  /* 0x0001a41401007387 */ /* 0x000fe20000100800 */
[----:B------:R-:W-:Y:S02]  /*1150*/  ISETP.LT.AND P3, PT, R9, R112, P0 ;  /* 0x000000700900720c */ /* 0x000fe40000761270 */
[----:B------:R-:W-:Y:S02]  /*1160*/  LEA R12, P6, R21, R14, 0x1 ;  /* 0x0000000e150c7211 */ /* 0x000fe400078c08ff */
[----:B0-----:R-:W-:-:S02]  /*1170*/  PRMT R11, RZ, 0x7610, R11 ;  /* 0x00007610ff0b7816 */ /* 0x001fc4000000000b */
[----:B------:R-:W-:Y:S02]  /*1180*/  LEA.HI.X.SX32 R13, R21, R16, 0x1, P6 ;  /* 0x00000010150d7211 */ /* 0x000fe400030f0eff */
[----:B------:R-:W-:-:S03]  /*1190*/  PRMT R6, RZ, 0x7610, R6 ;  /* 0x00007610ff067816 */ /* 0x000fc60000000006 */
[----:B------:R-:W4:Y:S04]  /*11a0*/  @P4 LDG.E.U16 R11, desc[UR20][R12.64] ;  /* 0x000000140c0b4981 */ /* 0x000f28000c1e1500 */
[----:B---3--:R-:W-:Y:S04]  /*11b0*/  STL [R1+0x4d0], R113 ;  /* 0x0004d07101007387 */ /* 0x008fe80000100800 */
[----:B--2---:R0:W-:Y:S02]  /*11c0*/  STL [R1+0x230], R8 ;  /* 0x0002300801007387 */ /* 0x0041e40000100800 */
[----:B0-----:R-:W-:-:S04]  /*11d0*/  LEA R8, P5, R25, R14, 0x1 ;  /* 0x0000000e19087211 */ /* 0x001fc800078a08ff */
[----:B------:R-:W-:-:S05]  /*11e0*/  LEA.HI.X.SX32 R9, R25, R16, 0x1, P5 ;  /* 0x0000001019097211 */ /* 0x000fca00028f0eff */
[----:B------:R-:W2:Y:S01]  /*11f0*/  @P3 LDG.E.U16 R6, desc[UR20][R8.64] ;  /* 0x0000001408063981 */ /* 0x000ea2000c1e1500 */
[----:B------:R-:W-:Y:S02]  /*1200*/  LOP3.LUT R10, R18, 0xc, RZ, 0xfc, !PT ;  /* 0x0000000c120a7812 */ /* 0x000fe400078efcff */
[----:B------:R-:W-:Y:S02]  /*1210*/  ISETP.GT.U32.AND P6, PT, R2, R32, PT ;  /* 0x000000200200720c */ /* 0x000fe40003fc4070 */
[----:B------:R-:W-:Y:S01]  /*1220*/  ISETP.LT.AND P4, PT, R10, R112, P0 ;  /* 0x000000700a00720c */ /* 0x000fe20000781270 */
[----:B----4-:R0:W-:Y:S01]  /*1230*/  STL [R1+0x22c], R11 ;  /* 0x00022c0b01007387 */ /* 0x0101e20000100800 */
[----:B------:R-:W-:Y:S02]  /*1240*/  LOP3.LUT R10, R18, 0x1c, RZ, 0xfc, !PT ;  /* 0x0000001c120a7812 */ /* 0x000fe400078efcff */
[----:B------:R-:W-:Y:S01]  /*1250*/  PRMT R12, RZ, 0x7610, R12 ;  /* 0x00007610ff0c7816 */ /* 0x000fe2000000000c */
[----:B------:R-:W-:Y:S01]  /*1260*/  IMAD R21, R164, 0x2, R21 ;  /* 0x00000002a4157824 */ /* 0x000fe200078e0215 */
[----:B0-----:R-:W-:-:S05]  /*1270*/  LOP3.LUT R11, R18, 0x14, RZ, 0xfc, !PT ;  /* 0x00000014120b7812 */ /* 0x001fca00078efcff */
[----:B------:R-:W-:Y:S01]  /*1280*/  @!P6 IMAD.IADD R32, R32, 0x1, -R2 ;  /* 0x000000012020e824 */ /* 0x000fe200078e0a02 */
[----:B------:R-:W-:Y:S02]  /*1290*/  ISETP.LT.AND P3, PT, R11, R112, P0 ;  /* 0x000000700b00720c */ /* 0x000fe40000761270 */
[----:B------:R-:W-:Y:S01]  /*12a0*/  PRMT R4, RZ, 0x7610, R4 ;  /* 0x00007610ff047816 */ /* 0x000fe20000000004 */
[----:B--2---:R0:W-:Y:S02]  /*12b0*/  STL [R1+0x23c], R6 ;  /* 0x00023c0601007387 */ /* 0x0041e40000100800 */
[----:B0-----:R-:W-:-:S04]  /*12c0*/  LEA R6, P5, R24, R14, 0x1 ;  /* 0x0000000e18067211 */ /* 0x001fc800078a08ff */
[----:B------:R-:W-:Y:S02]  /*12d0*/  LEA.HI.X.SX32 R7, R24, R16, 0x1, P5 ;  /* 0x0000001018077211 */ /* 0x000fe400028f0eff */
[----:B------:R-:W-:Y:S02]  /*12e0*/  ISETP.LT.AND P5, PT, R10, R112, P0 ;  /* 0x000000700a00720c */ /* 0x000fe400007a1270 */
[-C--:B------:R-:W-:Y:S01]  /*12f0*/  LEA R10, P6, R23, R14.reuse, 0x1 ;  /* 0x0000000e170a7211 */ /* 0x080fe200078c08ff */
[----:B------:R0:W2:Y:S01]  /*1300*/  @P4 LDG.E.U16 R12, desc[UR20][R6.64] ;  /* 0x00000014060c4981 */ /* 0x0000a2000c1e1500 */
[----:B------:R-:W-:Y:S02]  /*1310*/  LEA R8, P4, R21, R14, 0x1 ;  /* 0x0000000e15087211 */ /* 0x000fe400078808ff */
[-C--:B------:R-:W-:Y:S02]  /*1320*/  LEA.HI.X.SX32 R11, R23, R16.reuse, 0x1, P6 ;  /* 0x00000010170b7211 */ /* 0x080fe400030f0eff */
[----:B------:R-:W-:-:S03]  /*1330*/  LEA.HI.X.SX32 R9, R21, R16, 0x1, P4 ;  /* 0x0000001015097211 */ /* 0x000fc600020f0eff */
[----:B------:R3:W4:Y:S01]  /*1340*/  @P3 LDG.E.U16 R4, desc[UR20][R10.64] ;  /* 0x000000140a043981 */ /* 0x000722000c1e1500 */
[----:B0-----:R-:W-:-:S06]  /*1350*/  PRMT R6, RZ, 0x7610, R6 ;  /* 0x00007610ff067816 */ /* 0x001fcc0000000006 */
[----:B------:R0:W2:Y:S01]  /*1360*/  @P5 LDG.E.U16 R6, desc[UR20][R8.64] ;  /* 0x0000001408065981 */ /* 0x0000a2000c1e1500 */
[----:B------:R-:W-:Y:S02]  /*1370*/  ISETP.GT.U32.AND P4, PT, R2, R32, PT ;  /* 0x000000200200720c */ /* 0x000fe40003f84070 */
[----:B------:R-:W-:Y:S02]  /*1380*/  LEA R122, P5, R3, R14, 0x1 ;  /* 0x0000000e037a7211 */ /* 0x000fe400078a08ff */
[----:B---3--:R-:W-:-:S09]  /*1390*/  PRMT R10, RZ, 0x7610, R10 ;  /* 0x00007610ff0a7816 */ /* 0x008fd2000000000a */
[----:B------:R-:W-:Y:S01]  /*13a0*/  @!P4 IMAD.IADD R32, R32, 0x1, -R2 ;  /* 0x000000012020c824 */ /* 0x000fe200078e0a02 */
[C---:B------:R-:W-:Y:S02]  /*13b0*/  LEA R126, P4, R15.reuse, R14, 0x1 ;  /* 0x0000000e0f7e7211 */ /* 0x040fe400078808ff */
[----:B0-----:R-:W-:Y:S02]  /*13c0*/  LOP3.LUT R8, R18, 0x16, RZ, 0xfc, !PT ;  /* 0x0000001612087812 */ /* 0x001fe400078efcff */
[-C--:B------:R-:W-:Y:S02]  /*13d0*/  LEA.HI.X.SX32 R127, R15, R16.reuse, 0x1, P4 ;  /* 0x000000100f7f7211 */ /* 0x080fe400020f0eff */
[----:B------:R-:W-:Y:S02]  /*13e0*/  LEA.HI.X.SX32 R123, R3, R16, 0x1, P5 ;  /* 0x00000010037b7211 */ /* 0x000fe400028f0eff */
[----:B------:R-:W-:Y:S01]  /*13f0*/  ISETP.LT.AND P5, PT, R8, R112, P0 ;  /* 0x000000700800720c */ /* 0x000fe200007a1270 */
[----:B----4-:R-:W-:Y:S04]  /*1400*/  STL [R1+0x238], R4 ;  /* 0x0002380401007387 */ /* 0x010fe80000100800 */
[----:B--2---:R0:W-:Y:S02]  /*1410*/  STL [R1+0x228], R6 ;  /* 0x0002280601007387 */ /* 0x0041e40000100800 */
[----:B0-----:R-:W-:-:S04]  /*1420*/  LOP3.LUT R6, R18, 0xe, RZ, 0xfc, !PT ;  /* 0x0000000e12067812 */ /* 0x001fc800078efcff */
[----:B------:R-:W-:Y:S02]  /*1430*/  ISETP.LT.AND P3, PT, R6, R112, P0 ;  /* 0x000000700600720c */ /* 0x000fe40000761270 */
[----:B------:R-:W-:-:S04]  /*1440*/  LEA R6, P4, R22, R14, 0x1 ;  /* 0x0000000e16067211 */ /* 0x000fc800078808ff */
[----:B------:R-:W-:Y:S02]  /*1450*/  LEA.HI.X.SX32 R7, R22, R16, 0x1, P4 ;  /* 0x0000001016077211 */ /* 0x000fe400020f0eff */
[----:B------:R-:W-:-:S05]  /*1460*/  LEA R8, P4, R20, R14, 0x1 ;  /* 0x0000000e14087211 */ /* 0x000fca00078808ff */
[----:B------:R0:W2:Y:S01]  /*1470*/  @P3 LDG.E.U16 R10, desc[UR20][R6.64] ;  /* 0x00000014060a3981 */ /* 0x0000a2000c1e1500 */
[----:B------:R-:W-:Y:S02]  /*1480*/  LEA.HI.X.SX32 R9, R20, R16, 0x1, P4 ;  /* 0x0000001014097211 */ /* 0x000fe400020f0eff */
[----:B0-----:R-:W-:-:S06]  /*1490*/  PRMT R6, RZ, 0x7610, R6 ;  /* 0x00007610ff067816 */ /* 0x001fcc0000000006 */
[----:B------:R0:W3:Y:S01]  /*14a0*/  @P5 LDG.E.U16 R6, desc[UR20][R8.64] ;  /* 0x0000001408065981 */ /* 0x0000e2000c1e1500 */
[----:B------:R-:W-:-:S05]  /*14b0*/  IABS R13, R5 ;  /* 0x00000005000d7213 */ /* 0x000fca0000000000 */
[----:B------:R-:W-:-:S04]  /*14c0*/  IMAD.HI.U32 R3, R0, R13, RZ ;  /* 0x0000000d00037227 */ /* 0x000fc800078e00ff */
[----:B------:R-:W-:-:S04]  /*14d0*/  IMAD.MOV R3, RZ, RZ, -R3 ;  /* 0x000000ffff037224 */ /* 0x000fc800078e0a03 */
[----:B------:R-:W-:Y:S01]  /*14e0*/  IMAD R48, R2, R3, R13 ;  /* 0x0000000302307224 */ /* 0x000fe200078e020d */
[----:B------:R-:W-:-:S04]  /*14f0*/  LEA R128, P4, R17, R14, 0x1 ;  /* 0x0000000e11807211 */ /* 0x000fc800078808ff */
[----:B------:R-:W-:Y:S01]  /*1500*/  ISETP.GT.U32.AND P3, PT, R2, R48, PT ;  /* 0x000000300200720c */ /* 0x000fe20003f64070 */
[----:B------:R-:W-:Y:S01]  /*1510*/  STL.64 [R1+0x198], R122 ;  /* 0x0001987a01007387 */ /* 0x000fe20000100a00 */
[----:B------:R-:W-:Y:S02]  /*1520*/  LOP3.LUT R3, R18, 0x1e, RZ, 0xfc, !PT ;  /* 0x0000001e12037812 */ /* 0x000fe400078efcff */
[----:B------:R-:W-:Y:S01]  /*1530*/  LEA.HI.X.SX32 R129, R17, R16, 0x1, P4 ;  /* 0x0000001011817211 */ /* 0x000fe200020f0eff */
[----:B------:R-:W-:Y:S01]  /*1540*/  STL [R1+0x244], R12 ;  /* 0x0002440c01007387 */ /* 0x000fe20000100800 */
[----:B------:R-:W-:Y:S01]  /*1550*/  IMAD R21, R164, 0x2, R21 ;  /* 0x00000002a4157824 */ /* 0x000fe200078e0215 */
[----:B------:R-:W-:Y:S02]  /*1560*/  ISETP.LT.AND P5, PT, R3, R112, P0 ;  /* 0x000000700300720c */ /* 0x000fe400007a1270 */
[----:B------:R-:W-:Y:S04]  /*1570*/  STL.64 [R1+0x190], R126 ;  /* 0x0001907e01007387 */ /* 0x000fe80000100a00 */
[----:B------:R-:W-:Y:S01]  /*1580*/  STL [R1+0x2e8], R164 ;  /* 0x0002e8a401007387 */ /* 0x000fe20000100800 */
[----:B------:R-:W-:-:S03]  /*1590*/  @!P3 IMAD.IADD R48, R48, 0x1, -R2 ;  /* 0x000000013030b824 */ /* 0x000fc600078e0a02 */
[----:B------:R-:W-:Y:S04]  /*15a0*/  STL.64 [R1+0x188], R128 ;  /* 0x0001888001007387 */ /* 0x000fe80000100a00 */
[----:B------:R-:W-:Y:S01]  /*15b0*/  STL [R1+0x2ec], R164 ;  /* 0x0002eca401007387 */ /* 0x000fe20000100800 */
[----:B0-----:R-:W-:-:S03]  /*15c0*/  PRMT R8, RZ, 0x7610, R8 ;  /* 0x00007610ff087816 */ /* 0x001fc60000000008 */
[----:B---3--:R0:W-:Y:S02]  /*15d0*/  STL [R1+0x234], R6 ;  /* 0x0002340601007387 */ /* 0x0081e40000100800 */
[----:B0-----:R-:W-:-:S04]  /*15e0*/  LEA R6, P3, R21, R14, 0x1 ;  /* 0x0000000e15067211 */ /* 0x001fc800078608ff */
[----:B------:R-:W-:-:S05]  /*15f0*/  LEA.HI.X.SX32 R7, R21, R16, 0x1, P3 ;  /* 0x0000001015077211 */ /* 0x000fca00018f0eff */
[----:B------:R0:W3:Y:S01]  /*1600*/  @P5 LDG.E.U16 R8, desc[UR20][R6.64] ;  /* 0x0000001406085981 */ /* 0x0000e2000c1e1500 */
[----:B------:R-:W-:-:S04]  /*1610*/  LOP3.LUT R4, R5, 0x8, RZ, 0xfc, !PT ;  /* 0x0000000805047812 */ /* 0x000fc800078efcff */
[----:B------:R-:W-:Y:S02]  /*1620*/  IABS R23, R4 ;  /* 0x0000000400177213 */ /* 0x000fe40000000000 */
[----:B------:R-:W-:-:S03]  /*1630*/  ISETP.GE.AND P6, PT, R4, RZ, PT ;  /* 0x000000ff0400720c */ /* 0x000fc60003fc6270 */
[----:B------:R-:W-:-:S04]  /*1640*/  IMAD.HI.U32 R4, R0, R23, RZ ;  /* 0x0000001700047227 */ /* 0x000fc800078e00ff */
[----:B------:R-:W-:-:S04]  /*1650*/  IMAD.MOV R4, RZ, RZ, -R4 ;  /* 0x000000ffff047224 */ /* 0x000fc800078e0a04 */
[----:B------:R-:W-:Y:S01]  /*1660*/  IMAD R54, R2, R4, R23 ;  /* 0x0000000402367224 */ /* 0x000fe200078e0217 */
[----:B------:R-:W-:-:S04]  /*1670*/  LOP3.LUT R4, R5, 0x10, RZ, 0xfc, !PT ;  /* 0x0000001005047812 */ /* 0x000fc800078efcff */
[----:B------:R-:W-:Y:S02]  /*1680*/  IABS R11, R4 ;  /* 0x00000004000b7213 */ /* 0x000fe40000000000 */
[----:B------:R-:W-:Y:S01]  /*1690*/  ISETP.GT.U32.AND P3, PT, R2, R54, PT ;  /* 0x000000360200720c */ /* 0x000fe20003f64070 */
[----:B--2---:R2:W-:Y:S01]  /*16a0*/  STL [R1+0x240], R10 ;  /* 0x0002400a01007387 */ /* 0x0045e20000100800 */
[----:B------:R-:W-:Y:S01]  /*16b0*/  LEA R132, P4, R19, R14, 0x1 ;  /* 0x0000000e13847211 */ /* 0x000fe200078808ff */
[----:B------:R-:W-:-:S03]  /*16c0*/  IMAD.HI.U32 R3, R0, R11, RZ ;  /* 0x0000000b00037227 */ /* 0x000fc600078e00ff */
[----:B------:R-:W-:Y:S01]  /*16d0*/  LEA.HI.X.SX32 R133, R19, R16, 0x1, P4 ;  /* 0x0000001013857211 */ /* 0x000fe200020f0eff */
[----:B------:R-:W-:Y:S01]  /*16e0*/  IMAD.MOV R3, RZ, RZ, -R3 ;  /* 0x000000ffff037224 */ /* 0x000fe200078e0a03 */
[----:B--2---:R-:W-:-:S03]  /*16f0*/  LOP3.LUT R10, R5, 0x18, RZ, 0xfc, !PT ;  /* 0x00000018050a7812 */ /* 0x004fc600078efcff */
[----:B------:R-:W-:Y:S01]  /*1700*/  STL.64 [R1+0x180], R132 ;  /* 0x0001808401007387 */ /* 0x000fe20000100a00 */
[----:B------:R-:W-:Y:S01]  /*1710*/  IABS R9, R10 ;  /* 0x0000000a00097213 */ /* 0x000fe20000000000 */
[----:B------:R-:W-:Y:S02]  /*1720*/  IMAD R56, R2, R3, R11 ;  /* 0x0000000302387224 */ /* 0x000fe400078e020b */
[----:B------:R-:W-:Y:S02]  /*1730*/  @!P3 IMAD.IADD R54, R54, 0x1, -R2 ;  /* 0x000000013636b824 */ /* 0x000fe400078e0a02 */
[----:B------:R-:W-:-:S03]  /*1740*/  IMAD.HI.U32 R3, R0, R9, RZ ;  /* 0x0000000900037227 */ /* 0x000fc600078e00ff */
[C---:B------:R-:W-:Y:S01]  /*1750*/  ISETP.GT.U32.AND P3, PT, R2.reuse, R54, PT ;  /* 0x000000360200720c */ /* 0x040fe20003f64070 */
[----:B------:R-:W-:Y:S01]  /*1760*/  IMAD.MOV R3, RZ, RZ, -R3 ;  /* 0x000000ffff037224 */ /* 0x000fe200078e0a03 */
[----:B------:R-:W-:-:S03]  /*1770*/  ISETP.GT.U32.AND P4, PT, R2, R48, PT ;  /* 0x000000300200720c */ /* 0x000fc60003f84070 */
[----:B------:R-:W-:Y:S01]  /*1780*/  IMAD R60, R2, R3, R9 ;  /* 0x00000003023c7224 */ /* 0x000fe200078e0209 */
[C---:B------:R-:W-:Y:S02]  /*1790*/  ISETP.GE.AND P5, PT, R5.reuse, RZ, PT ;  /* 0x000000ff0500720c */ /* 0x040fe40003fa6270 */
[----:B------:R-:W-:-:S05]  /*17a0*/  LOP3.LUT R11, R5, 0x28, RZ, 0xfc, !PT ;  /* 0x00000028050b7812 */ /* 0x000fca00078efcff */
[--C-:B------:R-:W-:Y:S01]  /*17b0*/  @!P3 IMAD.IADD R54, R54, 0x1, -R2.reuse ;  /* 0x000000013636b824 */ /* 0x100fe200078e0a02 */
[----:B------:R-:W-:Y:S01]  /*17c0*/  IABS R9, R11 ;  /* 0x0000000b00097213 */ /* 0x000fe20000000000 */
[----:B------:R-:W-:Y:S01]  /*17d0*/  @!P4 IMAD.IADD R48, R48, 0x1, -R2 ;  /* 0x000000013030c824 */ /* 0x000fe200078e0a02 */
[----:B------:R-:W-:Y:S01]  /*17e0*/  ISETP.GT.U32.AND P4, PT, R2, R56, PT ;  /* 0x000000380200720c */ /* 0x000fe20003f84070 */
[----:B------:R-:W-:Y:S01]  /*17f0*/  @!P6 IMAD.MOV R54, RZ, RZ, -R54 ;  /* 0x000000ffff36e224 */ /* 0x000fe200078e0a36 */
[----:B0-----:R-:W-:Y:S01]  /*1800*/  LOP3.LUT R6, R5, 0x30, RZ, 0xfc, !PT ;  /* 0x0000003005067812 */ /* 0x001fe200078efcff */
[----:B------:R-:W-:Y:S01]  /*1810*/  @!P2 IMAD.MOV R32, RZ, RZ, -R32 ;  /* 0x000000ffff20a224 */ /* 0x000fe200078e0a20 */
[----:B------:R-:W-:Y:S01]  /*1820*/  ISETP.GE.AND P2, PT, R4, RZ, PT ;  /* 0x000000ff0400720c */ /* 0x000fe20003f46270 */
[----:B------:R-:W-:Y:S01]  /*1830*/  @!P5 IMAD.MOV R48, RZ, RZ, -R48 ;  /* 0x000000ffff30d224 */ /* 0x000fe200078e0a30 */
[----:B------:R-:W-:Y:S02]  /*1840*/  ISETP.GT.U32.AND P5, PT, R2, R60, PT ;  /* 0x0000003c0200720c */ /* 0x000fe40003fa4070 */
[----:B------:R-:W-:-:S02]  /*1850*/  IABS R4, R6 ;  /* 0x0000000600047213 */ /* 0x000fc40000000000 */
[----:B------:R-:W-:Y:S02]  /*1860*/  ISETP.GE.AND P3, PT, R10, RZ, PT ;  /* 0x000000ff0a00720c */ /* 0x000fe40003f66270 */
[----:B------:R-:W-:Y:S01]  /*1870*/  LOP3.LUT R10, R5, 0x38, RZ, 0xfc, !PT ;  /* 0x00000038050a7812 */ /* 0x000fe200078efcff */
[----:B------:R-:W-:-:S05]  /*1880*/  @!P4 IMAD.IADD R56, R56, 0x1, -R2 ;  /* 0x000000013838c824 */ /* 0x000fca00078e0a02 */
[----:B------:R-:W-:Y:S01]  /*1890*/  ISETP.GT.U32.AND P4, PT, R2, R56, PT ;  /* 0x000000380200720c */ /* 0x000fe20003f84070 */
[----:B------:R-:W-:-:S05]  /*18a0*/  @!P5 IMAD.IADD R60, R60, 0x1, -R2 ;  /* 0x000000013c3cd824 */ /* 0x000fca00078e0a02 */
[----:B------:R-:W-:-:S07]  /*18b0*/  ISETP.GT.U32.AND P5, PT, R2, R60, PT ;  /* 0x0000003c0200720c */ /* 0x000fce0003fa4070 */
[----:B------:R-:W-:-:S04]  /*18c0*/  @!P4 IMAD.IADD R56, R56, 0x1, -R2 ;  /* 0x000000013838c824 */ /* 0x000fc800078e0a02 */
[----:B------:R-:W-:Y:S02]  /*18d0*/  @!P2 IMAD.MOV R56, RZ, RZ, -R56 ;  /* 0x000000ffff38a224 */ /* 0x000fe400078e0a38 */
[----:B------:R-:W-:Y:S01]  /*18e0*/  @!P5 IMAD.IADD R60, R60, 0x1, -R2 ;  /* 0x000000013c3cd824 */ /* 0x000fe200078e0a02 */
[C---:B------:R-:W-:Y:S02]  /*18f0*/  LOP3.LUT R12, R5.reuse, 0x48, RZ, 0xfc, !PT ;  /* 0x00000048050c7812 */ /* 0x040fe400078efcff */
[C---:B------:R-:W-:Y:S01]  /*1900*/  LOP3.LUT R13, R5.reuse, 0x50, RZ, 0xfc, !PT ;  /* 0x00000050050d7812 */ /* 0x040fe200078efcff */
[----:B------:R-:W-:Y:S01]  /*1910*/  @!P3 IMAD.MOV R60, RZ, RZ, -R60 ;  /* 0x000000ffff3cb224 */ /* 0x000fe200078e0a3c */
[C---:B------:R-:W-:Y:S02]  /*1920*/  LOP3.LUT R14, R5.reuse, 0x60, RZ, 0xfc, !PT ;  /* 0x00000060050e7812 */ /* 0x040fe400078efcff */
[C---:B------:R-:W-:Y:S01]  /*1930*/  LOP3.LUT R15, R5.reuse, 0x88, RZ, 0xfc, !PT ;  /* 0x00000088050f7812 */ /* 0x040fe200078efcff */
[----:B---3--:R0:W-:Y:S02]  /*1940*/  STL [R1+0x224], R8 ;  /* 0x0002240801007387 */ /* 0x0081e40000100800 */
[----:B0-----:R-:W-:-:S04]  /*1950*/  LOP3.LUT R8, R5, 0x20, RZ, 0xfc, !PT ;  /* 0x0000002005087812 */ /* 0x001fc800078efcff */
[----:B------:R-:W-:-:S05]  /*1960*/  IABS R7, R8 ;  /* 0x0000000800077213 */ /* 0x000fca0000000000 */
[----:B------:R-:W-:-:S04]  /*1970*/  IMAD.HI.U32 R3, R0, R7, RZ ;  /* 0x0000000700037227 */ /* 0x000fc800078e00ff */
[----:B------:R-:W-:-:S04]  /*1980*/  IMAD.MOV R62, RZ, RZ, -R3 ;  /* 0x000000ffff3e7224 */ /* 0x000fc800078e0a03 */
[----:B------:R-:W-:-:S05]  /*1990*/  IMAD R62, R2, R62, R7 ;  /* 0x0000003e023e7224 */ /* 0x000fca00078e0207 */
[----:B------:R-:W-:Y:S01]  /*19a0*/  ISETP.GT.U32.AND P6, PT, R2, R62, PT ;  /* 0x0000003e0200720c */ /* 0x000fe20003fc4070 */
[----:B------:R-:W-:-:S04]  /*19b0*/  IMAD.HI.U32 R3, R0, R9, RZ ;  /* 0x0000000900037227 */ /* 0x000fc800078e00ff */
[----:B------:R-:W-:Y:S02]  /*19c0*/  IMAD.MOV R3, RZ, RZ, -R3 ;  /* 0x000000ffff037224 */ /* 0x000fe400078e0a03 */
[----:B------:R-:W-:Y:S02]  /*19d0*/  IMAD.MOV.U32 R7, RZ, RZ, R4 ;  /* 0x000000ffff077224 */ /* 0x000fe400078e0004 */
[----:B------:R-:W-:Y:S01]  /*19e0*/  IMAD R64, R2, R3, R9 ;  /* 0x0000000302407224 */ /* 0x000fe200078e0209 */
[----:B------:R-:W-:Y:S01]  /*19f0*/  IABS R9, R10 ;  /* 0x0000000a00097213 */ /* 0x000fe20000000000 */
[----:B------:R-:W-:-:S04]  /*1a00*/  IMAD.HI.U32 R3, R0, R7, RZ ;  /* 0x0000000700037227 */ /* 0x000fc800078e00ff */
[----:B------:R-:W-:Y:S02]  /*1a10*/  @!P6 IMAD.IADD R62, R62, 0x1, -R2 ;  /* 0x000000013e3ee824 */ /* 0x000fe400078e0a02 */
[----:B------:R-:W-:Y:S02]  /*1a20*/  IMAD.MOV R66, RZ, RZ, -R3 ;  /* 0x000000ffff427224 */ /* 0x000fe400078e0a03 */
[----:B------:R-:W-:Y:S01]  /*1a30*/  IMAD.HI.U32 R3, R0, R9, RZ ;  /* 0x0000000900037227 */ /* 0x000fe200078e00ff */
[----:B------:R-:W-:-:S03]  /*1a40*/  ISETP.GT.U32.AND P6, PT, R2, R62, PT ;  /* 0x0000003e0200720c */ /* 0x000fc60003fc4070 */
[----:B------:R-:W-:-:S04]  /*1a50*/  IMAD.MOV R3, RZ, RZ, -R3 ;  /* 0x000000ffff037224 */ /* 0x000fc800078e0a03 */
[----:B------:R-:W-:Y:S01]  /*1a60*/  IMAD R68, R2, R3, R9 ;  /* 0x0000000302447224 */ /* 0x000fe200078e0209 */
[----:B------:R-:W-:Y:S01]  /*1a70*/  ISETP.GE.AND P4, PT, R8, RZ, PT ;  /* 0x000000ff0800720c */ /* 0x000fe20003f86270 */
[----:B------:R-:W-:Y:S01]  /*1a80*/  IMAD R66, R2, R66, R7 ;  /* 0x0000004202427224 */ /* 0x000fe200078e0207 */
[----:B------:R-:W-:-:S03]  /*1a90*/  LOP3.LUT R8, R5, 0x40, RZ, 0xfc, !PT ;  /* 0x0000004005087812 */ /* 0x000fc600078efcff */
[----:B------:R-:W-:Y:S01]  /*1aa0*/  @!P6 IMAD.IADD R62, R62, 0x1, -R2 ;  /* 0x000000013e3ee824 */ /* 0x000fe200078e0a02 */
[C---:B------:R-:W-:Y:S02]  /*1ab0*/  ISETP.GT.U32.AND P6, PT, R2.reuse, R68, PT ;  /* 0x000000440200720c */ /* 0x040fe40003fc4070 */
[----:B------:R-:W-:Y:S02]  /*1ac0*/  IABS R7, R8 ;  /* 0x0000000800077213 */ /* 0x000fe40000000000 */
[C---:B------:R-:W-:Y:S02]  /*1ad0*/  ISETP.GT.U32.AND P5, PT, R2.reuse, R66, PT ;  /* 0x000000420200720c */ /* 0x040fe40003fa4070 */
[----:B------:R-:W-:Y:S01]  /*1ae0*/  ISETP.GT.U32.AND P2, PT, R2, R64, PT ;  /* 0x000000400200720c */ /* 0x000fe20003f44070 */
[----:B------:R-:W-:Y:S01]  /*1af0*/  IMAD.HI.U32 R3, R0, R7, RZ ;  /* 0x0000000700037227 */ /* 0x000fe200078e00ff */
[----:B------:R-:W-:-:S03]  /*1b00*/  IABS R9, R12 ;  /* 0x0000000c00097213 */ /* 0x000fc60000000000 */
[----:B------:R-:W-:Y:S02]  /*1b10*/  IMAD.MOV R3, RZ, RZ, -R3 ;  /* 0x000000ffff037224 */ /* 0x000fe400078e0a03 */
[--C-:B------:R-:W-:Y:S02]  /*1b20*/  @!P6 IMAD.IADD R68, R68, 0x1, -R2.reuse ;  /* 0x000000014444e824 */ /* 0x100fe400078e0a02 */
[----:B------:R-:W-:Y:S02]  /*1b30*/  IMAD R70, R2, R3, R7 ;  /* 0x0000000302467224 */ /* 0x000fe400078e0207 */
[--C-:B------:R-:W-:Y:S01]  /*1b40*/  @!P5 IMAD.IADD R66, R66, 0x1, -R2.reuse ;  /* 0x000000014242d824 */ /* 0x100fe200078e0a02 */
[----:B------:R-:W-:Y:S01]  /*1b50*/  ISETP.GT.U32.AND P6, PT, R2, R68, PT ;  /* 0x000000440200720c */ /* 0x000fe20003fc4070 */
[----:B------:R-:W-:Y:S01]  /*1b60*/  @!P2 IMAD.IADD R64, R64, 0x1, -R2 ;  /* 0x000000014040a824 */ /* 0x000fe200078e0a02 */
[----:B------:R-:W-:Y:S01]  /*1b70*/  IABS R4, R13 ;  /* 0x0000000d00047213 */ /* 0x000fe20000000000 */
[----:B------:R-:W-:Y:S01]  /*1b80*/  IMAD.HI.U32 R3, R0, R9, RZ ;  /* 0x0000000900037227 */ /* 0x000fe200078e00ff */
[----:B------:R-:W-:-:S02]  /*1b90*/  ISETP.GT.U32.AND P3, PT, R2, R66, PT ;  /* 0x000000420200720c */ /* 0x000fc40003f64070 */
[C---:B------:R-:W-:Y:S01]  /*1ba0*/  ISETP.GT.U32.AND P2, PT, R2.reuse, R64, PT ;  /* 0x000000400200720c */ /* 0x040fe20003f44070 */
[----:B------:R-:W-:Y:S02]  /*1bb0*/  IMAD.MOV R3, RZ, RZ, -R3 ;  /* 0x000000ffff037224 */ /* 0x000fe400078e0a03 */
[----:B------:R-:W-:Y:S01]  /*1bc0*/  IMAD.MOV.U32 R7, RZ, RZ, R4 ;  /* 0x000000ffff077224 */ /* 0x000fe200078e0004 */
[----:B------:R-:W-:Y:S01]  /*1bd0*/  ISETP.GE.AND P5, PT, R11, RZ, PT ;  /* 0x000000ff0b00720c */ /* 0x000fe20003fa6270 */
[----:B------:R-:W-:Y:S02]  /*1be0*/  IMAD R72, R2, R3, R9 ;  /* 0x0000000302487224 */ /* 0x000fe400078e0209 */
[----:B------:R-:W-:-:S04]  /*1bf0*/  IMAD.HI.U32 R4, R0, R7, RZ ;  /* 0x0000000700047227 */ /* 0x000fc800078e00ff */
[----:B------:R-:W-:Y:S01]  /*1c00*/  @!P6 IMAD.IADD R68, R68, 0x1, -R2 ;  /* 0x000000014444e824 */ /* 0x000fe200078e0a02 */
[----:B------:R-:W-:Y:S01]  /*1c10*/  ISETP.GT.U32.AND P6, PT, R2, R72, PT ;  /* 0x000000480200720c */ /* 0x000fe20003fc4070 */
[----:B------:R-:W-:Y:S02]  /*1c20*/  IMAD.MOV R4, RZ, RZ, -R4 ;  /* 0x000000ffff047224 */ /* 0x000fe400078e0a04 */
[----:B------:R-:W-:Y:S01]  /*1c30*/  @!P4 IMAD.MOV R62, RZ, RZ, -R62 ;  /* 0x000000ffff3ec224 */ /* 0x000fe200078e0a3e */
[----:B------:R-:W-:Y:S01]  /*1c40*/  ISETP.GE.AND P4, PT, R6, RZ, PT ;  /* 0x000000ff0600720c */ /* 0x000fe20003f86270 */
[--C-:B------:R-:W-:Y:S01]  /*1c50*/  @!P3 IMAD.IADD R66, R66, 0x1, -R2.reuse ;  /* 0x000000014242b824 */ /* 0x100fe200078e0a02 */
[----:B------:R-:W-:Y:S01]  /*1c60*/  ISETP.GE.AND P3, PT, R10, RZ, PT ;  /* 0x000000ff0a00720c */ /* 0x000fe20003f66270 */
[----:B------:R-:W-:Y:S01]  /*1c70*/  @!P2 IMAD.IADD R64, R64, 0x1, -R2 ;  /* 0x000000014040a824 */ /* 0x000fe200078e0a02 */
[----:B------:R-:W-:Y:S01]  /*1c80*/  LOP3.LUT R10, R5, 0x58, RZ, 0xfc, !PT ;  /* 0x00000058050a7812 */ /* 0x000fe200078efcff */
[----:B------:R-:W-:-:S02]  /*1c90*/  IMAD R74, R2, R4, R7 ;  /* 0x00000004024a7224 */ /* 0x000fc400078e0207 */
[----:B------:R-:W-:Y:S01]  /*1ca0*/  @!P5 IMAD.MOV R64, RZ, RZ, -R64 ;  /* 0x000000ffff40d224 */ /* 0x000fe200078e0a40 */
[----:B------:R-:W-:Y:S02]  /*1cb0*/  IABS R3, R10 ;  /* 0x0000000a00037213 */ /* 0x000fe40000000000 */
[----:B------:R-:W-:Y:S01]  /*1cc0*/  ISETP.GT.U32.AND P5, PT, R2, R74, PT ;  /* 0x0000004a0200720c */ /* 0x000fe20003fa4070 */
[----:B------:R-:W-:Y:S01]  /*1cd0*/  @!P6 IMAD.IADD R72, R72, 0x1, -R2 ;  /* 0x000000014848e824 */ /* 0x000fe200078e0a02 */
[C---:B------:R-:W-:Y:S01]  /*1ce0*/  ISETP.GT.U32.AND P2, PT, R2.reuse, R70, PT ;  /* 0x000000460200720c */ /* 0x040fe20003f44070 */
[----:B------:R-:W-:Y:S02]  /*1cf0*/  IMAD.MOV.U32 R7, RZ, RZ, R3 ;  /* 0x000000ffff077224 */ /* 0x000fe400078e0003 */
[----:B------:R-:W-:Y:S01]  /*1d00*/  @!P4 IMAD.MOV R66, RZ, RZ, -R66 ;  /* 0x000000ffff42c224 */ /* 0x000fe200078e0a42 */
[----:B------:R-:W-:Y:S01]  /*1d10*/  ISETP.GT.U32.AND P6, PT, R2, R72, PT ;  /* 0x000000480200720c */ /* 0x000fe20003fc4070 */
[----:B------:R-:W-:Y:S01]  /*1d20*/  IMAD.HI.U32 R3, R0, R7, RZ ;  /* 0x0000000700037227 */ /* 0x000fe200078e00ff */
[----:B------:R-:W-:-:S02]  /*1d30*/  ISETP.GE.AND P4, PT, R8, RZ, PT ;  /* 0x000000ff0800720c */ /* 0x000fc40003f86270 */
[----:B------:R-:W-:Y:S01]  /*1d40*/  LOP3.LUT R8, R5, 0x68, RZ, 0xfc, !PT ;  /* 0x0000006805087812 */ /* 0x000fe200078efcff */
[----:B------:R-:W-:Y:S01]  /*1d50*/  IMAD.MOV R3, RZ, RZ, -R3 ;  /* 0x000000ffff037224 */ /* 0x000fe200078e0a03 */
[----:B------:R-:W-:Y:S01]  /*1d60*/  IABS R9, R14 ;  /* 0x0000000e00097213 */ /* 0x000fe20000000000 */
[--C-:B------:R-:W-:Y:S01]  /*1d70*/  @!P5 IMAD.IADD R74, R74, 0x1, -R2.reuse ;  /* 0x000000014a4ad824 */ /* 0x100fe200078e0a02 */
[----:B------:R-:W-:Y:S01]  /*1d80*/  IABS R6, R8 ;  /* 0x0000000800067213 */ /* 0x000fe20000000000 */
[----:B------:R-:W-:Y:S02]  /*1d90*/  IMAD R76, R2, R3, R7 ;  /* 0x00000003024c7224 */ /* 0x000fe400078e0207 */
[----:B------:R-:W-:Y:S01]  /*1da0*/  @!P2 IMAD.IADD R70, R70, 0x1, -R2 ;  /* 0x000000014646a824 */ /* 0x000fe200078e0a02 */
[----:B------:R-:W-:Y:S01]  /*1db0*/  ISETP.GT.U32.AND P5, PT, R2, R74, PT ;  /* 0x0000004a0200720c */ /* 0x000fe20003fa4070 */
[----:B------:R-:W-:-:S04]  /*1dc0*/  IMAD.HI.U32 R4, R0, R9, RZ ;  /* 0x0000000900047227 */ /* 0x000fc800078e00ff */
[----:B------:R-:W-:Y:S02]  /*1dd0*/  IMAD.MOV.U32 R7, RZ, RZ, R6 ;  /* 0x000000ffff077224 */ /* 0x000fe400078e0006 */
[----:B------:R-:W-:Y:S01]  /*1de0*/  @!P6 IMAD.IADD R72, R72, 0x1, -R2 ;  /* 0x000000014848e824 */ /* 0x000fe200078e0a02 */
[C---:B------:R-:W-:Y:S01]  /*1df0*/  ISETP.GT.U32.AND P6, PT, R2.reuse, R76, PT ;  /* 0x0000004c0200720c */ /* 0x040fe20003fc4070 */
[----:B------:R-:W-:Y:S01]  /*1e00*/  IMAD.MOV R4, RZ, RZ, -R4 ;  /* 0x000000ffff047224 */ /* 0x000fe200078e0a04 */
[----:B------:R-:W-:Y:S01]  /*1e10*/  ISETP.GT.U32.AND P2, PT, R2, R70, PT ;  /* 0x000000460200720c */ /* 0x000fe20003f44070 */
[----:B------:R-:W-:-:S04]  /*1e20*/  IMAD.HI.U32 R3, R0, R7, RZ ;  /* 0x0000000700037227 */ /* 0x000fc800078e00ff */
[----:B------:R-:W-:Y:S02]  /*1e30*/  IMAD R78, R2, R4, R9 ;  /* 0x00000004024e7224 */ /* 0x000fe400078e0209 */
[----:B------:R-:W-:Y:S02]  /*1e40*/  IMAD.MOV R3, RZ, RZ, -R3 ;  /* 0x000000ffff037224 */ /* 0x000fe400078e0a03 */
[----:B------:R-:W-:Y:S01]  /*1e50*/  @!P3 IMAD.MOV R68, RZ, RZ, -R68 ;  /* 0x000000ffff44b224 */ /* 0x000fe200078e0a44 */
[----:B------:R-:W-:Y:S01]  /*1e60*/  ISETP.GE.AND P3, PT, R12, RZ, PT ;  /* 0x000000ff0c00720c */ /* 0x000fe20003f66270 */
[--C-:B------:R-:W-:Y:S01]  /*1e70*/  @!P5 IMAD.IADD R74, R74, 0x1, -R2.reuse ;  /* 0x000000014a4ad824 */ /* 0x100fe200078e0a02 */
[C---:B------:R-:W-:Y:S01]  /*1e80*/  ISETP.GT.U32.AND P5, PT, R2.reuse, R78, PT ;  /* 0x0000004e0200720c */ /* 0x040fe20003fa4070 */
[----:B------:R-:W-:Y:S01]  /*1e90*/  IMAD R80, R2, R3, R7 ;  /* 0x0000000302507224 */ /* 0x000fe200078e0207 */
[----:B------:R-:W-:Y:S01]  /*1ea0*/  LOP3.LUT R12, R5, 0x70, RZ, 0xfc, !PT ;  /* 0x00000070050c7812 */ /* 0x000fe200078efcff */
[----:B------:R-:W-:-:S02]  /*1eb0*/  @!P6 IMAD.IADD R76, R76, 0x1, -R2 ;  /* 0x000000014c4ce824 */ /* 0x000fc400078e0a02 */
[----:B------:R-:W-:Y:S01]  /*1ec0*/  @!P2 IMAD.IADD R70, R70, 0x1, -R2 ;  /* 0x000000014646a824 */ /* 0x000fe200078e0a02 */
[----:B------:R-:W-:Y:S02]  /*1ed0*/  ISETP.GT.U32.AND P6, PT, R2, R80, PT ;  /* 0x000000500200720c */ /* 0x000fe40003fc4070 */
[----:B------:R-:W-:Y:S02]  /*1ee0*/  ISETP.GE.AND P2, PT, R13, RZ, PT ;  /* 0x000000ff0d00720c */ /* 0x000fe40003f46270 */
[----:B------:R-:W-:Y:S02]  /*1ef0*/  IABS R9, R12 ;  /* 0x0000000c00097213 */ /* 0x000fe40000000000 */
[C---:B------:R-:W-:Y:S02]  /*1f00*/  LOP3.LUT R13, R5.reuse, 0x80, RZ, 0xfc, !PT ;  /* 0x00000080050d7812 */ /* 0x040fe400078efcff */
[----:B------:R-:W-:Y:S01]  /*1f10*/  LOP3.LUT R6, R5, 0x78, RZ, 0xfc, !PT ;  /* 0x0000007805067812 */ /* 0x000fe200078efcff */
[----:B------:R-:W-:Y:S01]  /*1f20*/  IMAD.HI.U32 R3, R0, R9, RZ ;  /* 0x0000000900037227 */ /* 0x000fe200078e00ff */
[----:B------:R-:W-:-:S02]  /*1f30*/  IABS R4, R13 ;  /* 0x0000000d00047213 */ /* 0x000fc40000000000 */
[----:B------:R-:W-:Y:S01]  /*1f40*/  IABS R11, R6 ;  /* 0x00000006000b7213 */ /* 0x000fe20000000000 */
[----:B------:R-:W-:Y:S01]  /*1f50*/  @!P5 IMAD.IADD R78, R78, 0x1, -R2 ;  /* 0x000000014e4ed824 */ /* 0x000fe200078e0a02 */
[----:B------:R-:W-:Y:S01]  /*1f60*/  ISETP.GT.U32.AND P5, PT, R2, R76, PT ;  /* 0x0000004c0200720c */ /* 0x000fe20003fa4070 */
[----:B------:R-:W-:Y:S02]  /*1f70*/  IMAD.MOV R3, RZ, RZ, -R3 ;  /* 0x000000ffff037224 */ /* 0x000fe400078e0a03 */
[----:B------:R-:W-:Y:S02]  /*1f80*/  IMAD.MOV.U32 R7, RZ, RZ, R4 ;  /* 0x000000ffff077224 */ /* 0x000fe400078e0004 */
[----:B------:R-:W-:Y:S01]  /*1f90*/  @!P6 IMAD.IADD R80, R80, 0x1, -R2 ;  /* 0x000000015050e824 */ /* 0x000fe200078e0a02 */
[C---:B------:R-:W-:Y:S01]  /*1fa0*/  ISETP.GT.U32.AND P6, PT, R2.reuse, R78, PT ;  /* 0x0000004e0200720c */ /* 0x040fe20003fc4070 */
[----:B------:R-:W-:Y:S02]  /*1fb0*/  IMAD R82, R2, R3, R9 ;  /* 0x0000000302527224 */ /* 0x000fe400078e0209 */
[----:B------:R-:W-:-:S04]  /*1fc0*/  IMAD.HI.U32 R4, R0, R11, RZ ;  /* 0x0000000b00047227 */ /* 0x000fc800078e00ff */
[----:B------:R-:W-:-:S04]  /*1fd0*/  IMAD.HI.U32 R3, R0, R7, RZ ;  /* 0x0000000700037227 */ /* 0x000fc800078e00ff */
[----:B------:R-:W-:Y:S02]  /*1fe0*/  IMAD.MOV R4, RZ, RZ, -R4 ;  /* 0x000000ffff047224 */ /* 0x000fe400078e0a04 */
[----:B------:R-:W-:Y:S02]  /*1ff0*/  IMAD.MOV R3, RZ, RZ, -R3 ;  /* 0x000000ffff037224 */ /* 0x000fe400078e0a03 */
[----:B------:R-:W-:Y:S01]  /*2000*/  @!P3 IMAD.MOV R72, RZ, RZ, -R72 ;  /* 0x000000ffff48b224 */ /* 0x000fe200078e0a48 */
[----:B------:R-:W-:Y:S01]  /*2010*/  ISETP.GT.U32.AND P3, PT, R2, R80, PT ;  /* 0x000000500200720c */ /* 0x000fe20003f64070 */
[----:B------:R-:W-:Y:S01]  /*2020*/  @!P4 IMAD.MOV R70, RZ, RZ, -R70 ;  /* 0x000000ffff46c224 */ /* 0x000fe200078e0a46 */
[----:B------:R-:W-:Y:S01]  /*2030*/  ISETP.GE.AND P4, PT, R10, RZ, PT ;  /* 0x000000ff0a00720c */ /* 0x000fe20003f86270 */
[----:B------:R-:W-:Y:S02]  /*2040*/  IMAD R84, R2, R4, R11 ;  /* 0x0000000402547224 */ /* 0x000fe400078e020b */
[----:B------:R-:W-:Y:S01]  /*2050*/  @!P5 IMAD.IADD R76, R76, 0x1, -R2 ;  /* 0x000000014c4cd824 */ /* 0x000fe200078e0a02 */
[C---:B------:R-:W-:Y:S01]  /*2060*/  ISETP.GT.U32.AND P5, PT, R2.reuse, R82, PT ;  /* 0x000000520200720c */ /* 0x040fe20003fa4070 */
[----:B------:R-:W-:-:S02]  /*2070*/  IMAD R86, R2, R3, R7 ;  /* 0x0000000302567224 */ /* 0x000fc400078e0207 */
[----:B------:R-:W-:Y:S01]  /*2080*/  @!P2 IMAD.MOV R74, RZ, RZ, -R74 ;  /* 0x000000ffff4aa224 */ /* 0x000fe200078e0a4a */
[----:B------:R-:W-:Y:S01]  /*2090*/  ISETP.GT.U32.AND P2, PT, R2, R84, PT ;  /* 0x000000540200720c */ /* 0x000fe20003f44070 */
[--C-:B------:R-:W-:Y:S01]  /*20a0*/  @!P6 IMAD.IADD R78, R78, 0x1, -R2.reuse ;  /* 0x000000014e4ee824 */ /* 0x100fe200078e0a02 */
[----:B------:R-:W-:Y:S02]  /*20b0*/  ISETP.GT.U32.AND P6, PT, R2, R86, PT ;  /* 0x000000560200720c */ /* 0x000fe40003fc4070 */
[----:B------:R-:W-:Y:S01]  /*20c0*/  IABS R9, R15 ;  /* 0x0000000f00097213 */ /* 0x000fe20000000000 */
[----:B------:R-:W-:Y:S01]  /*20d0*/  @!P3 IMAD.IADD R80, R80, 0x1, -R2 ;  /* 0x000000015050b824 */ /* 0x000fe200078e0a02 */
[----:B------:R-:W-:Y:S01]  /*20e0*/  ISETP.GE.AND P3, PT, R8, RZ, PT ;  /* 0x000000ff0800720c */ /* 0x000fe20003f66270 */
[----:B------:R-:W-:Y:S01]  /*20f0*/  @!P4 IMAD.MOV R76, RZ, RZ, -R76 ;  /* 0x000000ffff4cc224 */ /* 0x000fe200078e0a4c */
[----:B------:R-:W-:Y:S01]  /*2100*/  ISETP.GE.AND P4, PT, R14, RZ, PT ;  /* 0x000000ff0e00720c */ /* 0x000fe20003f86270 */
[----:B------:R-:W-:Y:S01]  /*2110*/  @!P5 IMAD.IADD R82, R82, 0x1, -R2 ;  /* 0x000000015252d824 */ /* 0x000fe200078e0a02 */
[----:B------:R-:W-:Y:S01]  /*2120*/  LOP3.LUT R8, R5, 0x90, RZ, 0xfc, !PT ;  /* 0x0000009005087812 */ /* 0x000fe200078efcff */
[----:B------:R-:W-:-:S03]  /*2130*/  IMAD.HI.U32 R3, R0, R9, RZ ;  /* 0x0000000900037227 */ /* 0x000fc600078e00ff */
[----:B------:R-:W-:Y:S01]  /*2140*/  IABS R7, R8 ;  /* 0x0000000800077213 */ /* 0x000fe20000000000 */
[--C-:B------:R-:W-:Y:S01]  /*2150*/  @!P2 IMAD.IADD R84, R84, 0x1, -R2.reuse ;  /* 0x000000015454a824 */ /* 0x100fe200078e0a02 */
[----:B------:R-:W-:Y:S01]  /*2160*/  ISETP.GT.U32.AND P2, PT, R2, R82, PT ;  /* 0x000000520200720c */ /* 0x000fe20003f44070 */
[----:B------:R-:W-:Y:S02]  /*2170*/  @!P6 IMAD.IADD R86, R86, 0x1, -R2 ;  /* 0x000000015656e824 */ /* 0x000fe400078e0a02 */
[----:B------:R-:W-:Y:S01]  /*2180*/  IMAD.MOV R3, RZ, RZ, -R3 ;  /* 0x000000ffff037224 */ /* 0x000fe200078e0a03 */
[----:B------:R-:W-:Y:S02]  /*2190*/  LOP3.LUT R10, R5, 0x98, RZ, 0xfc, !PT ;  /* 0x00000098050a7812 */ /* 0x000fe400078efcff */
[C---:B------:R-:W-:Y:S01]  /*21a0*/  ISETP.GT.U32.AND P6, PT, R2.reuse, R86, PT ;  /* 0x000000560200720c */ /* 0x040fe20003fc4070 */
[----:B------:R-:W-:Y:S02]  /*21b0*/  IMAD R88, R2, R3, R9 ;  /* 0x0000000302587224 */ /* 0x000fe400078e0209 */
[----:B------:R-:W-:Y:S01]  /*21c0*/  IMAD.HI.U32 R3, R0, R7, RZ ;  /* 0x0000000700037227 */ /* 0x000fe200078e00ff */
[----:B------:R-:W-:-:S03]  /*21d0*/  IABS R9, R10 ;  /* 0x0000000a00097213 */ /* 0x000fc60000000000 */
[----:B------:R-:W-:Y:S01]  /*21e0*/  @!P4 IMAD.MOV R78, RZ, RZ, -R78 ;  /* 0x000000ffff4ec224 */ /* 0x000fe200078e0a4e */
[----:B------:R-:W-:Y:S01]  /*21f0*/  ISETP.GT.U32.AND P4, PT, R2, R84, PT ;  /* 0x000000540200720c */ /* 0x000fe20003f84070 */
[----:B------:R-:W-:Y:S02]  /*2200*/  IMAD.MOV R90, RZ, RZ, -R3 ;  /* 0x000000ffff5a7224 */ /* 0x000fe400078e0a03 */
[----:B------:R-:W-:Y:S01]  /*2210*/  @!P2 IMAD.IADD R82, R82, 0x1, -R2 ;  /* 0x000000015252a824 */ /* 0x000fe200078e0a02 */
[----:B------:R-:W-:Y:S01]  /*2220*/  ISETP.GE.AND P2, PT, R6, RZ, PT ;  /* 0x000000ff0600720c */ /* 0x000fe20003f46270 */
[----:B------:R-:W-:Y:S02]  /*2230*/  IMAD R90, R2, R90, R7 ;  /* 0x0000005a025a7224 */ /* 0x000fe400078e0207 */
[----:B------:R-:W-:-:S04]  /*2240*/  IMAD.HI.U32 R3, R0, R9, RZ ;  /* 0x0000000900037227 */ /* 0x000fc800078e00ff */
[--C-:B------:R-:W-:Y:S01]  /*2250*/  @!P6 IMAD.IADD R86, R86, 0x1, -R2.reuse ;  /* 0x000000015656e824 */ /* 0x100fe200078e0a02 */
[----:B------:R-:W-:Y:S01]  /*2260*/  ISETP.GT.U32.AND P6, PT, R2, R90, PT ;  /* 0x0000005a0200720c */ /* 0x000fe20003fc4070 */
[----:B------:R-:W-:Y:S02]  /*2270*/  IMAD.MOV R3, RZ, RZ, -R3 ;  /* 0x000000ffff037224 */ /* 0x000fe400078e0a03 */
[----:B------:R-:W-:Y:S02]  /*2280*/  @!P4 IMAD.IADD R84, R84, 0x1, -R2 ;  /* 0x000000015454c824 */ /* 0x000fe400078e0a02 */
[----:B------:R-:W-:Y:S01]  /*2290*/  IMAD R92, R2, R3, R9 ;  /* 0x00000003025c7224 */ /* 0x000fe200078e0209 */
[----:B------:R-:W-:Y:S01]  /*22a0*/  LOP3.LUT R6, R5, 0xa0, RZ, 0xfc, !PT ;  /* 0x000000a005067812 */ /* 0x000fe200078efcff */
[----:B------:R-:W-:-:S03]  /*22b0*/  @!P2 IMAD.MOV R84, RZ, RZ, -R84 ;  /* 0x000000ffff54a224 */ /* 0x000fc600078e0a54 */
[----:B------:R-:W-:Y:S02]  /*22c0*/  ISETP.GT.U32.AND P2, PT, R2, R92, PT ;  /* 0x0000005c0200720c */ /* 0x000fe40003f44070 */
[----:B------:R-:W-:Y:S01]  /*22d0*/  IABS R7, R6 ;  /* 0x0000000600077213 */ /* 0x000fe20000000000 */
[----:B------:R-:W-:Y:S01]  /*22e0*/  @!P6 IMAD.IADD R90, R90, 0x1, -R2 ;  /* 0x000000015a5ae824 */ /* 0x000fe200078e0a02 */
[----:B------:R-:W-:Y:S01]  /*22f0*/  ISETP.GE.AND P5, PT, R12, RZ, PT ;  /* 0x000000ff0c00720c */ /* 0x000fe20003fa6270 */
[----:B------:R-:W-:Y:S01]  /*2300*/  @!P3 IMAD.MOV R80, RZ, RZ, -R80 ;  /* 0x000000ffff50b224 */ /* 0x000fe200078e0a50 */
[----:B------:R-:W-:Y:S01]  /*2310*/  ISETP.GT.U32.AND P3, PT, R2, R88, PT ;  /* 0x000000580200720c */ /* 0x000fe20003f64070 */
[----:B------:R-:W-:Y:S01]  /*2320*/  IMAD.HI.U32 R3, R0, R7, RZ ;  /* 0x0000000700037227 */ /* 0x000fe200078e00ff */
[----:B------:R-:W-:Y:S02]  /*2330*/  ISETP.GT.U32.AND P6, PT, R2, R90, PT ;  /* 0x0000005a0200720c */ /* 0x000fe40003fc4070 */
[----:B------:R-:W-:-:S02]  /*2340*/  ISETP.GE.AND P4, PT, R13, RZ, PT ;  /* 0x000000ff0d00720c */ /* 0x000fc40003f86270 */
[C---:B------:R-:W-:Y:S02]  /*2350*/  LOP3.LUT R12, R5.reuse, 0xa8, RZ, 0xfc, !PT ;  /* 0x000000a8050c7812 */ /* 0x040fe400078efcff */
[C---:B------:R-:W-:Y:S02]  /*2360*/  LOP3.LUT R14, R5.reuse, 0xb8, RZ, 0xfc, !PT ;  /* 0x000000b8050e7812 */ /* 0x040fe400078efcff */
[----:B------:R-:W-:Y:S01]  /*2370*/  LOP3.LUT R13, R5, 0xb0, RZ, 0xfc, !PT ;  /* 0x000000b0050d7812 */ /* 0x000fe200078efcff */
[----:B------:R-:W-:Y:S01]  /*2380*/  IMAD.MOV R3, RZ, RZ, -R3 ;  /* 0x000000ffff037224 */ /* 0x000fe200078e0a03 */
[----:B------:R-:W-:Y:S01]  /*2390*/  IABS R9, R12 ;  /* 0x0000000c00097213 */ /* 0x000fe20000000000 */
[----:B------:R-:W-:Y:S01]  /*23a0*/  @!P2 IMAD.IADD R92, R92, 0x1, -R2 ;  /* 0x000000015c5ca824 */ /* 0x000fe200078e0a02 */
[----:B------:R-:W-:Y:S02]  /*23b0*/  IABS R4, R14 ;  /* 0x0000000e00047213 */ /* 0x000fe40000000000 */
[----:B------:R-:W-:Y:S01]  /*23c0*/  IABS R11, R13 ;  /* 0x0000000d000b7213 */ /* 0x000fe20000000000 */
[C---:B------:R-:W-:Y:S01]  /*23d0*/  IMAD R94, R2.reuse, R3, R7 ;  /* 0x00000003025e7224 */ /* 0x040fe200078e0207 */
[----:B------:R-:W-:Y:S01]  /*23e0*/  ISETP.GT.U32.AND P2, PT, R2, R92, PT ;  /* 0x0000005c0200720c */ /* 0x000fe20003f44070 */
[----:B------:R-:W-:-:S02]  /*23f0*/  IMAD.MOV.U32 R7, RZ, RZ, R4 ;  /* 0x000000ffff077224 */ /* 0x000fc400078e0004 */
[----:B------:R-:W-:-:S04]  /*2400*/  IMAD.HI.U32 R3, R0, R9, RZ ;  /* 0x0000000900037227 */ /* 0x000fc800078e00ff */
[----:B------:R-:W-:-:S04]  /*2410*/  IMAD.HI.U32 R4, R0, R11, RZ ;  /* 0x0000000b00047227 */ /* 0x000fc800078e00ff */
[--C-:B------:R-:W-:Y:S02]  /*2420*/  @!P3 IMAD.IADD R88, R88, 0x1, -R2.reuse ;  /* 0x000000015858b824 */ /* 0x100fe400078e0a02 */
[----:B------:R-:W-:Y:S01]  /*2430*/  @!P6 IMAD.IADD R90, R90, 0x1, -R2 ;  /* 0x000000015a5ae824 */ /* 0x000fe200078e0a02 */
[----:B------:R-:W-:Y:S01]  /*2440*/  ISETP.GE.AND P6, PT, R10, RZ, PT ;  /* 0x000000ff0a00720c */ /* 0x000fe20003fc6270 */
[----:B------:R-:W-:Y:S02]  /*2450*/  IMAD.MOV R96, RZ, RZ, -R3 ;  /* 0x000000ffff607224 */ /* 0x000fe400078e0a03 */
[----:B------:R-:W-:-:S04]  /*2460*/  IMAD.HI.U32 R3, R0, R7, RZ ;  /* 0x0000000700037227 */ /* 0x000fc800078e00ff */
[----:B------:R-:W-:Y:S02]  /*2470*/  IMAD.MOV R4, RZ, RZ, -R4 ;  /* 0x000000ffff047224 */ /* 0x000fe400078e0a04 */
[----:B------:R-:W-:Y:S01]  /*2480*/  @!P5 IMAD.MOV R82, RZ, RZ, -R82 ;  /* 0x000000ffff52d224 */ /* 0x000fe200078e0a52 */
[----:B------:R-:W-:Y:S01]  /*2490*/  ISETP.GT.U32.AND P5, PT, R2, R88, PT ;  /* 0x000000580200720c */ /* 0x000fe20003fa4070 */
[----:B------:R-:W-:Y:S01]  /*24a0*/  @!P4 IMAD.MOV R86, RZ, RZ, -R86 ;  /* 0x000000ffff56c224 */ /* 0x000fe200078e0a56 */
[----:B------:R-:W-:Y:S01]  /*24b0*/  ISETP.GE.AND P4, PT, R8, RZ, PT ;  /* 0x000000ff0800720c */ /* 0x000fe20003f86270 */
[----:B------:R-:W-:Y:S02]  /*24c0*/  IMAD.MOV R3, RZ, RZ, -R3 ;  /* 0x000000ffff037224 */ /* 0x000fe400078e0a03 */
[C---:B------:R-:W-:Y:S02]  /*24d0*/  IMAD R40, R2.reuse, R4, R11 ;  /* 0x0000000402287224 */ /* 0x040fe400078e020b */
[----:B------:R-:W-:-:S02]  /*24e0*/  IMAD R34, R2, R3, R7 ;  /* 0x0000000302227224 */ /* 0x000fc400078e0207 */
[----:B------:R-:W-:Y:S01]  /*24f0*/  @!P2 IMAD.IADD R92, R92, 0x1, -R2 ;  /* 0x000000015c5ca824 */ /* 0x000fe200078e0a02 */
[C---:B------:R-:W-:Y:S02]  /*2500*/  ISETP.GT.U32.AND P2, PT, R2.reuse, R40, PT ;  /* 0x000000280200720c */ /* 0x040fe40003f44070 */
[----:B------:R-:W-:Y:S01]  /*2510*/  LOP3.LUT R8, R5, 0xc0, RZ, 0xfc, !PT ;  /* 0x000000c005087812 */ /* 0x000fe200078efcff */
[----:B------:R-:W-:Y:S01]  /*2520*/  @!P6 IMAD.MOV R92, RZ, RZ, -R92 ;  /* 0x000000ffff5ce224 */ /* 0x000fe200078e0a5c */
[----:B------:R-:W-:Y:S02]  /*2530*/  ISETP.GT.U32.AND P6, PT, R2, R34, PT ;  /* 0x000000220200720c */ /* 0x000fe40003fc4070 */
[----:B------:R-:W-:Y:S01]  /*2540*/  IABS R45, R8 ;  /* 0x00000008002d7213 */ /* 0x000fe20000000000 */
[----:B------:R-:W-:Y:S01]  /*2550*/  @!P5 IMAD.IADD R88, R88, 0x1, -R2 ;  /* 0x000000015858d824 */ /* 0x000fe200078e0a02 */
[----:B------:R-:W-:Y:S01]  /*2560*/  ISETP.GE.AND P3, PT, R15, RZ, PT ;  /* 0x000000ff0f00720c */ /* 0x000fe20003f66270 */
[----:B------:R-:W-:Y:S01]  /*2570*/  @!P4 IMAD.MOV R90, RZ, RZ, -R90 ;  /* 0x000000ffff5ac224 */ /* 0x000fe200078e0a5a */
[----:B------:R-:W-:Y:S01]  /*2580*/  ISETP.GT.U32.AND P5, PT, R2, R94, PT ;  /* 0x0000005e0200720c */ /* 0x000fe20003fa4070 */
[----:B------:R-:W-:Y:S01]  /*2590*/  IMAD.HI.U32 R3, R0, R45, RZ ;  /* 0x0000002d00037227 */ /* 0x000fe200078e00ff */
[----:B------:R-:W-:-:S02]  /*25a0*/  ISETP.GE.AND P4, PT, R6, RZ, PT ;  /* 0x000000ff0600720c */ /* 0x000fc40003f86270 */
[----:B------:R-:W-:Y:S01]  /*25b0*/  LOP3.LUT R6, R5, 0xc8, RZ, 0xfc, !PT ;  /* 0x000000c805067812 */ /* 0x000fe200078efcff */
[--C-:B------:R-:W-:Y:S02]  /*25c0*/  @!P2 IMAD.IADD R40, R40, 0x1, -R2.reuse ;  /* 0x000000012828a824 */ /* 0x100fe400078e0a02 */
[----:B------:R-:W-:Y:S01]  /*25d0*/  IMAD.MOV R3, RZ, RZ, -R3 ;  /* 0x000000ffff037224 */ /* 0x000fe200078e0a03 */
[----:B------:R-:W-:Y:S01]  /*25e0*/  IABS R7, R6 ;  /* 0x0000000600077213 */ /* 0x000fe20000000000 */
[----:B------:R-:W-:Y:S02]  /*25f0*/  IMAD R96, R2, R96, R9 ;  /* 0x0000006002607224 */ /* 0x000fe400078e0209 */
[----:B------:R-:W-:Y:S01]  /*2600*/  @!P6 IMAD.IADD R34, R34, 0x1, -R2 ;  /* 0x000000012222e824 */ /* 0x000fe200078e0a02 */
[C---:B------:R-:W-:Y:S01]  /*2610*/  ISETP.GT.U32.AND P6, PT, R2.reuse, R40, PT ;  /* 0x000000280200720c */ /* 0x040fe20003fc4070 */
[C---:B------:R-:W-:Y:S02]  /*2620*/  IMAD R45, R2.reuse, R3, R45 ;  /* 0x00000003022d7224 */ /* 0x040fe400078e022d */
[----:B------:R-:W-:Y:S01]  /*2630*/  @!P3 IMAD.MOV R88, RZ, RZ, -R88 ;  /* 0x000000ffff58b224 */ /* 0x000fe200078e0a58 */
[----:B------:R-:W-:Y:S01]  /*2640*/  ISETP.GT.U32.AND P3, PT, R2, R96, PT ;  /* 0x000000600200720c */ /* 0x000fe20003f64070 */
[----:B------:R-:W-:-:S04]  /*2650*/  IMAD.HI.U32 R3, R0, R7, RZ ;  /* 0x0000000700037227 */ /* 0x000fc800078e00ff */
[----:B------:R-:W-:Y:S02]  /*2660*/  @!P5 IMAD.IADD R94, R94, 0x1, -R2 ;  /* 0x000000015e5ed824 */ /* 0x000fe400078e0a02 */
[----:B------:R-:W-:-:S03]  /*2670*/  IMAD.MOV R3, RZ, RZ, -R3 ;  /* 0x000000ffff037224 */ /* 0x000fc600078e0a03 */
[C---:B------:R-:W-:Y:S01]  /*2680*/  ISETP.GT.U32.AND P5, PT, R2.reuse, R94, PT ;  /* 0x0000005e0200720c */ /* 0x040fe20003fa4070 */
[----:B------:R-:W-:Y:S02]  /*2690*/  IMAD R36, R2, R3, R7 ;  /* 0x0000000302247224 */ /* 0x000fe400078e0207 */
[--C-:B------:R-:W-:Y:S02]  /*26a0*/  @!P6 IMAD.IADD R40, R40, 0x1, -R2.reuse ;  /* 0x000000012828e824 */ /* 0x100fe400078e0a02 */
[----:B------:R-:W-:Y:S01]  /*26b0*/  @!P3 IMAD.IADD R96, R96, 0x1, -R2 ;  /* 0x000000016060b824 */ /* 0x000fe200078e0a02 */
[----:B------:R-:W-:-:S04]  /*26c0*/  ISETP.GT.U32.AND P6, PT, R2, R36, PT ;  /* 0x000000240200720c */ /* 0x000fc80003fc4070 */
[----:B------:R-:W-:-:S03]  /*26d0*/  ISETP.GT.U32.AND P2, PT, R2, R96, PT ;  /* 0x000000600200720c */ /* 0x000fc60003f44070 */
[----:B------:R-:W-:Y:S01]  /*26e0*/  @!P5 IMAD.IADD R94, R94, 0x1, -R2 ;  /* 0x000000015e5ed824 */ /* 0x000fe200078e0a02 */
[----:B------:R-:W-:Y:S02]  /*26f0*/  ISETP.GE.AND P5, PT, R12, RZ, PT ;  /* 0x000000ff0c00720c */ /* 0x000fe40003fa6270 */
[C---:B------:R-:W-:Y:S01]  /*2700*/  LOP3.LUT R12, R5.reuse, 0xe0, RZ, 0xfc, !PT ;  /* 0x000000e0050c7812 */ /* 0x040fe200078efcff */
[----:B------:R-:W-:Y:S01]  /*2710*/  @!P4 IMAD.MOV R94, RZ, RZ, -R94 ;  /* 0x000000ffff5ec224 */ /* 0x000fe200078e0a5e */
[----:B------:R-:W-:Y:S01]  /*2720*/  ISETP.GT.U32.AND P4, PT, R2, R34, PT ;  /* 0x000000220200720c */ /* 0x000fe20003f84070 */
[--C-:B------:R-:W-:Y:S01]  /*2730*/  @!P6 IMAD.IADD R36, R36, 0x1, -R2.reuse ;  /* 0x000000012424e824 */ /* 0x100fe200078e0a02 */
[C---:B------:R-:W-:Y:S02]  /*2740*/  LOP3.LUT R10, R5.reuse, 0xd0, RZ, 0xfc, !PT ;  /* 0x000000d0050a7812 */ /* 0x040fe400078efcff */
[----:B------:R-:W-:Y:S02]  /*2750*/  IABS R7, R12 ;  /* 0x0000000c00077213 */ /* 0x000fe40000000000 */
[----:B------:R-:W-:Y:S01]  /*2760*/  IABS R9, R10 ;  /* 0x0000000a00097213 */ /* 0x000fe20000000000 */
[----:B------:R-:W-:Y:S01]  /*2770*/  @!P2 IMAD.IADD R96, R96, 0x1, -R2 ;  /* 0x000000016060a824 */ /* 0x000fe200078e0a02 */
[----:B------:R-:W-:Y:S01]  /*2780*/  LOP3.LUT R11, R5, 0xd8, RZ, 0xfc, !PT ;  /* 0x000000d8050b7812 */ /* 0x000fe200078efcff */
[----:B------:R-:W-:Y:S01]  /*2790*/  IMAD.HI.U32 R4, R0, R7, RZ ;  /* 0x0000000700047227 */ /* 0x000fe200078e00ff */
[----:B------:R-:W-:-:S02]  /*27a0*/  ISETP.GT.U32.AND P6, PT, R2, R36, PT ;  /* 0x000000240200720c */ /* 0x000fc40003fc4070 */
[----:B------:R-:W-:Y:S01]  /*27b0*/  ISETP.GT.U32.AND P2, PT, R2, R45, PT ;  /* 0x0000002d0200720c */ /* 0x000fe20003f44070 */
[----:B------:R-:W-:Y:S01]  /*27c0*/  IMAD.HI.U32 R3, R0, R9, RZ ;  /* 0x0000000900037227 */ /* 0x000fe200078e00ff */
[----:B------:R-:W-:Y:S02]  /*27d0*/  IABS R41, R11 ;  /* 0x0000000b00297213 */ /* 0x000fe40000000000 */
[----:B------:R-:W-:Y:S01]  /*27e0*/  ISETP.GE.AND P3, PT, R13, RZ, PT ;  /* 0x000000ff0d00720c */ /* 0x000fe20003f66270 */
[----:B------:R-:W-:Y:S02]  /*27f0*/  IMAD.MOV R4, RZ, RZ, -R4 ;  /* 0x000000ffff047224 */ /* 0x000fe400078e0a04 */
[----:B------:R-:W-:Y:S01]  /*2800*/  @!P4 IMAD.IADD R34, R34, 0x1, -R2 ;  /* 0x000000012222c824 */ /* 0x000fe200078e0a02 */
[----:B------:R-:W-:Y:S01]  /*2810*/  ISETP.GE.AND P4, PT, R14, RZ, PT ;  /* 0x000000ff0e00720c */ /* 0x000fe20003f86270 */
[----:B------:R-:W-:Y:S02]  /*2820*/  IMAD.MOV R42, RZ, RZ, -R3 ;  /* 0x000000ffff2a7224 */ /* 0x000fe400078e0a03 */
[----:B------:R-:W-:-:S04]  /*2830*/  IMAD.HI.U32 R3, R0, R41, RZ ;  /* 0x0000002900037227 */ /* 0x000fc800078e00ff */
[----:B------:R-:W-:Y:S02]  /*2840*/  IMAD R38, R2, R4, R7 ;  /* 0x0000000402267224 */ /* 0x000fe400078e0207 */
[----:B------:R-:W-:Y:S02]  /*2850*/  IMAD.MOV R3, RZ, RZ, -R3 ;  /* 0x000000ffff037224 */ /* 0x000fe400078e0a03 */
[--C-:B------:R-:W-:Y:S01]  /*2860*/  @!P6 IMAD.IADD R36, R36, 0x1, -R2.reuse ;  /* 0x000000012424e824 */ /* 0x100fe200078e0a02 */
[C---:B------:R-:W-:Y:S01]  /*2870*/  ISETP.GT.U32.AND P6, PT, R2.reuse, R38, PT ;  /* 0x000000260200720c */ /* 0x040fe20003fc4070 */
[----:B------:R-:W-:Y:S02]  /*2880*/  @!P2 IMAD.IADD R45, R45, 0x1, -R2 ;  /* 0x000000012d2da824 */ /* 0x000fe400078e0a02 */
[----:B------:R-:W-:Y:S01]  /*2890*/  IMAD R42, R2, R42, R9 ;  /* 0x0000002a022a7224 */ /* 0x000fe200078e0209 */
[----:B------:R-:W-:Y:S01]  /*28a0*/  ISETP.GE.AND P2, PT, R8, RZ, PT ;  /* 0x000000ff0800720c */ /* 0x000fe20003f46270 */
[C---:B------:R-:W-:Y:S01]  /*28b0*/  IMAD R41, R2.reuse, R3, R41 ;  /* 0x0000000302297224 */ /* 0x040fe200078e0229 */
[----:B------:R-:W-:Y:S01]  /*28c0*/  LOP3.LUT R8, R5, 0xe8, RZ, 0xfc, !PT ;  /* 0x000000e805087812 */ /* 0x000fe200078efcff */
[----:B------:R-:W-:Y:S01]  /*28d0*/  @!P5 IMAD.MOV R96, RZ, RZ, -R96 ;  /* 0x000000ffff60d224 */ /* 0x000fe200078e0a60 */
[C---:B------:R-:W-:Y:S01]  /*28e0*/  ISETP.GT.U32.AND P5, PT, R2.reuse, R45, PT ;  /* 0x0000002d0200720c */ /* 0x040fe20003fa4070 */
[----:B------:R-:W-:Y:S01]  /*28f0*/  @!P3 IMAD.MOV R40, RZ, RZ, -R40 ;  /* 0x000000ffff28b224 */ /* 0x000fe200078e0a28 */
[C---:B------:R-:W-:Y:S01]  /*2900*/  ISETP.GT.U32.AND P3, PT, R2.reuse, R42, PT ;  /* 0x0000002a0200720c */ /* 0x040fe20003f64070 */
[----:B------:R-:W-:Y:S01]  /*2910*/  @!P4 IMAD.MOV R34, RZ, RZ, -R34 ;  /* 0x000000ffff22c224 */ /* 0x000fe200078e0a22 */
[----:B------:R-:W-:-:S02]  /*2920*/  ISETP.GT.U32.AND P4, PT, R2, R41, PT ;  /* 0x000000290200720c */ /* 0x000fc40003f84070 */
[----:B------:R-:W-:Y:S02]  /*2930*/  IABS R47, R8 ;  /* 0x00000008002f7213 */ /* 0x000fe40000000000 */
[----:B------:R-:W-:Y:S01]  /*2940*/  LOP3.LUT R13, R5, 0xf0, RZ, 0xfc, !PT ;  /* 0x000000f0050d7812 */ /* 0x000fe200078efcff */
[--C-:B------:R-:W-:Y:S02]  /*2950*/  @!P6 IMAD.IADD R38, R38, 0x1, -R2.reuse ;  /* 0x000000012626e824 */ /* 0x100fe400078e0a02 */
[----:B------:R-:W-:Y:S01]  /*2960*/  IMAD.HI.U32 R3, R0, R47, RZ ;  /* 0x0000002f00037227 */ /* 0x000fe200078e00ff */
[----:B------:R-:W-:Y:S02]  /*2970*/  IABS R43, R13 ;  /* 0x0000000d002b7213 */ /* 0x000fe40000000000 */
[----:B------:R-:W-:Y:S01]  /*2980*/  ISETP.GT.U32.AND P6, PT, R2, R38, PT ;  /* 0x000000260200720c */ /* 0x000fe20003fc4070 */
[----:B------:R-:W-:Y:S02]  /*2990*/  IMAD.MOV R4, RZ, RZ, -R3 ;  /* 0x000000ffff047224 */ /* 0x000fe400078e0a03 */
[----:B------:R-:W-:-:S02]  /*29a0*/  @!P5 IMAD.IADD R45, R45, 0x1, -R2 ;  /* 0x000000012d2dd824 */ /* 0x000fc400078e0a02 */
[----:B------:R-:W-:Y:S02]  /*29b0*/  @!P3 IMAD.IADD R42, R42, 0x1, -R2 ;  /* 0x000000012a2ab824 */ /* 0x000fe400078e0a02 */
[----:B------:R-:W-:-:S04]  /*29c0*/  IMAD.HI.U32 R3, R0, R43, RZ ;  /* 0x0000002b00037227 */ /* 0x000fc800078e00ff */
[--C-:B------:R-:W-:Y:S02]  /*29d0*/  @!P4 IMAD.IADD R41, R41, 0x1, -R2.reuse ;  /* 0x000000012929c824 */ /* 0x100fe400078e0a02 */
[----:B------:R-:W-:Y:S01]  /*29e0*/  @!P2 IMAD.MOV R45, RZ, RZ, -R45 ;  /* 0x000000ffff2da224 */ /* 0x000fe200078e0a2d */
[C---:B------:R-:W-:Y:S01]  /*29f0*/  ISETP.GT.U32.AND P2, PT, R2.reuse, R42, PT ;  /* 0x0000002a0200720c */ /* 0x040fe20003f44070 */
[----:B------:R-:W-:Y:S01]  /*2a00*/  IMAD.MOV R3, RZ, RZ, -R3 ;  /* 0x000000ffff037224 */ /* 0x000fe200078e0a03 */
[----:B------:R-:W-:Y:S02]  /*2a10*/  ISETP.GT.U32.AND P4, PT, R2, R41, PT ;  /* 0x000000290200720c */ /* 0x000fe40003f84070 */
[----:B------:R-:W-:Y:S01]  /*2a20*/  ISETP.GE.AND P5, PT, R6, RZ, PT ;  /* 0x000000ff0600720c */ /* 0x000fe20003fa6270 */
[----:B------:R-:W-:Y:S01]  /*2a30*/  IMAD R43, R2, R3, R43 ;  /* 0x00000003022b7224 */ /* 0x000fe200078e022b */
[----:B------:R-:W-:Y:S01]  /*2a40*/  LOP3.LUT R6, R5, 0xf8, RZ, 0xfc, !PT ;  /* 0x000000f805067812 */ /* 0x000fe200078efcff */
[----:B------:R-:W-:-:S02]  /*2a50*/  @!P6 IMAD.IADD R38, R38, 0x1, -R2 ;  /* 0x000000012626e824 */ /* 0x000fc400078e0a02 */
[C---:B------:R-:W-:Y:S01]  /*2a60*/  IMAD R47, R2.reuse, R4, R47 ;  /* 0x00000004022f7224 */ /* 0x040fe200078e022f */
[----:B------:R-:W-:Y:S02]  /*2a70*/  ISETP.GT.U32.AND P6, PT, R2, R43, PT ;  /* 0x0000002b0200720c */ /* 0x000fe40003fc4070 */
[----:B------:R-:W-:Y:S01]  /*2a80*/  IABS R7, R6 ;  /* 0x0000000600077213 */ /* 0x000fe20000000000 */
[--C-:B------:R-:W-:Y:S01]  /*2a90*/  @!P2 IMAD.IADD R42, R42, 0x1, -R2.reuse ;  /* 0x000000012a2aa824 */ /* 0x100fe200078e0a02 */
[----:B------:R-:W-:Y:S01]  /*2aa0*/  ISETP.GT.U32.AND P2, PT, R2, R47, PT ;  /* 0x0000002f0200720c */ /* 0x000fe20003f44070 */
[----:B------:R-:W-:Y:S01]  /*2ab0*/  @!P4 IMAD.IADD R41, R41, 0x1, -R2 ;  /* 0x000000012929c824 */ /* 0x000fe200078e0a02 */
[----:B------:R-:W-:Y:S01]  /*2ac0*/  ISETP.GE.AND P4, PT, R12, RZ, PT ;  /* 0x000000ff0c00720c */ /* 0x000fe20003f86270 */
[----:B------:R-:W-:Y:S01]  /*2ad0*/  @!P5 IMAD.MOV R36, RZ, RZ, -R36 ;  /* 0x000000ffff24d224 */ /* 0x000fe200078e0a24 */
[----:B------:R-:W-:Y:S01]  /*2ae0*/  ISETP.GE.AND P5, PT, R11, RZ, PT ;  /* 0x000000ff0b00720c */ /* 0x000fe20003fa6270 */
[----:B------:R-:W-:Y:S01]  /*2af0*/  IMAD.HI.U32 R3, R0, R7, RZ ;  /* 0x0000000700037227 */ /* 0x000fe200078e00ff */
[----:B------:R-:W-:-:S02]  /*2b00*/  LOP3.LUT R12, R5, 0x110, RZ, 0xfc, !PT ;  /* 0x00000110050c7812 */ /* 0x000fc400078efcff */
[----:B------:R-:W-:Y:S02]  /*2b10*/  ISETP.GE.AND P3, PT, R10, RZ, PT ;  /* 0x000000ff0a00720c */ /* 0x000fe40003f66270 */
[----:B------:R-:W-:Y:S01]  /*2b20*/  LOP3.LUT R11, R5, 0x108, RZ, 0xfc, !PT ;  /* 0x00000108050b7812 */ /* 0x000fe200078efcff */
[----:B------:R-:W-:Y:S01]  /*2b30*/  IMAD.MOV R3, RZ, RZ, -R3 ;  /* 0x000000ffff037224 */ /* 0x000fe200078e0a03 */
[----:B------:R-:W-:Y:S01]  /*2b40*/  IABS R4, R12 ;  /* 0x0000000c00047213 */ /* 0x000fe20000000000 */
[----:B------:R-:W-:Y:S01]  /*2b50*/  @!P6 IMAD.IADD R43, R43, 0x1, -R2 ;  /* 0x000000012b2be824 */ /* 0x000fe200078e0a02 */
[----:B------:R-:W-:Y:S01]  /*2b60*/  IABS R55, R11 ;  /* 0x0000000b00377213 */ /* 0x000fe20000000000 */
[C---:B------:R-:W-:Y:S01]  /*2b70*/  IMAD R46, R2.reuse, R3, R7 ;  /* 0x00000003022e7224 */ /* 0x040fe200078e0207 */
[----:B------:R-:W-:Y:S01]  /*2b80*/  LOP3.LUT R10, R5, 0x100, RZ, 0xfc, !PT ;  /* 0x00000100050a7812 */ /* 0x000fe200078efcff */
[----:B------:R-:W-:Y:S01]  /*2b90*/  IMAD.MOV.U32 R7, RZ, RZ, R4 ;  /* 0x000000ffff077224 */ /* 0x000fe200078e0004 */
[----:B------:R-:W-:Y:S01]  /*2ba0*/  ISETP.GT.U32.AND P6, PT, R2, R43, PT ;  /* 0x0000002b0200720c */ /* 0x000fe20003fc4070 */
[----:B------:R-:W-:Y:S01]  /*2bb0*/  @!P2 IMAD.IADD R47, R47, 0x1, -R2 ;  /* 0x000000012f2fa824 */ /* 0x000fe200078e0a02 */
[----:B------:R-:W-:Y:S01]  /*2bc0*/  IABS R9, R10 ;  /* 0x0000000a00097213 */ /* 0x000fe20000000000 */
[----:B------:R-:W-:-:S04]  /*2bd0*/  IMAD.HI.U32 R4, R0, R55, RZ ;  /* 0x0000003700047227 */ /* 0x000fc800078e00ff */
[----:B------:R-:W-:Y:S01]  /*2be0*/  @!P3 IMAD.MOV R42, RZ, RZ, -R42 ;  /* 0x000000ffff2ab224 */ /* 0x000fe200078e0a2a */
[----:B------:R-:W-:Y:S01]  /*2bf0*/  ISETP.GT.U32.AND P3, PT, R2, R47, PT ;  /* 0x0000002f0200720c */ /* 0x000fe20003f64070 */
[----:B------:R-:W-:Y:S02]  /*2c00*/  IMAD.MOV R4, RZ, RZ, -R4 ;  /* 0x000000ffff047224 */ /* 0x000fe400078e0a04 */
[----:B------:R-:W-:-:S04]  /*2c10*/  IMAD.HI.U32 R3, R0, R9, RZ ;  /* 0x0000000900037227 */ /* 0x000fc800078e00ff */
[C---:B------:R-:W-:Y:S02]  /*2c20*/  IMAD R55, R2.reuse, R4, R55 ;  /* 0x0000000402377224 */ /* 0x040fe400078e0237 */
[----:B------:R-:W-:Y:S02]  /*2c30*/  IMAD.MOV R3, RZ, RZ, -R3 ;  /* 0x000000ffff037224 */ /* 0x000fe400078e0a03 */
[--C-:B------:R-:W-:Y:S01]  /*2c40*/  @!P6 IMAD.IADD R43, R43, 0x1, -R2.reuse ;  /* 0x000000012b2be824 */ /* 0x100fe200078e0a02 */
[C---:B------:R-:W-:Y:S01]  /*2c50*/  ISETP.GT.U32.AND P6, PT, R2.reuse, R55, PT ;  /* 0x000000370200720c */ /* 0x040fe20003fc4070 */
[----:B------:R-:W-:Y:S02]  /*2c60*/  IMAD R44, R2, R3, R9 ;  /* 0x00000003022c7224 */ /* 0x000fe400078e0209 */
[----:B------:R-:W-:-:S03]  /*2c70*/  @!P3 IMAD.IADD R47, R47, 0x1, -R2 ;  /* 0x000000012f2fb824 */ /* 0x000fc600078e0a02 */
[----:B------:R-:W-:Y:S01]  /*2c80*/  ISETP.GT.U32.AND P3, PT, R2, R44, PT ;  /* 0x0000002c0200720c */ /* 0x000fe20003f64070 */
[----:B------:R-:W-:Y:S01]  /*2c90*/  @!P5 IMAD.MOV R41, RZ, RZ, -R41 ;  /* 0x000000ffff29d224 */ /* 0x000fe200078e0a29 */
[----:B------:R-:W-:Y:S01]  /*2ca0*/  ISETP.GE.AND P2, PT, R8, RZ, PT ;  /* 0x000000ff0800720c */ /* 0x000fe20003f46270 */
[----:B------:R-:W-:Y:S01]  /*2cb0*/  IMAD.HI.U32 R3, R0, R7, RZ ;  /* 0x0000000700037227 */ /* 0x000fe200078e00ff */
[----:B------:R-:W-:Y:S02]  /*2cc0*/  LOP3.LUT R8, R5, 0x118, RZ, 0xfc, !PT ;  /* 0x0000011805087812 */ /* 0x000fe400078efcff */
[----:B------:R-:W-:Y:S01]  /*2cd0*/  ISETP.GT.U32.AND P5, PT, R2, R46, PT ;  /* 0x0000002e0200720c */ /* 0x000fe20003fa4070 */
[----:B------:R-:W-:Y:S01]  /*2ce0*/  @!P4 IMAD.MOV R38, RZ, RZ, -R38 ;  /* 0x000000ffff26c224 */ /* 0x000fe200078e0a26 */
[----:B------:R-:W-:Y:S01]  /*2cf0*/  ISETP.GE.AND P4, PT, R13, RZ, PT ;  /* 0x000000ff0d00720c */ /* 0x000fe20003f86270 */
[----:B------:R-:W-:Y:S01]  /*2d00*/  @!P6 IMAD.IADD R55, R55, 0x1, -R2 ;  /* 0x000000013737e824 */ /* 0x000fe200078e0a02 */
[----:B------:R-:W-:Y:S01]  /*2d10*/  IABS R49, R8 ;  /* 0x0000000800317213 */ /* 0x000fe20000000000 */
[----:B------:R-:W-:-:S02]  /*2d20*/  IMAD.MOV R3, RZ, RZ, -R3 ;  /* 0x000000ffff037224 */ /* 0x000fc400078e0a03 */
[----:B------:R-:W-:Y:S01]  /*2d30*/  @!P3 IMAD.IADD R44, R44, 0x1, -R2 ;  /* 0x000000012c2cb824 */ /* 0x000fe200078e0a02 */
[C---:B------:R-:W-:Y:S01]  /*2d40*/  ISETP.GT.U32.AND P6, PT, R2.reuse, R55, PT ;  /* 0x000000370200720c */ /* 0x040fe20003fc4070 */
[----:B------:R-:W-:Y:S02]  /*2d50*/  IMAD R50, R2, R3, R7 ;  /* 0x0000000302327224 */ /* 0x000fe400078e0207 */
[----:B------:R-:W-:-:S04]  /*2d60*/  IMAD.HI.U32 R3, R0, R49, RZ ;  /* 0x0000003100037227 */ /* 0x000fc800078e00ff */
[----:B------:R-:W-:Y:S01]  /*2d70*/  @!P2 IMAD.MOV R47, RZ, RZ, -R47 ;  /* 0x000000ffff2fa224 */ /* 0x000fe200078e0a2f */
[----:B------:R-:W-:Y:S01]  /*2d80*/  ISETP.GT.U32.AND P2, PT, R2, R44, PT ;  /* 0x0000002c0200720c */ /* 0x000fe20003f44070 */
[----:B------:R-:W-:Y:S02]  /*2d90*/  IMAD.MOV R3, RZ, RZ, -R3 ;  /* 0x000000ffff037224 */ /* 0x000fe400078e0a03 */
[--C-:B------:R-:W-:Y:S02]  /*2da0*/  @!P5 IMAD.IADD R46, R46, 0x1, -R2.reuse ;  /* 0x000000012e2ed824 */ /* 0x100fe400078e0a02 */
[----:B------:R-:W-:Y:S01]  /*2db0*/  @!P4 IMAD.MOV R43, RZ, RZ, -R43 ;  /* 0x000000ffff2bc224 */ /* 0x000fe200078e0a2b */
[C---:B------:R-:W-:Y:S01]  /*2dc0*/  ISETP.GT.U32.AND P4, PT, R2.reuse, R50, PT ;  /* 0x000000320200720c */ /* 0x040fe20003f84070 */
[C---:B------:R-:W-:Y:S01]  /*2dd0*/  IMAD R49, R2.reuse, R3, R49 ;  /* 0x0000000302317224 */ /* 0x040fe200078e0231 */
[----:B------:R-:W-:Y:S01]  /*2de0*/  ISETP.GT.U32.AND P3, PT, R2, R46, PT ;  /* 0x0000002e0200720c */ /* 0x000fe20003f64070 */
[----:B------:R-:W-:Y:S01]  /*2df0*/  @!P6 IMAD.IADD R55, R55, 0x1, -R2 ;  /* 0x000000013737e824 */ /* 0x000fe200078e0a02 */
[----:B------:R-:W-:-:S02]  /*2e00*/  LOP3.LUT R14, R5, 0x128, RZ, 0xfc, !PT ;  /* 0x00000128050e7812 */ /* 0x000fc400078efcff */
[----:B------:R-:W-:Y:S02]  /*2e10*/  ISETP.GT.U32.AND P6, PT, R2, R49, PT ;  /* 0x000000310200720c */ /* 0x000fe40003fc4070 */
[----:B------:R-:W-:Y:S02]  /*2e20*/  IABS R7, R14 ;  /* 0x0000000e00077213 */ /* 0x000fe40000000000 */
[----:B------:R-:W-:Y:S01]  /*2e30*/  LOP3.LUT R13, R5, 0x120, RZ, 0xfc, !PT ;  /* 0x00000120050d7812 */ /* 0x000fe200078efcff */
[--C-:B------:R-:W-:Y:S01]  /*2e40*/  @!P2 IMAD.IADD R44, R44, 0x1, -R2.reuse ;  /* 0x000000012c2ca824 */ /* 0x100fe200078e0a02 */
[----:B------:R-:W-:Y:S01]  /*2e50*/  ISETP.GE.AND P2, PT, R11, RZ, PT ;  /* 0x000000ff0b00720c */ /* 0x000fe20003f46270 */
[----:B------:R-:W-:Y:S01]  /*2e60*/  IMAD.HI.U32 R4, R0, R7, RZ ;  /* 0x0000000700047227 */ /* 0x000fe200078e00ff */
[----:B------:R-:W-:Y:S02]  /*2e70*/  IABS R61, R13 ;  /* 0x0000000d003d7213 */ /* 0x000fe40000000000 */
[----:B------:R-:W-:Y:S01]  /*2e80*/  ISETP.GE.AND P5, PT, R6, RZ, PT ;  /* 0x000000ff0600720c */ /* 0x000fe20003fa6270 */
[----:B------:R-:W-:-:S02]  /*2e90*/  @!P4 IMAD.IADD R50, R50, 0x1, -R2 ;  /* 0x000000013232c824 */ /* 0x000fc400078e0a02 */
[----:B------:R-:W-:Y:S01]  /*2ea0*/  @!P3 IMAD.IADD R46, R46, 0x1, -R2 ;  /* 0x000000012e2eb824 */ /* 0x000fe200078e0a02 */
[----:B------:R-:W-:Y:S01]  /*2eb0*/  ISETP.GE.AND P3, PT, R10, RZ, PT ;  /* 0x000000ff0a00720c */ /* 0x000fe20003f66270 */
[----:B------:R-:W-:Y:S01]  /*2ec0*/  IMAD.MOV R4, RZ, RZ, -R4 ;  /* 0x000000ffff047224 */ /* 0x000fe200078e0a04 */
[----:B------:R-:W-:Y:S01]  /*2ed0*/  LOP3.LUT R10, R5, 0x130, RZ, 0xfc, !PT ;  /* 0x00000130050a7812 */ /* 0x000fe200078efcff */
[----:B------:R-:W-:-:S04]  /*2ee0*/  IMAD.HI.U32 R3, R0, R61, RZ ;  /* 0x0000003d00037227 */ /* 0x000fc800078e00ff */
[----:B------:R-:W-:Y:S01]  /*2ef0*/  @!P6 IMAD.IADD R49, R49, 0x1, -R2 ;  /* 0x000000013131e824 */ /* 0x000fe200078e0a02 */
[C---:B------:R-:W-:Y:S01]  /*2f00*/  ISETP.GT.U32.AND P6, PT, R2.reuse, R50, PT ;  /* 0x000000320200720c */ /* 0x040fe20003fc4070 */
[C---:B------:R-:W-:Y:S01]  /*2f10*/  IMAD R58, R2.reuse, R4, R7 ;  /* 0x00000004023a7224 */ /* 0x040fe200078e0207 */
[----:B------:R-:W-:Y:S01]  /*2f20*/  IABS R7, R10 ;  /* 0x0000000a00077213 */ /* 0x000fe20000000000 */
[----:B------:R-:W-:Y:S02]  /*2f30*/  IMAD.MOV R3, RZ, RZ, -R3 ;  /* 0x000000ffff037224 */ /* 0x000fe400078e0a03 */
[----:B------:R-:W-:Y:S01]  /*2f40*/  @!P2 IMAD.MOV R55, RZ, RZ, -R55 ;  /* 0x000000ffff37a224 */ /* 0x000fe200078e0a37 */
[C---:B------:R-:W-:Y:S01]  /*2f50*/  ISETP.GT.U32.AND P2, PT, R2.reuse, R58, PT ;  /* 0x0000003a0200720c */ /* 0x040fe20003f44070 */
[C---:B------:R-:W-:Y:S01]  /*2f60*/  IMAD R61, R2.reuse, R3, R61 ;  /* 0x00000003023d7224 */ /* 0x040fe200078e023d */
[----:B------:R-:W-:Y:S01]  /*2f70*/  LOP3.LUT R11, R5, 0x138, RZ, 0xfc, !PT ;  /* 0x00000138050b7812 */ /* 0x000fe200078efcff */
[----:B------:R-:W-:Y:S01]  /*2f80*/  @!P5 IMAD.MOV R46, RZ, RZ, -R46 ;  /* 0x000000ffff2ed224 */ /* 0x000fe200078e0a2e */
[----:B------:R-:W-:Y:S01]  /*2f90*/  ISETP.GT.U32.AND P5, PT, R2, R49, PT ;  /* 0x000000310200720c */ /* 0x000fe20003fa4070 */
[----:B------:R-:W-:Y:S01]  /*2fa0*/  IMAD.HI.U32 R3, R0, R7, RZ ;  /* 0x0000000700037227 */ /* 0x000fe200078e00ff */
[----:B------:R-:W-:-:S02]  /*2fb0*/  ISETP.GE.AND P4, PT, R12, RZ, PT ;  /* 0x000000ff0c00720c */ /* 0x000fc40003f86270 */
[----:B------:R-:W-:Y:S01]  /*2fc0*/  IABS R9, R11 ;  /* 0x0000000b00097213 */ /* 0x000fe20000000000 */
[----:B------:R-:W-:Y:S02]  /*2fd0*/  IMAD.MOV R3, RZ, RZ, -R3 ;  /* 0x000000ffff037224 */ /* 0x000fe400078e0a03 */
[----:B------:R-:W-:Y:S01]  /*2fe0*/  @!P6 IMAD.IADD R50, R50, 0x1, -R2 ;  /* 0x000000013232e824 */ /* 0x000fe200078e0a02 */
[----:B------:R-:W-:Y:S01]  /*2ff0*/  ISETP.GE.AND P6, PT, R8, RZ, PT ;  /* 0x000000ff0800720c */ /* 0x000fe20003fc6270 */
[----:B------:R-:W-:Y:S01]  /*3000*/  IMAD R6, R2, R3, R7 ;  /* 0x0000000302067224 */ /* 0x000fe200078e0207 */
[----:B------:R-:W-:Y:S01]  /*3010*/  LOP3.LUT R16, R5, 0x148, RZ, 0xfc, !PT ;  /* 0x0000014805107812 */ /* 0x000fe200078efcff */
[----:B------:R-:W-:-:S03]  /*3020*/  IMAD.HI.U32 R3, R0, R9, RZ ;  /* 0x0000000900037227 */ /* 0x000fc600078e00ff */
[----:B------:R-:W-:Y:S01]  /*3030*/  IABS R8, R16 ;  /* 0x0000001000087213 */ /* 0x000fe20000000000 */
[--C-:B------:R-:W-:Y:S02]  /*3040*/  @!P2 IMAD.IADD R58, R58, 0x1, -R2.reuse ;  /* 0x000000013a3aa824 */ /* 0x100fe400078e0a02 */
[----:B------:R-:W-:Y:S02]  /*3050*/  IMAD.MOV R3, RZ, RZ, -R3 ;  /* 0x000000ffff037224 */ /* 0x000fe400078e0a03 */
[----:B------:R-:W-:Y:S01]  /*3060*/  @!P5 IMAD.IADD R49, R49, 0x1, -R2 ;  /* 0x000000013131d824 */ /* 0x000fe200078e0a02 */
[C---:B------:R-:W-:Y:S01]  /*3070*/  ISETP.GT.U32.AND P5, PT, R2.reuse, R6, PT ;  /* 0x000000060200720c */ /* 0x040fe20003fa4070 */
[----:B------:R-:W-:Y:S01]  /*3080*/  @!P3 IMAD.MOV R44, RZ, RZ, -R44 ;  /* 0x000000ffff2cb224 */ /* 0x000fe200078e0a2c */
[C---:B------:R-:W-:Y:S01]  /*3090*/  ISETP.GT.U32.AND P3, PT, R2.reuse, R61, PT ;  /* 0x0000003d0200720c */ /* 0x040fe20003f64070 */
[----:B------:R-:W-:Y:S01]  /*30a0*/  @!P4 IMAD.MOV R50, RZ, RZ, -R50 ;  /* 0x000000ffff32c224 */ /* 0x000fe200078e0a32 */
[C---:B------:R-:W-:Y:S01]  /*30b0*/  ISETP.GT.U32.AND P4, PT, R2.reuse, R58, PT ;  /* 0x0000003a0200720c */ /* 0x040fe20003f84070 */
[----:B------:R-:W-:-:S02]  /*30c0*/  IMAD R7, R2, R3, R9 ;  /* 0x0000000302077224 */ /* 0x000fc400078e0209 */
[----:B------:R-:W-:Y:S02]  /*30d0*/  IMAD.MOV.U32 R9, RZ, RZ, R8 ;  /* 0x000000ffff097224 */ /* 0x000fe400078e0008 */
[----:B------:R-:W-:Y:S01]  /*30e0*/  @!P6 IMAD.MOV R49, RZ, RZ, -R49 ;  /* 0x000000ffff31e224 */ /* 0x000fe200078e0a31 */
[----:B------:R-:W-:Y:S01]  /*30f0*/  ISETP.GE.AND P6, PT, R14, RZ, PT ;  /* 0x000000ff0e00720c */ /* 0x000fe20003fc6270 */
[----:B------:R-:W-:-:S04]  /*3100*/  IMAD.HI.U32 R3, R0, R9, RZ ;  /* 0x0000000900037227 */ /* 0x000fc800078e00ff */
[----:B------:R-:W-:Y:S02]  /*3110*/  IMAD.MOV R3, RZ, RZ, -R3 ;  /* 0x000000ffff037224 */ /* 0x000fe400078e0a03 */
[--C-:B------:R-:W-:Y:S02]  /*3120*/  @!P5 IMAD.IADD R6, R6, 0x1, -R2.reuse ;  /* 0x000000010606d824 */ /* 0x100fe400078e0a02 */
[--C-:B------:R-:W-:Y:S02]  /*3130*/  @!P3 IMAD.IADD R61, R61, 0x1, -R2.reuse ;  /* 0x000000013d3db824 */ /* 0x100fe400078e0a02 */
[----:B------:R-:W-:Y:S02]  /*3140*/  @!P4 IMAD.IADD R58, R58, 0x1, -R2 ;  /* 0x000000013a3ac824 */ /* 0x000fe400078e0a02 */
[C---:B------:R-:W-:Y:S01]  /*3150*/  IMAD R9, R2.reuse, R3, R9 ;  /* 0x0000000302097224 */ /* 0x040fe200078e0209 */
[C---:B------:R-:W-:Y:S01]  /*3160*/  ISETP.GT.U32.AND P5, PT, R2.reuse, R6, PT ;  /* 0x000000060200720c */ /* 0x040fe20003fa4070 */
[----:B------:R-:W-:Y:S01]  /*3170*/  @!P6 IMAD.MOV R58, RZ, RZ, -R58 ;  /* 0x000000ffff3ae224 */ /* 0x000fe200078e0a3a */
[----:B------:R-:W-:-:S02]  /*3180*/  ISETP.GT.U32.AND P3, PT, R2, R61, PT ;  /* 0x0000003d0200720c */ /* 0x000fc40003f64070 */
[----:B------:R-:W-:Y:S02]  /*3190*/  ISETP.GT.U32.AND P6, PT, R2, R9, PT ;  /* 0x000000090200720c */ /* 0x000fe40003fc4070 */
[----:B------:R-:W-:-:S04]  /*31a0*/  LOP3.LUT R12, R5, 0x140, RZ, 0xfc, !PT ;  /* 0x00000140050c7812 */ /* 0x000fc800078efcff */
[----:B------:R-:W-:Y:S02]  /*31b0*/  IABS R33, R12 ;  /* 0x0000000c00217213 */ /* 0x000fe40000000000 */
[C---:B------:R-:W-:Y:S01]  /*31c0*/  LOP3.LUT R8, R5.reuse, 0x150, RZ, 0xfc, !PT ;  /* 0x0000015005087812 */ /* 0x040fe200078efcff */
[--C-:B------:R-:W-:Y:S01]  /*31d0*/  @!P5 IMAD.IADD R6, R6, 0x1, -R2.reuse ;  /* 0x000000010606d824 */ /* 0x100fe200078e0a02 */
[----:B------:R-:W-:Y:S01]  /*31e0*/  LOP3.LUT R14, R5, 0x158, RZ, 0xfc, !PT ;  /* 0x00000158050e7812 */ /* 0x000fe200078efcff */
[----:B------:R-:W-:Y:S01]  /*31f0*/  IMAD.HI.U32 R4, R0, R33, RZ ;  /* 0x0000002100047227 */ /* 0x000fe200078e00ff */
[----:B------:R-:W-:Y:S02]  /*3200*/  ISETP.GE.AND P5, PT, R11, RZ, PT ;  /* 0x000000ff0b00720c */ /* 0x000fe40003fa6270 */
[----:B------:R-:W-:Y:S01]  /*3210*/  ISETP.GE.AND P2, PT, R13, RZ, PT ;  /* 0x000000ff0d00720c */ /* 0x000fe20003f46270 */
[--C-:B------:R-:W-:Y:S01]  /*3220*/  @!P3 IMAD.IADD R61, R61, 0x1, -R2.reuse ;  /* 0x000000013d3db824 */ /* 0x100fe200078e0a02 */
[----:B------:R-:W-:Y:S01]  /*3230*/  IABS R11, R8 ;  /* 0x00000008000b7213 */ /* 0x000fe20000000000 */
[----:B------:R-:W-:Y:S01]  /*3240*/  @!P6 IMAD.IADD R9, R9, 0x1, -R2 ;  /* 0x000000010909e824 */ /* 0x000fe200078e0a02 */
[----:B------:R-:W-:Y:S01]  /*3250*/  ISETP.GT.U32.AND P3, PT, R2, R7, PT ;  /* 0x000000070200720c */ /* 0x000fe20003f64070 */
[----:B------:R-:W-:Y:S01]  /*3260*/  IMAD.MOV R4, RZ, RZ, -R4 ;  /* 0x000000ffff047224 */ /* 0x000fe200078e0a04 */
[----:B------:R-:W-:Y:S01]  /*3270*/  IABS R13, R14 ;  /* 0x0000000e000d7213 */ /* 0x000fe20000000000 */
[----:B------:R-:W-:Y:S01]  /*3280*/  IMAD.HI.U32 R3, R0, R11, RZ ;  /* 0x0000000b00037227 */ /* 0x000fe200078e00ff */
[----:B------:R-:W-:-:S03]  /*3290*/  ISETP.GT.U32.AND P6, PT, R2, R9, PT ;  /* 0x000000090200720c */ /* 0x000fc60003fc4070 */
[----:B------:R-:W-:Y:S02]  /*32a0*/  IMAD R33, R2, R4, R33 ;  /* 0x0000000402217224 */ /* 0x000fe400078e0221 */
[----:B------:R-:W-:Y:S01]  /*32b0*/  IMAD.HI.U32 R4, R0, R13, RZ ;  /* 0x0000000d00047227 */ /* 0x000fe200078e00ff */
[----:B------:R-:W-:-:S03]  /*32c0*/  ISETP.GE.AND P4, PT, R10, RZ, PT ;  /* 0x000000ff0a00720c */ /* 0x000fc60003f86270 */
[----:B------:R-:W-:Y:S02]  /*32d0*/  IMAD.MOV R10, RZ, RZ, -R3 ;  /* 0x000000ffff0a7224 */ /* 0x000fe400078e0a03 */
[----:B------:R-:W-:Y:S02]  /*32e0*/  IMAD.MOV R4, RZ, RZ, -R4 ;  /* 0x000000ffff047224 */ /* 0x000fe400078e0a04 */
[C---:B------:R-:W-:Y:S01]  /*32f0*/  IMAD R10, R2.reuse, R10, R11 ;  /* 0x0000000a020a7224 */ /* 0x040fe200078e020b */
[----:B------:R-:W-:Y:S01]  /*3300*/  LOP3.LUT R18, R5, 0x160, RZ, 0xfc, !PT ;  /* 0x0000016005127812 */ /* 0x000fe200078efcff */
[----:B------:R-:W-:Y:S01]  /*3310*/  @!P2 IMAD.MOV R61, RZ, RZ, -R61 ;  /* 0x000000ffff3da224 */ /* 0x000fe200078e0a3d */
[C---:B------:R-:W-:Y:S01]  /*3320*/  ISETP.GT.U32.AND P2, PT, R2.reuse, R33, PT ;  /* 0x000000210200720c */ /* 0x040fe20003f44070 */
[--C-:B------:R-:W-:Y:S02]  /*3330*/  @!P3 IMAD.IADD R7, R7, 0x1, -R2.reuse ;  /* 0x000000010707b824 */ /* 0x100fe400078e0a02 */
[C---:B------:R-:W-:Y:S01]  /*3340*/  IMAD R11, R2.reuse, R4, R13 ;  /* 0x00000004020b7224 */ /* 0x040fe200078e020d */
[----:B------:R-:W-:Y:S01]  /*3350*/  IABS R15, R18 ;  /* 0x00000012000f7213 */ /* 0x000fe20000000000 */
[----:B------:R-:W-:Y:S01]  /*3360*/  @!P6 IMAD.IADD R9, R9, 0x1, -R2 ;  /* 0x000000010909e824 */ /* 0x000fe200078e0a02 */
[----:B------:R-:W-:-:S02]  /*3370*/  ISETP.GT.U32.AND P3, PT, R2, R7, PT ;  /* 0x000000070200720c */ /* 0x000fc40003f64070 */
[----:B------:R-:W-:Y:S01]  /*3380*/  ISETP.GT.U32.AND P6, PT, R2, R11, PT ;  /* 0x0000000b0200720c */ /* 0x000fe20003fc4070 */
[----:B------:R-:W-:Y:S01]  /*3390*/  IMAD.HI.U32 R3, R0, R15, RZ ;  /* 0x0000000f00037227 */ /* 0x000fe200078e00ff */
[----:B------:R-:W-:-:S03]  /*33a0*/  LOP3.LUT R20, R5, 0x168, RZ, 0xfc, !PT ;  /* 0x0000016805147812 */ /* 0x000fc600078efcff */
[----:B------:R-:W-:Y:S02]  /*33b0*/  @!P2 IMAD.IADD R33, R33, 0x1, -R2 ;  /* 0x000000012121a824 */ /* 0x000fe400078e0a02 */
[----:B------:R-:W-:Y:S02]  /*33c0*/  IMAD.MOV R3, RZ, RZ, -R3 ;  /* 0x000000ffff037224 */ /* 0x000fe400078e0a03 */
[----:B------:R-:W-:Y:S01]  /*33d0*/  @!P4 IMAD.MOV R6, RZ, RZ, -R6 ;  /* 0x000000ffff06c224 */ /* 0x000fe200078e0a06 */
[----:B------:R-:W-:Y:S01]  /*33e0*/  ISETP.GE.AND P4, PT, R12, RZ, PT ;  /* 0x000000ff0c00720c */ /* 0x000fe20003f86270 */
[--C-:B------:R-:W-:Y:S01]  /*33f0*/  @!P3 IMAD.IADD R7, R7, 0x1, -R2.reuse ;  /* 0x000000010707b824 */ /* 0x100fe200078e0a02 */
[----:B------:R-:W-:Y:S01]  /*3400*/  LOP3.LUT R25, R5, 0x180, RZ, 0xfc, !PT ;  /* 0x0000018005197812 */ /* 0x000fe200078efcff */
[C---:B------:R-:W-:Y:S01]  /*3410*/  IMAD R12, R2.reuse, R3, R15 ;  /* 0x00000003020c7224 */ /* 0x040fe200078e020f */
[----:B------:R-:W-:Y:S01]  /*3420*/  ISETP.GT.U32.AND P2, PT, R2, R33, PT ;  /* 0x000000210200720c */ /* 0x000fe20003f44070 */
[----:B------:R-:W-:Y:S01]  /*3430*/  @!P6 IMAD.IADD R11, R11, 0x1, -R2 ;  /* 0x000000010b0be824 */ /* 0x000fe200078e0a02 */
[----:B------:R-:W-:-:S02]  /*3440*/  ISETP.GE.AND P3, PT, R16, RZ, PT ;  /* 0x000000ff1000720c */ /* 0x000fc40003f66270 */
[----:B------:R-:W-:Y:S02]  /*3450*/  IABS R15, R20 ;  /* 0x00000014000f7213 */ /* 0x000fe40000000000 */
[----:B------:R-:W-:Y:S02]  /*3460*/  IABS R21, R25 ;  /* 0x0000001900157213 */ /* 0x000fe40000000000 */
[----:B------:R-:W-:Y:S01]  /*3470*/  ISETP.GT.U32.AND P6, PT, R2, R11, PT ;  /* 0x0000000b0200720c */ /* 0x000fe20003fc4070 */
[----:B------:R-:W-:-:S04]  /*3480*/  IMAD.HI.U32 R3, R0, R15, RZ ;  /* 0x0000000f00037227 */ /* 0x000fc800078e00ff */
[----:B------:R-:W-:-:S04]  /*3490*/  IMAD.HI.U32 R13, R0, R21, RZ ;  /* 0x00000015000d7227 */ /* 0x000fc800078e00ff */
[----:B------:R-:W-:Y:S02]  /*34a0*/  IMAD.MOV R3, RZ, RZ, -R3 ;  /* 0x000000ffff037224 */ /* 0x000fe400078e0a03 */
[----:B------:R-:W-:Y:S02]  /*34b0*/  IMAD.MOV R16, RZ, RZ, -R13 ;  /* 0x000000ffff107224 */ /* 0x000fe400078e0a0d */
[--C-:B------:R-:W-:Y:S02]  /*34c0*/  @!P2 IMAD.IADD R33, R33, 0x1, -R2.reuse ;  /* 0x000000012121a824 */ /* 0x100fe400078e0a02 */
[----:B------:R-:W-:Y:S01]  /*34d0*/  @!P3 IMAD.MOV R9, RZ, RZ, -R9 ;  /* 0x000000ffff09b224 */ /* 0x000fe200078e0a09 */
[C---:B------:R-:W-:Y:S01]  /*34e0*/  ISETP.GT.U32.AND P3, PT, R2.reuse, R12, PT ;  /* 0x0000000c0200720c */ /* 0x040fe20003f64070 */
[C---:B------:R-:W-:Y:S01]  /*34f0*/  IMAD R13, R2.reuse, R3, R15 ;  /* 0x00000003020d7224 */ /* 0x040fe200078e020f */
[----:B------:R-:W-:Y:S01]  /*3500*/  LOP3.LUT R22, R5, 0x170, RZ, 0xfc, !PT ;  /* 0x0000017005167812 */ /* 0x000fe200078efcff */
[----:B------:R-:W-:Y:S01]  /*3510*/  @!P4 IMAD.MOV R33, RZ, RZ, -R33 ;  /* 0x000000ffff21c224 */ /* 0x000fe200078e0a21 */
[C---:B------:R-:W-:Y:S01]  /*3520*/  ISETP.GT.U32.AND P4, PT, R2.reuse, R10, PT ;  /* 0x0000000a0200720c */ /* 0x040fe20003f84070 */
[----:B------:R-:W-:Y:S01]  /*3530*/  @!P6 IMAD.IADD R11, R11, 0x1, -R2 ;  /* 0x000000010b0be824 */ /* 0x000fe200078e0a02 */
[----:B------:R-:W-:-:S02]  /*3540*/  ISETP.GT.U32.AND P6, PT, R2, R13, PT ;  /* 0x0000000d0200720c */ /* 0x000fc40003fc4070 */
[----:B------:R-:W-:Y:S02]  /*3550*/  LOP3.LUT R24, R5, 0x178, RZ, 0xfc, !PT ;  /* 0x0000017805187812 */ /* 0x000fe400078efcff */
[----:B------:R-:W-:Y:S02]  /*3560*/  IABS R17, R22 ;  /* 0x0000001600117213 */ /* 0x000fe40000000000 */
[----:B------:R-:W-:Y:S01]  /*3570*/  IABS R19, R24 ;  /* 0x0000001800137213 */ /* 0x000fe20000000000 */
[----:B------:R-:W-:Y:S02]  /*3580*/  @!P5 IMAD.MOV R7, RZ, RZ, -R7 ;  /* 0x000000ffff07d224 */ /* 0x000fe400078e0a07 */
[----:B------:R-:W-:Y:S01]  /*3590*/  IMAD.HI.U32 R4, R0, R17, RZ ;  /* 0x0000001100047227 */ /* 0x000fe200078e00ff */
[----:B------:R-:W-:Y:S02]  /*35a0*/  ISETP.GE.AND P2, PT, R8, RZ, PT ;  /* 0x000000ff0800720c */ /* 0x000fe40003f46270 */
[----:B------:R-:W-:Y:S01]  /*35b0*/  ISETP.GE.AND P5, PT, R14, RZ, PT ;  /* 0x000000ff0e00720c */ /* 0x000fe20003fa6270 */
[----:B------:R-:W-:-:S02]  /*35c0*/  @!P3 IMAD.IADD R12, R12, 0x1, -R2 ;  /* 0x000000010c0cb824 */ /* 0x000fc400078e0a02 */
[----:B------:R-:W-:-:S04]  /*35d0*/  IMAD.HI.U32 R8, R0, R19, RZ ;  /* 0x0000001300087227 */ /* 0x000fc800078e00ff */
[----:B------:R-:W-:Y:S02]  /*35e0*/  IMAD.MOV R4, RZ, RZ, -R4 ;  /* 0x000000ffff047224 */ /* 0x000fe400078e0a04 */
[--C-:B------:R-:W-:Y:S02]  /*35f0*/  @!P4 IMAD.IADD R10, R10, 0x1, -R2.reuse ;  /* 0x000000010a0ac824 */ /* 0x100fe400078e0a02 */
[----:B------:R-:W-:Y:S01]  /*3600*/  @!P6 IMAD.IADD R13, R13, 0x1, -R2 ;  /* 0x000000010d0de824 */ /* 0x000fe200078e0a02 */
[C---:B------:R-:W-:Y:S01]  /*3610*/  ISETP.GT.U32.AND P6, PT, R2.reuse, R12, PT ;  /* 0x0000000c0200720c */ /* 0x040fe20003fc4070 */
[----:B------:R-:W-:Y:S01]  /*3620*/  IMAD.MOV R8, RZ, RZ, -R8 ;  /* 0x000000ffff087224 */ /* 0x000fe200078e0a08 */
[----:B------:R-:W-:Y:S01]  /*3630*/  LOP3.LUT R27, R5, 0x190, RZ, 0xfc, !PT ;  /* 0x00000190051b7812 */ /* 0x000fe200078efcff */
[C---:B------:R-:W-:Y:S01]  /*3640*/  IMAD R14, R2.reuse, R4, R17 ;  /* 0x00000004020e7224 */ /* 0x040fe200078e0211 */
[C---:B------:R-:W-:Y:S01]  /*3650*/  ISETP.GT.U32.AND P4, PT, R2.reuse, R10, PT ;  /* 0x0000000a0200720c */ /* 0x040fe20003f84070 */
[----:B------:R-:W-:Y:S01]  /*3660*/  IMAD R15, R2, R8, R19 ;  /* 0x00000008020f7224 */ /* 0x000fe200078e0213 */
[----:B------:R-:W-:-:S02]  /*3670*/  IABS R19, R27 ;  /* 0x0000001b00137213 */ /* 0x000fc40000000000 */
[C---:B------:R-:W-:Y:S01]  /*3680*/  ISETP.GT.U32.AND P3, PT, R2.reuse, R14, PT ;  /* 0x0000000e0200720c */ /* 0x040fe20003f64070 */
[C---:B------:R-:W-:Y:S02]  /*3690*/  IMAD R16, R2.reuse, R16, R21 ;  /* 0x0000001002107224 */ /* 0x040fe400078e0215 */
[----:B------:R-:W-:Y:S01]  /*36a0*/  @!P5 IMAD.MOV R11, RZ, RZ, -R11 ;  /* 0x000000ffff0bd224 */ /* 0x000fe200078e0a0b */
[----:B------:R-:W-:Y:S01]  /*36b0*/  ISETP.GT.U32.AND P5, PT, R2, R15, PT ;  /* 0x0000000f0200720c */ /* 0x000fe20003fa4070 */
[----:B------:R-:W-:Y:S01]  /*36c0*/  IMAD.HI.U32 R4, R0, R19, RZ ;  /* 0x0000001300047227 */ /* 0x000fe200078e00ff */
[----:B------:R-:W-:-:S03]  /*36d0*/  LOP3.LUT R26, R5, 0x188, RZ, 0xfc, !PT ;  /* 0x00000188051a7812 */ /* 0x000fc600078efcff */
[----:B------:R-:W-:Y:S01]  /*36e0*/  @!P6 IMAD.IADD R12, R12, 0x1, -R2 ;  /* 0x000000010c0ce824 */ /* 0x000fe200078e0a02 */
[----:B------:R-:W-:Y:S01]  /*36f0*/  ISETP.GT.U32.AND P6, PT, R2, R16, PT ;  /* 0x000000100200720c */ /* 0x000fe20003fc4070 */
[----:B------:R-:W-:Y:S01]  /*3700*/  IMAD.MOV R4, RZ, RZ, -R4 ;  /* 0x000000ffff047224 */ /* 0x000fe200078e0a04 */
[----:B------:R-:W-:Y:S01]  /*3710*/  IABS R17, R26 ;  /* 0x0000001a00117213 */ /* 0x000fe20000000000 */
[--C-:B------:R-:W-:Y:S01]  /*3720*/  @!P4 IMAD.IADD R10, R10, 0x1, -R2.reuse ;  /* 0x000000010a0ac824 */ /* 0x100fe200078e0a02 */
[----:B------:R-:W-:Y:S01]  /*3730*/  ISETP.GE.AND P4, PT, R18, RZ, PT ;  /* 0x000000ff1200720c */ /* 0x000fe20003f86270 */
[----:B------:R-:W-:Y:S01]  /*3740*/  @!P3 IMAD.IADD R14, R14, 0x1, -R2 ;  /* 0x000000010e0eb824 */ /* 0x000fe200078e0a02 */
[C---:B------:R-:W-:Y:S01]  /*3750*/  LOP3.LUT R28, R5.reuse, 0x198, RZ, 0xfc, !PT ;  /* 0x00000198051c7812 */ /* 0x040fe200078efcff */
[C---:B------:R-:W-:Y:S01]  /*3760*/  IMAD R18, R2.reuse, R4, R19 ;  /* 0x0000000402127224 */ /* 0x040fe200078e0213 */
[----:B------:R-:W-:Y:S01]  /*3770*/  ISETP.GT.U32.AND P3, PT, R2, R13, PT ;  /* 0x0000000d0200720c */ /* 0x000fe20003f64070 */
[----:B------:R-:W-:Y:S01]  /*3780*/  IMAD.HI.U32 R3, R0, R17, RZ ;  /* 0x0000001100037227 */ /* 0x000fe200078e00ff */
[----:B------:R-:W-:-:S02]  /*3790*/  LOP3.LUT R29, R5, 0x1a0, RZ, 0xfc, !PT ;  /* 0x000001a0051d7812 */ /* 0x000fc400078efcff */
[----:B------:R-:W-:Y:S01]  /*37a0*/  IABS R21, R28 ;  /* 0x0000001c00157213 */ /* 0x000fe20000000000 */
[----:B------:R-:W-:Y:S01]  /*37b0*/  @!P2 IMAD.MOV R10, RZ, RZ, -R10 ;  /* 0x000000ffff0aa224 */ /* 0x000fe200078e0a0a */
[C---:B------:R-:W-:Y:S01]  /*37c0*/  ISETP.GT.U32.AND P2, PT, R2.reuse, R14, PT ;  /* 0x0000000e0200720c */ /* 0x040fe20003f44070 */
[--C-:B------:R-:W-:Y:S01]  /*37d0*/  @!P5 IMAD.IADD R15, R15, 0x1, -R2.reuse ;  /* 0x000000010f0fd824 */ /* 0x100fe200078e0a02 */
[----:B------:R-:W-:Y:S01]  /*37e0*/  ISETP.GT.U32.AND P5, PT, R2, R18, PT ;  /* 0x000000120200720c */ /* 0x000fe20003fa4070 */
[----:B------:R-:W-:Y:S01]  /*37f0*/  IMAD.MOV R3, RZ, RZ, -R3 ;  /* 0x000000ffff037224 */ /* 0x000fe200078e0a03 */
[----:B------:R-:W-:Y:S01]  /*3800*/  IABS R23, R29 ;  /* 0x0000001d00177213 */ /* 0x000fe20000000000 */
[----:B------:R-:W-:Y:S01]  /*3810*/  @!P6 IMAD.IADD R16, R16, 0x1, -R2 ;  /* 0x000000011010e824 */ /* 0x000fe200078e0a02 */
[----:B------:R-:W-:Y:S01]  /*3820*/  ISETP.GE.AND P6, PT, R22, RZ, PT ;  /* 0x000000ff1600720c */ /* 0x000fe20003fc6270 */
[----:B------:R-:W-:Y:S02]  /*3830*/  IMAD R17, R2, R3, R17 ;  /* 0x0000000302117224 */ /* 0x000fe400078e0211 */
[----:B------:R-:W-:-:S04]  /*3840*/  IMAD.HI.U32 R3, R0, R21, RZ ;  /* 0x0000001500037227 */ /* 0x000fc800078e00ff */
[----:B------:R-:W-:Y:S01]  /*3850*/  @!P4 IMAD.MOV R12, RZ, RZ, -R12 ;  /* 0x000000ffff0cc224 */ /* 0x000fe200078e0a0c */
[----:B------:R-:W-:Y:S01]  /*3860*/  ISETP.GT.U32.AND P4, PT, R2, R16, PT ;  /* 0x000000100200720c */ /* 0x000fe20003f84070 */
[----:B------:R-:W-:-:S04]  /*3870*/  IMAD.HI.U32 R4, R0, R23, RZ ;  /* 0x0000001700047227 */ /* 0x000fc800078e00ff */
[--C-:B------:R-:W-:Y:S01]  /*3880*/  @!P3 IMAD.IADD R13, R13, 0x1, -R2.reuse ;  /* 0x000000010d0db824 */ /* 0x100fe200078e0a02 */
[----:B------:R-:W-:Y:S01]  /*3890*/  ISETP.GT.U32.AND P3, PT, R2, R17, PT ;  /* 0x000000110200720c */ /* 0x000fe20003f64070 */
[----:B------:R-:W-:Y:S02]  /*38a0*/  IMAD.MOV R3, RZ, RZ, -R3 ;  /* 0x000000ffff037224 */ /* 0x000fe400078e0a03 */
[----:B------:R-:W-:Y:S01]  /*38b0*/  @!P2 IMAD.IADD R14, R14, 0x1, -R2 ;  /* 0x000000010e0ea824 */ /* 0x000fe200078e0a02 */
[----:B------:R-:W-:Y:S01]  /*38c0*/  ISETP.GE.AND P2, PT, R20, RZ, PT ;  /* 0x000000ff1400720c */ /* 0x000fe20003f46270 */
[----:B------:R-:W-:Y:S02]  /*38d0*/  IMAD.MOV R4, RZ, RZ, -R4 ;  /* 0x000000ffff047224 */ /* 0x000fe400078e0a04 */
[----:B------:R-:W-:Y:S02]  /*38e0*/  IMAD R19, R2, R3, R21 ;  /* 0x0000000302137224 */ /* 0x000fe400078e0215 */
[----:B------:R-:W-:-:S02]  /*38f0*/  @!P5 IMAD.IADD R18, R18, 0x1, -R2 ;  /* 0x000000011212d824 */ /* 0x000fc400078e0a02 */
[C---:B------:R-:W-:Y:S02]  /*3900*/  IMAD R20, R2.reuse, R4, R23 ;  /* 0x0000000402147224 */ /* 0x040fe400078e0217 */
[----:B------:R-:W-:Y:S01]  /*3910*/  @!P6 IMAD.MOV R14, RZ, RZ, -R14 ;  /* 0x000000ffff0ee224 */ /* 0x000fe200078e0a0e */
[C---:B------:R-:W-:Y:S02]  /*3920*/  ISETP.GT.U32.AND P5, PT, R2.reuse, R18, PT ;  /* 0x000000120200720c */ /* 0x040fe40003fa4070 */
[----:B------:R-:W-:Y:S01]  /*3930*/  ISETP.GT.U32.AND P6, PT, R2, R19, PT ;  /* 0x000000130200720c */ /* 0x000fe20003fc4070 */
[--C-:B------:R-:W-:Y:S01]  /*3940*/  @!P4 IMAD.IADD R16, R16, 0x1, -R2.reuse ;  /* 0x000000011010c824 */ /* 0x100fe200078e0a02 */
[C---:B------:R-:W-:Y:S01]  /*3950*/  ISETP.GT.U32.AND P4, PT, R2.reuse, R20, PT ;  /* 0x000000140200720c */ /* 0x040fe20003f84070 */
[----:B------:R-:W-:Y:S01]  /*3960*/  @!P3 IMAD.IADD R17, R17, 0x1, -R2 ;  /* 0x000000011111b824 */ /* 0x000fe200078e0a02 */
[----:B------:R-:W-:Y:S01]  /*3970*/  LOP3.LUT R22, R5, 0x1a8, RZ, 0xfc, !PT ;  /* 0x000001a805167812 */ /* 0x000fe200078efcff */
[----:B------:R-:W-:Y:S01]  /*3980*/  @!P2 IMAD.MOV R13, RZ, RZ, -R13 ;  /* 0x000000ffff0da224 */ /* 0x000fe200078e0a0d */
[----:B------:R-:W-:-:S02]  /*3990*/  ISETP.GT.U32.AND P3, PT, R2, R15, PT ;  /* 0x0000000f0200720c */ /* 0x000fc40003f64070 */
[----:B------:R-:W-:Y:S02]  /*39a0*/  IABS R21, R22 ;  /* 0x0000001600157213 */ /* 0x000fe40000000000 */
[----:B------:R-:W-:Y:S02]  /*39b0*/  LOP3.LUT R4, R5, 0x1b0, RZ, 0xfc, !PT ;  /* 0x000001b005047812 */ /* 0x000fe400078efcff */
[----:B------:R-:W-:Y:S01]  /*39c0*/  ISETP.GT.U32.AND P2, PT, R2, R17, PT ;  /* 0x000000110200720c */ /* 0x000fe20003f44070 */
[--C-:B------:R-:W-:Y:S01]  /*39d0*/  @!P5 IMAD.IADD R18, R18, 0x1, -R2.reuse ;  /* 0x000000011212d824 */ /* 0x100fe200078e0a02 */
[----:B------:R-:W-:Y:S01]  /*39e0*/  IABS R23, R4 ;  /* 0x0000000400177213 */ /* 0x000fe20000000000 */
[----:B------:R-:W-:Y:S01]  /*39f0*/  @!P6 IMAD.IADD R19, R19, 0x1, -R2 ;  /* 0x000000011313e824 */ /* 0x000fe200078e0a02 */
[----:B------:R-:W-:Y:S01]  /*3a00*/  ISETP.GE.AND P5, PT, R26, RZ, PT ;  /* 0x000000ff1a00720c */ /* 0x000fe20003fa6270 */
[----:B------:R-:W-:-:S04]  /*3a10*/  IMAD.HI.U32 R3, R0, R21, RZ ;  /* 0x0000001500037227 */ /* 0x000fc800078e00ff */
[----:B------:R-:W-:Y:S01]  /*3a20*/  @!P4 IMAD.IADD R20, R20, 0x1, -R2 ;  /* 0x000000011414c824 */ /* 0x000fe200078e0a02 */
[----:B------:R-:W-:Y:S01]  /*3a30*/  ISETP.GT.U32.AND P4, PT, R2, R19, PT ;  /* 0x000000130200720c */ /* 0x000fe20003f84070 */
[----:B------:R-:W-:Y:S02]  /*3a40*/  IMAD.MOV R8, RZ, RZ, -R3 ;  /* 0x000000ffff087224 */ /* 0x000fe400078e0a03 */
[----:B------:R-:W-:-:S04]  /*3a50*/  IMAD.HI.U32 R3, R0, R23, RZ ;  /* 0x0000001700037227 */ /* 0x000fc800078e00ff */
[--C-:B------:R-:W-:Y:S01]  /*3a60*/  @!P3 IMAD.IADD R15, R15, 0x1, -R2.reuse ;  /* 0x000000010f0fb824 */ /* 0x100fe200078e0a02 */
[----:B------:R-:W-:Y:S01]  /*3a70*/  ISETP.GE.AND P3, PT, R24, RZ, PT ;  /* 0x000000ff1800720c */ /* 0x000fe20003f66270 */
[--C-:B------:R-:W-:Y:S02]  /*3a80*/  @!P2 IMAD.IADD R17, R17, 0x1, -R2.reuse ;  /* 0x000000011111a824 */ /* 0x100fe400078e0a02 */
[C---:B------:R-:W-:Y:S02]  /*3a90*/  IMAD R8, R2.reuse, R8, R21 ;  /* 0x0000000802087224 */ /* 0x040fe400078e0215 */
[----:B------:R-:W-:Y:S02]  /*3aa0*/  IMAD.MOV R3, RZ, RZ, -R3 ;  /* 0x000000ffff037224 */ /* 0x000fe400078e0a03 */
[----:B------:R-:W-:Y:S01]  /*3ab0*/  @!P5 IMAD.MOV R17, RZ, RZ, -R17 ;  /* 0x000000ffff11d224 */ /* 0x000fe200078e0a11 */
[C---:B------:R-:W-:Y:S01]  /*3ac0*/  ISETP.GT.U32.AND P5, PT, R2.reuse, R8, PT ;  /* 0x000000080200720c */ /* 0x040fe20003fa4070 */
[----:B------:R-:W-:Y:S01]  /*3ad0*/  IMAD R21, R2, R3, R23 ;  /* 0x0000000302157224 */ /* 0x000fe200078e0217 */
[----:B------:R-:W-:Y:S01]  /*3ae0*/  ISETP.GE.AND P2, PT, R25, RZ, PT ;  /* 0x000000ff1900720c */ /* 0x000fe20003f46270 */
[----:B------:R-:W-:-:S03]  /*3af0*/  @!P4 IMAD.IADD R19, R19, 0x1, -R2 ;  /* 0x000000011313c824 */ /* 0x000fc600078e0a02 */
[C---:B------:R-:W-:Y:S01]  /*3b00*/  ISETP.GT.U32.AND P4, PT, R2.reuse, R21, PT ;  /* 0x000000150200720c */ /* 0x040fe20003f84070 */
[----:B------:R-:W-:Y:S01]  /*3b10*/  @!P3 IMAD.MOV R15, RZ, RZ, -R15 ;  /* 0x000000ffff0fb224 */ /* 0x000fe200078e0a0f */
[----:B------:R-:W-:Y:S02]  /*3b20*/  ISETP.GT.U32.AND P3, PT, R2, R20, PT ;  /* 0x000000140200720c */ /* 0x000fe40003f64070 */
[----:B------:R-:W-:-:S03]  /*3b30*/  LOP3.LUT R24, R5, 0x1b8, RZ, 0xfc, !PT ;  /* 0x000001b805187812 */ /* 0x000fc600078efcff */
[----:B------:R-:W-:Y:S01]  /*3b40*/  @!P5 IMAD.IADD R8, R8, 0x1, -R2 ;  /* 0x000000010808d824 */ /* 0x000fe200078e0a02 */
[----:B------:R-:W-:Y:S01]  /*3b50*/  IABS R23, R24 ;  /* 0x0000001800177213 */ /* 0x000fe20000000000 */
[----:B------:R-:W-:Y:S01]  /*3b60*/  @!P2 IMAD.MOV R16, RZ, RZ, -R16 ;  /* 0x000000ffff10a224 */ /* 0x000fe200078e0a10 */
[----:B------:R-:W-:Y:S02]  /*3b70*/  ISETP.GE.AND P6, PT, R27, RZ, PT ;  /* 0x000000ff1b00720c */ /* 0x000fe40003fc6270 */
[----:B------:R-:W-:Y:S01]  /*3b80*/  ISETP.GE.AND P2, PT, R28, RZ, PT ;  /* 0x000000ff1c00720c */ /* 0x000fe20003f46270 */
[----:B------:R-:W-:Y:S01]  /*3b90*/  @!P4 IMAD.IADD R21, R21, 0x1, -R2 ;  /* 0x000000011515c824 */ /* 0x000fe200078e0a02 */
[----:B------:R-:W-:Y:S01]  /*3ba0*/  ISETP.GT.U32.AND P4, PT, R2, R8, PT ;  /* 0x000000080200720c */ /* 0x000fe20003f84070 */
[----:B------:R-:W-:Y:S01]  /*3bb0*/  IMAD.HI.U32 R3, R0, R23, RZ ;  /* 0x0000001700037227 */ /* 0x000fe200078e00ff */
[----:B------:R-:W-:-:S03]  /*3bc0*/  LOP3.LUT R26, R5, 0x1c0, RZ, 0xfc, !PT ;  /* 0x000001c0051a7812 */ /* 0x000fc600078efcff */
[----:B------:R-:W-:Y:S01]  /*3bd0*/  @!P3 IMAD.IADD R20, R20, 0x1, -R2 ;  /* 0x000000011414b824 */ /* 0x000fe200078e0a02 */
[----:B------:R-:W-:Y:S01]  /*3be0*/  ISETP.GE.AND P3, PT, R22, RZ, PT ;  /* 0x000000ff1600720c */ /* 0x000fe20003f66270 */
[----:B------:R-:W-:Y:S01]  /*3bf0*/  IMAD.MOV R22, RZ, RZ, -R3 ;  /* 0x000000ffff167224 */ /* 0x000fe200078e0a03 */
[----:B------:R-:W-:Y:S01]  /*3c00*/  IABS R25, R26 ;  /* 0x0000001a00197213 */ /* 0x000fe20000000000 */
[----:B------:R-:W-:Y:S01]  /*3c10*/  @!P6 IMAD.MOV R18, RZ, RZ, -R18 ;  /* 0x000000ffff12e224 */ /* 0x000fe200078e0a12 */
[----:B------:R-:W-:Y:S01]  /*3c20*/  LOP3.LUT R30, R5, 0x1c8, RZ, 0xfc, !PT ;  /* 0x000001c8051e7812 */ /* 0x000fe200078efcff */
[----:B------:R-:W-:Y:S01]  /*3c30*/  IMAD R22, R2, R22, R23 ;  /* 0x0000001602167224 */ /* 0x000fe200078e0217 */
[----:B------:R-:W-:Y:S01]  /*3c40*/  ISETP.GE.AND P6, PT, R29, RZ, PT ;  /* 0x000000ff1d00720c */ /* 0x000fe20003fc6270 */
[----:B------:R-:W-:Y:S01]  /*3c50*/  @!P2 IMAD.MOV R19, RZ, RZ, -R19 ;  /* 0x000000ffff13a224 */ /* 0x000fe200078e0a13 */
[----:B------:R-:W-:Y:S01]  /*3c60*/  IABS R27, R30 ;  /* 0x0000001e001b7213 */ /* 0x000fe20000000000 */
[----:B------:R-:W-:Y:S01]  /*3c70*/  IMAD.HI.U32 R3, R0, R25, RZ ;  /* 0x0000001900037227 */ /* 0x000fe200078e00ff */
[----:B------:R-:W-:-:S03]  /*3c80*/  ISETP.GT.U32.AND P2, PT, R2, R21, PT ;  /* 0x000000150200720c */ /* 0x000fc60003f44070 */
[----:B------:R-:W-:Y:S01]  /*3c90*/  @!P4 IMAD.IADD R8, R8, 0x1, -R2 ;  /* 0x000000010808c824 */ /* 0x000fe200078e0a02 */
[----:B------:R-:W-:Y:S01]  /*3ca0*/  ISETP.GT.U32.AND P4, PT, R2, R22, PT ;  /* 0x000000160200720c */ /* 0x000fe20003f84070 */
[----:B------:R-:W-:Y:S01]  /*3cb0*/  IMAD.MOV R3, RZ, RZ, -R3 ;  /* 0x000000ffff037224 */ /* 0x000fe200078e0a03 */
[----:B------:R-:W-:Y:S01]  /*3cc0*/  ISETP.GE.AND P5, PT, R4, RZ, PT ;  /* 0x000000ff0400720c */ /* 0x000fe20003fa6270 */
[----:B------:R-:W-:Y:S01]  /*3cd0*/  IMAD.HI.U32 R4, R0, R27, RZ ;  /* 0x0000001b00047227 */ /* 0x000fe200078e00ff */
[----:B------:R-:W-:-:S03]  /*3ce0*/  LOP3.LUT R37, R5, 0x1d8, RZ, 0xfc, !PT ;  /* 0x000001d805257812 */ /* 0x000fc600078efcff */
[----:B------:R-:W-:Y:S01]  /*3cf0*/  IMAD R23, R2, R3, R25 ;  /* 0x0000000302177224 */ /* 0x000fe200078e0219 */
[----:B------:R-:W-:Y:S01]  /*3d00*/  IABS R3, R37 ;  /* 0x0000002500037213 */ /* 0x000fe20000000000 */
[----:B------:R-:W-:Y:S01]  /*3d10*/  IMAD.MOV R4, RZ, RZ, -R4 ;  /* 0x000000ffff047224 */ /* 0x000fe200078e0a04 */
[----:B------:R-:W-:Y:S01]  /*3d20*/  LOP3.LUT R35, R5, 0x1d0, RZ, 0xfc, !PT ;  /* 0x000001d005237812 */ /* 0x000fe200078efcff */
[----:B------:R-:W-:Y:S01]  /*3d30*/  @!P6 IMAD.MOV R20, RZ, RZ, -R20 ;  /* 0x000000ffff14e224 */ /* 0x000fe200078e0a14 */
[----:B------:R-:W-:Y:S01]  /*3d40*/  ISETP.GE.AND P6, PT, R24, RZ, PT ;  /* 0x000000ff1800720c */ /* 0x000fe20003fc6270 */
[----:B------:R-:W-:Y:S01]  /*3d50*/  @!P3 IMAD.MOV R8, RZ, RZ, -R8 ;  /* 0x000000ffff08b224 */ /* 0x000fe200078e0a08 */
[C---:B------:R-:W-:Y:S01]  /*3d60*/  ISETP.GT.U32.AND P3, PT, R2.reuse, R23, PT ;  /* 0x000000170200720c */ /* 0x040fe20003f64070 */
[----:B------:R-:W-:Y:S01]  /*3d70*/  @!P2 IMAD.IADD R21, R21, 0x1, -R2 ;  /* 0x000000011515a824 */ /* 0x000fe200078e0a02 */
[----:B------:R-:W-:Y:S01]  /*3d80*/  IABS R25, R35 ;  /* 0x0000002300197213 */ /* 0x000fe20000000000 */
[----:B------:R-:W-:-:S02]  /*3d90*/  IMAD R24, R2, R4, R27 ;  /* 0x0000000402187224 */ /* 0x000fc400078e021b */
[----:B------:R-:W-:Y:S02]  /*3da0*/  @!P4 IMAD.IADD R22, R22, 0x1, -R2 ;  /* 0x000000011616c824 */ /* 0x000fe400078e0a02 */
[----:B------:R-:W-:Y:S01]  /*3db0*/  IMAD.MOV.U32 R27, RZ, RZ, R3 ;  /* 0x000000ffff1b7224 */ /* 0x000fe200078e0003 */
[----:B------:R-:W-:Y:S01]  /*3dc0*/  LOP3.LUT R51, R5, 0x1e0, RZ, 0xfc, !PT ;  /* 0x000001e005337812 */ /* 0x000fe200078efcff */
[----:B------:R-:W-:Y:S01]  /*3dd0*/  @!P5 IMAD.MOV R21, RZ, RZ, -R21 ;  /* 0x000000ffff15d224 */ /* 0x000fe200078e0a15 */
[----:B------:R-:W-:Y:S01]  /*3de0*/  ISETP.GT.U32.AND P4, PT, R2, R22, PT ;  /* 0x000000160200720c */ /* 0x000fe20003f84070 */
[----:B------:R-:W-:Y:S01]  /*3df0*/  IMAD.HI.U32 R4, R0, R27, RZ ;  /* 0x0000001b00047227 */ /* 0x000fe200078e00ff */
[----:B------:R-:W-:-:S03]  /*3e00*/  ISETP.GT.U32.AND P5, PT, R2, R24, PT ;  /* 0x000000180200720c */ /* 0x000fc60003fa4070 */
[----:B------:R-:W-:Y:S01]  /*3e10*/  IMAD.HI.U32 R3, R0, R25, RZ ;  /* 0x0000001900037227 */ /* 0x000fe200078e00ff */
[----:B------:R-:W-:-:S03]  /*3e20*/  IABS R28, R51 ;  /* 0x00000033001c7213 */ /* 0x000fc60000000000 */
[----:B------:R-:W-:Y:S02]  /*3e30*/  IMAD.MOV R4, RZ, RZ, -R4 ;  /* 0x000000ffff047224 */ /* 0x000fe400078e0a04 */
[----:B------:R-:W-:Y:S01]  /*3e40*/  IMAD.MOV R3, RZ, RZ, -R3 ;  /* 0x000000ffff037224 */ /* 0x000fe200078e0a03 */
[----:B------:R-:W-:Y:S01]  /*3e50*/  ISETP.GE.AND P2, PT, R26, RZ, PT ;  /* 0x000000ff1a00720c */ /* 0x000fe20003f46270 */
[----:B------:R-:W-:Y:S02]  /*3e60*/  @!P3 IMAD.IADD R23, R23, 0x1, -R2 ;  /* 0x000000011717b824 */ /* 0x000fe400078e0a02 */
[C---:B------:R-:W-:Y:S01]  /*3e70*/  IMAD R26, R2.reuse, R4, R27 ;  /* 0x00000004021a7224 */ /* 0x040fe200078e021b */
[----:B------:R-:W-:Y:S01]  /*3e80*/  LOP3.LUT R52, R5, 0x1e8, RZ, 0xfc, !PT ;  /* 0x000001e805347812 */ /* 0x000fe200078efcff */
[C---:B------:R-:W-:Y:S02]  /*3e90*/  IMAD R25, R2.reuse, R3, R25 ;  /* 0x0000000302197224 */ /* 0x040fe400078e0219 */
[----:B------:R-:W-:Y:S01]  /*3ea0*/  IMAD.MOV.U32 R27, RZ, RZ, R28 ;  /* 0x000000ffff1b7224 */ /* 0x000fe200078e001c */
[----:B------:R-:W-:Y:S01]  /*3eb0*/  ISETP.GT.U32.AND P3, PT, R2, R23, PT ;  /* 0x000000170200720c */ /* 0x000fe20003f64070 */
[----:B------:R-:W-:Y:S01]  /*3ec0*/  @!P4 IMAD.IADD R22, R22, 0x1, -R2 ;  /* 0x000000011616c824 */ /* 0x000fe200078e0a02 */
[----:B------:R-:W-:Y:S01]  /*3ed0*/  IABS R29, R52 ;  /* 0x00000034001d7213 */ /* 0x000fe20000000000 */
[----:B------:R-:W-:Y:S01]  /*3ee0*/  IMAD.HI.U32 R3, R0, R27, RZ ;  /* 0x0000001b00037227 */ /* 0x000fe200078e00ff */
[----:B------:R-:W-:-:S03]  /*3ef0*/  ISETP.GT.U32.AND P4, PT, R2, R25, PT ;  /* 0x000000190200720c */ /* 0x000fc60003f84070 */
[----:B------:R-:W-:Y:S02]  /*3f00*/  @!P5 IMAD.IADD R24, R24, 0x1, -R2 ;  /* 0x000000011818d824 */ /* 0x000fe400078e0a02 */
[----:B------:R-:W-:Y:S02]  /*3f10*/  IMAD.MOV R3, RZ, RZ, -R3 ;  /* 0x000000ffff037224 */ /* 0x000fe400078e0a03 */
[----:B------:R-:W-:Y:S01]  /*3f20*/  @!P6 IMAD.MOV R22, RZ, RZ, -R22 ;  /* 0x000000ffff16e224 */ /* 0x000fe200078e0a16 */
[----:B------:R-:W-:Y:S01]  /*3f30*/  ISETP.GT.U32.AND P5, PT, R2, R24, PT ;  /* 0x000000180200720c */ /* 0x000fe20003fa4070 */
[----:B------:R-:W-:Y:S01]  /*3f40*/  IMAD.HI.U32 R4, R0, R29, RZ ;  /* 0x0000001d00047227 */ /* 0x000fe200078e00ff */
[----:B------:R-:W-:-:S03]  /*3f50*/  ISETP.GT.U32.AND P6, PT, R2, R26, PT ;  /* 0x0000001a0200720c */ /* 0x000fc60003fc4070 */
[C---:B------:R-:W-:Y:S01]  /*3f60*/  IMAD R27, R2.reuse, R3, R27 ;  /* 0x00000003021b7224 */ /* 0x040fe200078e021b */
[----:B------:R-:W-:Y:S01]  /*3f70*/  LOP3.LUT R53, R5, 0x1f0, RZ, 0xfc, !PT ;  /* 0x000001f005357812 */ /* 0x000fe200078efcff */
[----:B------:R-:W-:Y:S02]  /*3f80*/  IMAD.MOV R4, RZ, RZ, -R4 ;  /* 0x000000ffff047224 */ /* 0x000fe400078e0a04 */
[--C-:B------:R-:W-:Y:S01]  /*3f90*/  @!P3 IMAD.IADD R23, R23, 0x1, -R2.reuse ;  /* 0x000000011717b824 */ /* 0x100fe200078e0a02 */
[C---:B------:R-:W-:Y:S01]  /*3fa0*/  ISETP.GT.U32.AND P3, PT, R2.reuse, R27, PT ;  /* 0x0000001b0200720c */ /* 0x040fe20003f64070 */
[--C-:B------:R-:W-:Y:S01]  /*3fb0*/  @!P4 IMAD.IADD R25, R25, 0x1, -R2.reuse ;  /* 0x000000011919c824 */ /* 0x100fe200078e0a02 */
[----:B------:R-:W-:Y:S01]  /*3fc0*/  IABS R39, R53 ;  /* 0x0000003500277213 */ /* 0x000fe20000000000 */
[----:B------:R-:W-:Y:S01]  /*3fd0*/  IMAD R28, R2, R4, R29 ;  /* 0x00000004021c7224 */ /* 0x000fe200078e021d */
[----:B------:R-:W-:Y:S01]  /*3fe0*/  LOP3.LUT R57, R5, 0x1f8, RZ, 0xfc, !PT ;  /* 0x000001f805397812 */ /* 0x000fe200078efcff */
[--C-:B------:R-:W-:Y:S01]  /*3ff0*/  @!P5 IMAD.IADD R24, R24, 0x1, -R2.reuse ;  /* 0x000000011818d824 */ /* 0x100fe200078e0a02 */
[----:B------:R-:W-:Y:S01]  /*4000*/  ISETP.GT.U32.AND P4, PT, R2, R25, PT ;  /* 0x000000190200720c */ /* 0x000fe20003f84070 */
[----:B------:R-:W-:Y:S01]  /*4010*/  @!P6 IMAD.IADD R26, R26, 0x1, -R2 ;  /* 0x000000011a1ae824 */ /* 0x000fe200078e0a02 */
[----:B------:R-:W-:Y:S01]  /*4020*/  ISETP.GT.U32.AND P5, PT, R2, R28, PT ;  /* 0x0000001c0200720c */ /* 0x000fe20003fa4070 */
[----:B------:R-:W-:Y:S01]  /*4030*/  IMAD.HI.U32 R3, R0, R39, RZ ;  /* 0x0000002700037227 */ /* 0x000fe200078e00ff */
[----:B------:R-:W-:-:S02]  /*4040*/  ISETP.GE.AND P6, PT, R30, RZ, PT ;  /* 0x000000ff1e00720c */ /* 0x000fc40003fc6270 */
[----:B------:R-:W-:Y:S01]  /*4050*/  IABS R29, R57 ;  /* 0x00000039001d7213 */ /* 0x000fe20000000000 */
[----:B------:R-:W-:Y:S01]  /*4060*/  @!P2 IMAD.MOV R23, RZ, RZ, -R23 ;  /* 0x000000ffff17a224 */ /* 0x000fe200078e0a17 */
[C---:B------:R-:W-:Y:S01]  /*4070*/  ISETP.GT.U32.AND P2, PT, R2.reuse, R26, PT ;  /* 0x0000001a0200720c */ /* 0x040fe20003f44070 */
[----:B------:R-:W-:Y:S02]  /*4080*/  IMAD.MOV R3, RZ, RZ, -R3 ;  /* 0x000000ffff037224 */ /* 0x000fe400078e0a03 */
[----:B------:R-:W-:Y:S01]  /*4090*/  @!P3 IMAD.IADD R27, R27, 0x1, -R2 ;  /* 0x000000011b1bb824 */ /* 0x000fe200078e0a02 */
[----:B------:R-:W-:Y:S01]  /*40a0*/  ISETP.GE.AND P3, PT, R37, RZ, PT ;  /* 0x000000ff2500720c */ /* 0x000fe20003f66270 */
[----:B------:R-:W-:Y:S02]  /*40b0*/  IMAD R39, R2, R3, R39 ;  /* 0x0000000302277224 */ /* 0x000fe400078e0227 */
[----:B------:R-:W-:Y:S01]  /*40c0*/  IMAD.HI.U32 R3, R0, R29, RZ ;  /* 0x0000001d00037227 */ /* 0x000fe200078e00ff */
[----:B------:R-:W-:-:S03]  /*40d0*/  LOP3.LUT R4, R5, 0x4, RZ, 0xfc, !PT ;  /* 0x0000000405047812 */ /* 0x000fc600078efcff */
[--C-:B------:R-:W-:Y:S01]  /*40e0*/  @!P4 IMAD.IADD R25, R25, 0x1, -R2.reuse ;  /* 0x000000011919c824 */ /* 0x100fe200078e0a02 */
[----:B------:R-:W-:Y:S01]  /*40f0*/  ISETP.GE.AND P4, PT, R35, RZ, PT ;  /* 0x000000ff2300720c */ /* 0x000fe20003f86270 */
[----:B------:R-:W-:Y:S02]  /*4100*/  @!P5 IMAD.IADD R28, R28, 0x1, -R2 ;  /* 0x000000011c1cd824 */ /* 0x000fe400078e0a02 */
[----:B------:R-:W-:Y:S02]  /*4110*/  IMAD.MOV R3, RZ, RZ, -R3 ;  /* 0x000000ffff037224 */ /* 0x000fe400078e0a03 */
[----:B------:R-:W-:Y:S01]  /*4120*/  @!P6 IMAD.MOV R24, RZ, RZ, -R24 ;  /* 0x000000ffff18e224 */ /* 0x000fe200078e0a18 */
[----:B------:R-:W-:Y:S01]  /*4130*/  ISETP.GT.U32.AND P6, PT, R2, R27, PT ;  /* 0x0000001b0200720c */ /* 0x000fe20003fc4070 */
[----:B------:R-:W-:Y:S01]  /*4140*/  @!P2 IMAD.IADD R26, R26, 0x1, -R2 ;  /* 0x000000011a1aa824 */ /* 0x000fe200078e0a02 */
[C---:B------:R-:W-:Y:S01]  /*4150*/  ISETP.GT.U32.AND P5, PT, R2.reuse, R28, PT ;  /* 0x0000001c0200720c */ /* 0x040fe20003fa4070 */
[----:B------:R-:W-:Y:S01]  /*4160*/  IMAD R30, R2, R3, R29 ;  /* 0x00000003021e7224 */ /* 0x000fe200078e021d */
[----:B------:R-:W-:Y:S01]  /*4170*/  IABS R29, R4 ;  /* 0x00000004001d7213 */ /* 0x000fe20000000000 */
[----:B------:R-:W-:Y:S01]  /*4180*/  @!P3 IMAD.MOV R26, RZ, RZ, -R26 ;  /* 0x000000ffff1ab224 */ /* 0x000fe200078e0a1a */
[----:B------:R-:W-:-:S03]  /*4190*/  ISETP.GE.AND P3, PT, R52, RZ, PT ;  /* 0x000000ff3400720c */ /* 0x000fc60003f66270 */
[----:B------:R-:W-:-:S04]  /*41a0*/  IMAD.HI.U32 R3, R0, R29, RZ ;  /* 0x0000001d00037227 */ /* 0x000fc800078e00ff */
[----:B------:R-:W-:Y:S01]  /*41b0*/  @!P4 IMAD.MOV R25, RZ, RZ, -R25 ;  /* 0x000000ffff19c224 */ /* 0x000fe200078e0a19 */
[C---:B------:R-:W-:Y:S01]  /*41c0*/  ISETP.GT.U32.AND P4, PT, R2.reuse, R39, PT ;  /* 0x000000270200720c */ /* 0x040fe20003f84070 */
[----:B------:R-:W-:Y:S02]  /*41d0*/  IMAD.MOV R110, RZ, RZ, -R3 ;  /* 0x000000ffff6e7224 */ /* 0x000fe400078e0a03 */
[--C-:B------:R-:W-:Y:S01]  /*41e0*/  @!P6 IMAD.IADD R27, R27, 0x1, -R2.reuse ;  /* 0x000000011b1be824 */ /* 0x100fe200078e0a02 */
[----:B------:R-:W-:Y:S01]  /*41f0*/  ISETP.GT.U32.AND P6, PT, R2, R30, PT ;  /* 0x0000001e0200720c */ /* 0x000fe20003fc4070 */
[----:B------:R-:W-:Y:S01]  /*4200*/  @!P5 IMAD.IADD R28, R28, 0x1, -R2 ;  /* 0x000000011c1cd824 */ /* 0x000fe200078e0a02 */
[----:B------:R-:W-:Y:S01]  /*4210*/  ISETP.GE.AND P2, PT, R51, RZ, PT ;  /* 0x000000ff3300720c */ /* 0x000fe20003f46270 */
[----:B------:R-:W-:Y:S02]  /*4220*/  IMAD R110, R2, R110, R29 ;  /* 0x0000006e026e7224 */ /* 0x000fe400078e021d */
[----:B------:R-:W-:-:S03]  /*4230*/  @!P3 IMAD.MOV R28, RZ, RZ, -R28 ;  /* 0x000000ffff1cb224 */ /* 0x000fc600078e0a1c */
[----:B------:R-:W-:Y:S01]  /*4240*/  ISETP.GT.U32.AND P3, PT, R2, R110, PT ;  /* 0x0000006e0200720c */ /* 0x000fe20003f64070 */
[----:B------:R-:W-:-:S04]  /*4250*/  @!P4 IMAD.IADD R39, R39, 0x1, -R2 ;  /* 0x000000012727c824 */ /* 0x000fc800078e0a02 */
[--C-:B------:R-:W-:Y:S01]  /*4260*/  @!P6 IMAD.IADD R30, R30, 0x1, -R2.reuse ;  /* 0x000000011e1ee824 */ /* 0x100fe200078e0a02 */
[----:B------:R-:W-:Y:S01]  /*4270*/  ISETP.GE.AND P5, PT, R53, RZ, PT ;  /* 0x000000ff3500720c */ /* 0x000fe20003fa6270 */
[----:B------:R-:W-:Y:S01]  /*4280*/  @!P2 IMAD.MOV R27, RZ, RZ, -R27 ;  /* 0x000000ffff1ba224 */ /* 0x000fe200078e0a1b */
[C---:B------:R-:W-:Y:S02]  /*4290*/  ISETP.GT.U32.AND P2, PT, R2.reuse, R39, PT ;  /* 0x000000270200720c */ /* 0x040fe40003f44070 */
[C---:B------:R-:W-:Y:S02]  /*42a0*/  LOP3.LUT R53, R5.reuse, 0xc, RZ, 0xfc, !PT ;  /* 0x0000000c05357812 */ /* 0x040fe400078efcff */
[----:B------:R-:W-:Y:S01]  /*42b0*/  ISETP.GT.U32.AND P6, PT, R2, R30, PT ;  /* 0x0000001e0200720c */ /* 0x000fe20003fc4070 */
[----:B------:R-:W-:Y:S01]  /*42c0*/  @!P3 IMAD.IADD R110, R110, 0x1, -R2 ;  /* 0x000000016e6eb824 */ /* 0x000fe200078e0a02 */
[----:B------:R-:W-:Y:S02]  /*42d0*/  LOP3.LUT R51, R5, 0x14, RZ, 0xfc, !PT ;  /* 0x0000001405337812 */ /* 0x000fe400078efcff */
[----:B------:R-:W-:-:S02]  /*42e0*/  ISETP.NE.AND P3, PT, R31, RZ, PT ;  /* 0x000000ff1f00720c */ /* 0x000fc40003f65270 */
[----:B------:R-:W-:Y:S02]  /*42f0*/  ISETP.GE.AND P4, PT, R57, RZ, PT ;  /* 0x000000ff3900720c */ /* 0x000fe40003f86270 */
[----:B------:R-:W-:Y:S02]  /*4300*/  IABS R109, R53 ;  /* 0x00000035006d7213 */ /* 0x000fe40000000000 */
[----:B------:R-:W-:Y:S02]  /*4310*/  LOP3.LUT R111, R71, 0x1f, RZ, 0xc0, !PT ;  /* 0x0000001f476f7812 */ /* 0x000fe400078ec0ff */
[----:B------:R-:W-:Y:S02]  /*4320*/  LOP3.LUT R31, RZ, R31, RZ, 0x33, !PT ;  /* 0x0000001fff1f7212 */ /* 0x000fe400078e33ff */
[----:B------:R-:W-:Y:S01]  /*4330*/  IABS R37, R51 ;  /* 0x0000003300257213 */ /* 0x000fe20000000000 */
[----:B------:R-:W-:Y:S01]  /*4340*/  IMAD.HI.U32 R3, R0, R109, RZ ;  /* 0x0000006d00037227 */ /* 0x000fe200078e00ff */
[----:B------:R-:W-:Y:S01]  /*4350*/  SEL R48, R31, R48, !P3 ;  /* 0x000000301f307207 */ /* 0x000fe20005800000 */
[----:B------:R-:W-:Y:S02]  /*4360*/  STL [R1+0x4e0], R7 ;  /* 0x0004e00701007387 */ /* 0x000fe40000100800 */
[----:B------:R-:W-:-:S02]  /*4370*/  IMAD R35, R111, R165, RZ ;  /* 0x000000a56f237224 */ /* 0x000fc400078e02ff */
[----:B------:R-:W-:Y:S01]  /*4380*/  IMAD.HI.U32 R29, R0, R37, RZ ;  /* 0x00000025001d7227 */ /* 0x000fe200078e00ff */
[----:B------:R-:W-:Y:S01]  /*4390*/  STL.64 [R1+0x4b0], R32 ;  /* 0x0004b02001007387 */ /* 0x000fe20000100a00 */
[----:B------:R-:W-:Y:S02]  /*43a0*/  SEL R59, R31, R56, !P3 ;  /* 0x000000381f3b7207 */ /* 0x000fe40005800000 */
[--C-:B------:R-:W-:Y:S01]  /*43b0*/  @!P2 IMAD.IADD R39, R39, 0x1, -R2.reuse ;  /* 0x000000012727a824 */ /* 0x100fe200078e0a02 */
[----:B------:R-:W-:Y:S01]  /*43c0*/  STL [R1+0x4f0], R9 ;  /* 0x0004f00901007387 */ /* 0x000fe20000100800 */
[----:B------:R-:W-:Y:S01]  /*43d0*/  IMAD.MOV R3, RZ, RZ, -R3 ;  /* 0x000000ffff037224 */ /* 0x000fe200078e0a03 */
[----:B------:R-:W-:Y:S01]  /*43e0*/  ISETP.GE.AND P2, PT, R4, RZ, PT ;  /* 0x000000ff0400720c */ /* 0x000fe20003f46270 */
[----:B------:R-:W-:Y:S01]  /*43f0*/  @!P6 IMAD.IADD R30, R30, 0x1, -R2 ;  /* 0x000000011e1ee824 */ /* 0x000fe200078e0a02 */
[----:B------:R-:W-:Y:S01]  /*4400*/  STL.64 [R1+0x4b8], R10 ;  /* 0x0004b80a01007387 */ /* 0x000fe20000100a00 */
[----:B-1----:R-:W-:Y:S01]  /*4410*/  IMAD R48, R48, UR7, RZ ;  /* 0x0000000730307c24 */ /* 0x002fe2000f8e02ff */
[----:B------:R-:W-:Y:S01]  /*4420*/  LEA R4, P6, R35, UR18, 0x1 ;  /* 0x0000001223047c11 */ /* 0x000fe2000f8c08ff */
[----:B------:R-:W-:Y:S01]  /*4430*/  IMAD.MOV R29, RZ, RZ, -R29 ;  /* 0x000000ffff1d7224 */ /* 0x000fe200078e0a1d */
[----:B------:R0:W-:Y:S01]  /*4440*/  STL.64 [R1+0x4c8], R12 ;  /* 0x0004c80c01007387 */ /* 0x0001e20000100a00 */
[----:B------:R-:W-:Y:S01]  /*4450*/  IMAD R109, R2, R3, R109 ;  /* 0x00000003026d7224 */ /* 0x000fe200078e026d */
[----:B------:R-:W-:Y:S01]  /*4460*/  SEL R57, R31, R54, !P3 ;  /* 0x000000361f397207 */ /* 0x000fe20005800000 */
[----:B------:R-:W-:Y:S01]  /*4470*/  @!P4 IMAD.MOV R30, RZ, RZ, -R30 ;  /* 0x000000ffff1ec224 */ /* 0x000fe200078e0a1e */
[----:B------:R-:W-:Y:S01]  /*4480*/  STL.64 [R1+0x4d8], R14 ;  /* 0x0004d80e01007387 */ /* 0x000fe20000100a00 */
[----:B------:R-:W-:Y:S01]  /*4490*/  LEA.HI.X.SX32 R3, R35, UR19, 0x1, P6 ;  /* 0x0000001323037c11 */ /* 0x000fe2000b0f0eff */
[----:B------:R-:W-:Y:S01]  /*44a0*/  IMAD R59, R59, UR7, RZ ;  /* 0x000000073b3b7c24 */ /* 0x000fe2000f8e02ff */
[----:B------:R-:W-:Y:S01]  /*44b0*/  LEA R136, P4, R48, R4, 0x1 ;  /* 0x0000000430887211 */ /* 0x000fe200078808ff */
[----:B------:R-:W-:Y:S01]  /*44c0*/  STL.64 [R1+0x4e8], R16 ;  /* 0x0004e81001007387 */ /* 0x000fe20000100a00 */
[----:B------:R-:W-:-:S03]  /*44d0*/  IMAD R108, R2, R29, R37 ;  /* 0x0000001d026c7224 */ /* 0x000fc600078e0225 */
[----:B------:R-:W-:Y:S01]  /*44e0*/  STL.64 [R1+0x4f8], R18 ;  /* 0x0004f81201007387 */ /* 0x000fe20000100a00 */
[----:B------:R-:W-:-:S03]  /*44f0*/  IMAD.MOV.U32 R29, RZ, RZ, R39 ;  /* 0x000000ffff1d7224 */ /* 0x000fc600078e0027 */
[----:B------:R-:W-:Y:S01]  /*4500*/  STL [R1+0x500], R20 ;  /* 0x0005001401007387 */ /* 0x000fe20000100800 */
[----:B------:R-:W-:Y:S01]  /*4510*/  SEL R60, R31, R60, !P3 ;  /* 0x0000003c1f3c7207 */ /* 0x000fe20005800000 */
[----:B------:R-:W-:Y:S02]  /*4520*/  IMAD R57, R57, UR7, RZ ;  /* 0x0000000739397c24 */ /* 0x000fe4000f8e02ff */
[----:B------:R-:W-:Y:S01]  /*4530*/  STL [R1+0x510], R8 ;  /* 0x0005100801007387 */ /* 0x000fe20000100800 */
[----:B------:R-:W-:-:S03]  /*4540*/  LEA.HI.X.SX32 R137, R48, R3, 0x1, P4 ;  /* 0x0000000330897211 */ /* 0x000fc600020f0eff */
[----:B------:R-:W-:Y:S01]  /*4550*/  STL [R1+0x520], R21 ;  /* 0x0005201501007387 */ /* 0x000fe20000100800 */
[----:B------:R-:W-:Y:S01]  /*4560*/  SEL R62, R31, R62, !P3 ;  /* 0x0000003e1f3e7207 */ /* 0x000fe20005800000 */
[----:B------:R-:W-:Y:S01]  /*4570*/  @!P5 IMAD.MOV R29, RZ, RZ, -R29 ;  /* 0x000000ffff1dd224 */ /* 0x000fe200078e0a1d */
[----:B0-----:R-:W-:Y:S01]  /*4580*/  LEA R12, P4, R59, R4, 0x1 ;  /* 0x000000043b0c7211 */ /* 0x001fe200078808ff */
[----:B------:R-:W-:Y:S04]  /*4590*/  STL.64 [R1+0x508], R22 ;  /* 0x0005081601007387 */ /* 0x000fe80000100a00 */
[----:B------:R-:W-:Y:S01]  /*45a0*/  STL.64 [R1+0x518], R24 ;  /* 0x0005181801007387 */ /* 0x000fe20000100a00 */
[----:B------:R-:W-:-:S03]  /*45b0*/  IMAD R60, R60, UR7, RZ ;  /* 0x000000073c3c7c24 */ /* 0x000fc6000f8e02ff */
[----:B------:R-:W-:Y:S01]  /*45c0*/  STL.64 [R1+0x528], R26 ;  /* 0x0005281a01007387 */ /* 0x000fe20000100a00 */
[----:B------:R-:W-:-:S03]  /*45d0*/  LEA R134, P5, R57, R4, 0x1 ;  /* 0x0000000439867211 */ /* 0x000fc600078a08ff */
[----:B------:R-:W-:Y:S01]  /*45e0*/  STL [R1+0x290], R165 ;  /* 0x000290a501007387 */ /* 0x000fe20000100800 */
[-C--:B------:R-:W-:Y:S01]  /*45f0*/  LEA.HI.X.SX32 R13, R59, R3.reuse, 0x1, P4 ;  /* 0x000000033b0d7211 */ /* 0x080fe200020f0eff */
[----:B------:R-:W-:Y:S02]  /*4600*/  IMAD R62, R62, UR7, RZ ;  /* 0x000000073e3e7c24 */ /* 0x000fe4000f8e02ff */
[----:B------:R-:W-:Y:S04]  /*4610*/  STL [R1+0x2f0], R165 ;  /* 0x0002f0a501007387 */ /* 0x000fe80000100800 */
[----:B------:R-:W-:Y:S01]  /*4620*/  STL.64 [R1+0x328], R164 ;  /* 0x000328a401007387 */ /* 0x000fe20000100a00 */
[----:B------:R-:W-:-:S03]  /*4630*/  LEA.HI.X.SX32 R135, R57, R3, 0x1, P5 ;  /* 0x0000000339877211 */ /* 0x000fc600028f0eff */
[----:B------:R-:W-:Y:S01]  /*4640*/  STL [R1+0x530], R28 ;  /* 0x0005301c01007387 */ /* 0x000fe20000100800 */
[----:B------:R-:W-:-:S03]  /*4650*/  SEL R63, R31, R64, !P3 ;  /* 0x000000401f3f7207 */ /* 0x000fc60005800000 */
[----:B------:R-:W-:Y:S01]  /*4660*/  STL [R1+0x540], R29 ;  /* 0x0005401d01007387 */ /* 0x000fe20000100800 */
[----:B------:R-:W-:-:S03]  /*4670*/  LEA R10, P5, R60, R4, 0x1 ;  /* 0x000000043c0a7211 */ /* 0x000fc600078a08ff */
[----:B------:R-:W-:Y:S01]  /*4680*/  STL [R1+0x550], R30 ;  /* 0x0005501e01007387 */ /* 0x000fe20000100800 */
[----:B------:R-:W-:-:S03]  /*4690*/  SEL R64, R31, R66, !P3 ;  /* 0x000000421f407207 */ /* 0x000fc60005800000 */
[----:B------:R-:W-:Y:S04]  /*46a0*/  STL.64 [R1+0x178], R136 ;  /* 0x0001788801007387 */ /* 0x000fe80000100a00 */
[----:B------:R0:W-:Y:S01]  /*46b0*/  STL.64 [R1+0x158], R12 ;  /* 0x0001580c01007387 */ /* 0x0001e20000100a00 */
[----:B------:R-:W-:Y:S01]  /*46c0*/  LEA.HI.X.SX32 R11, R60, R3, 0x1, P5 ;  /* 0x000000033c0b7211 */ /* 0x000fe200028f0eff */
[----:B------:R-:W-:Y:S02]  /*46d0*/  IMAD R63, R63, UR7, RZ ;  /* 0x000000073f3f7c24 */ /* 0x000fe4000f8e02ff */
[----:B------:R-:W-:Y:S01]  /*46e0*/  IMAD R64, R64, UR7, RZ ;  /* 0x0000000740407c24 */ /* 0x000fe2000f8e02ff */
[----:B------:R-:W-:Y:S01]  /*46f0*/  STL.64 [R1+0x168], R134 ;  /* 0x0001688601007387 */ /* 0x000fe20000100a00 */
[----:B0-----:R-:W-:-:S04]  /*4700*/  LEA R12, P4, R62, R4, 0x1 ;  /* 0x000000043e0c7211 */ /* 0x001fc800078808ff */
[----:B------:R-:W-:Y:S01]  /*4710*/  LEA.HI.X.SX32 R13, R62, R3, 0x1, P4 ;  /* 0x000000033e0d7211 */ /* 0x000fe200020f0eff */
[----:B------:R0:W-:Y:S01]  /*4720*/  STL.64 [R1+0x148], R10 ;  /* 0x0001480a01007387 */ /* 0x0001e20000100a00 */
[C---:B------:R-:W-:Y:S02]  /*4730*/  SEL R65, R31.reuse, R68, !P3 ;  /* 0x000000441f417207 */ /* 0x040fe40005800000 */
[C---:B------:R-:W-:Y:S01]  /*4740*/  SEL R66, R31.reuse, R70, !P3 ;  /* 0x000000461f427207 */ /* 0x040fe20005800000 */
[----:B------:R1:W-:Y:S01]  /*4750*/  STL.64 [R1+0x138], R12 ;  /* 0x0001380c01007387 */ /* 0x0003e20000100a00 */
[----:B------:R-:W-:Y:S01]  /*4760*/  SEL R68, R31, R74, !P3 ;  /* 0x0000004a1f447207 */ /* 0x000fe20005800000 */
[----:B------:R-:W-:Y:S01]  /*4770*/  IMAD R65, R65, UR7, RZ ;  /* 0x0000000741417c24 */ /* 0x000fe2000f8e02ff */
[-C--:B0-----:R-:W-:Y:S02]  /*4780*/  LEA R10, P5, R63, R4.reuse, 0x1 ;  /* 0x000000043f0a7211 */ /* 0x081fe400078a08ff */
[----:B-1----:R-:W-:-:S02]  /*4790*/  LEA R12, P4, R64, R4, 0x1 ;  /* 0x00000004400c7211 */ /* 0x002fc400078808ff */
[-C--:B------:R-:W-:Y:S01]  /*47a0*/  LEA.HI.X.SX32 R11, R63, R3.reuse, 0x1, P5 ;  /* 0x000000033f0b7211 */ /* 0x080fe200028f0eff */
[----:B------:R-:W-:Y:S01]  /*47b0*/  IMAD R66, R66, UR7, RZ ;  /* 0x0000000742427c24 */ /* 0x000fe2000f8e02ff */
[----:B------:R-:W-:Y:S01]  /*47c0*/  LEA.HI.X.SX32 R13, R64, R3, 0x1, P4 ;  /* 0x00000003400d7211 */ /* 0x000fe200020f0eff */
[----:B------:R-:W-:Y:S01]  /*47d0*/  IMAD R68, R68, UR7, RZ ;  /* 0x0000000744447c24 */ /* 0x000fe2000f8e02ff */
[C---:B------:R-:W-:Y:S01]  /*47e0*/  SEL R67, R31.reuse, R72, !P3 ;  /* 0x000000481f437207 */ /* 0x040fe20005800000 */
[----:B------:R0:W-:Y:S01]  /*47f0*/  STL.64 [R1+0x128], R10 ;  /* 0x0001280a01007387 */ /* 0x0001e20000100a00 */
[----:B------:R-:W-:-:S03]  /*4800*/  SEL R56, R31, R78, !P3 ;  /* 0x0000004e1f387207 */ /* 0x000fc60005800000 */
[----:B------:R1:W-:Y:S01]  /*4810*/  STL.64 [R1+0x118], R12 ;  /* 0x0001180c01007387 */ /* 0x0003e20000100a00 */
[----:B------:R-:W-:Y:S01]  /*4820*/  SEL R54, R31, R76, !P3 ;  /* 0x0000004c1f367207 */ /* 0x000fe20005800000 */
[----:B------:R-:W-:Y:S01]  /*4830*/  IMAD R67, R67, UR7, RZ ;  /* 0x0000000743437c24 */ /* 0x000fe2000f8e02ff */
[CC--:B0-----:R-:W-:Y:S02]  /*4840*/  LEA R10, P5, R65.reuse, R4.reuse, 0x1 ;  /* 0x00000004410a7211 */ /* 0x0c1fe400078a08ff */
[----:B-1----:R-:W-:Y:S02]  /*4850*/  LEA R12, P4, R66, R4, 0x1 ;  /* 0x00000004420c7211 */ /* 0x002fe400078808ff */
[-C--:B------:R-:W-:Y:S01]  /*4860*/  LEA.HI.X.SX32 R11, R65, R3.reuse, 0x1, P5 ;  /* 0x00000003410b7211 */ /* 0x080fe200028f0eff */
[----:B------:R-:W-:Y:S01]  /*4870*/  IMAD R56, R56, UR7, RZ ;  /* 0x0000000738387c24 */ /* 0x000fe2000f8e02ff */
[----:B------:R-:W-:Y:S02]  /*4880*/  LEA.HI.X.SX32 R13, R66, R3, 0x1, P4 ;  /* 0x00000003420d7211 */ /* 0x000fe400020f0eff */
[----:B------:R-:W-:-:S02]  /*4890*/  SEL R82, R31, R82, !P3 ;  /* 0x000000521f527207 */ /* 0x000fc40005800000 */
[----:B------:R-:W-:Y:S01]  /*48a0*/  LEA R26, P4, R68, R4, 0x1 ;  /* 0x00000004441a7211 */ /* 0x000fe200078808ff */
[----:B------:R0:W-:Y:S01]  /*48b0*/  STL.64 [R1+0x108], R10 ;  /* 0x0001080a01007387 */ /* 0x0001e20000100a00 */
[C---:B------:R-:W-:Y:S01]  /*48c0*/  SEL R80, R31.reuse, R80, !P3 ;  /* 0x000000501f507207 */ /* 0x040fe20005800000 */
[----:B------:R-:W-:Y:S01]  /*48d0*/  IMAD R54, R54, UR7, RZ ;  /* 0x0000000736367c24 */ /* 0x000fe2000f8e02ff */
[----:B------:R-:W-:Y:S01]  /*48e0*/  LEA.HI.X.SX32 R27, R68, R3, 0x1, P4 ;  /* 0x00000003441b7211 */ /* 0x000fe200020f0eff */
[----:B------:R-:W-:Y:S01]  /*48f0*/  IMAD R82, R82, UR7, RZ ;  /* 0x0000000752527c24 */ /* 0x000fe2000f8e02ff */
[----:B------:R-:W-:Y:S02]  /*4900*/  SEL R86, R31, R86, !P3 ;  /* 0x000000561f567207 */ /* 0x000fe40005800000 */
[----:B------:R-:W-:Y:S02]  /*4910*/  LEA R22, P4, R56, R4, 0x1 ;  /* 0x0000000438167211 */ /* 0x000fe400078808ff */
[----:B------:R-:W-:-:S02]  /*4920*/  ISETP.GT.U32.AND P6, PT, R2, R109, PT ;  /* 0x0000006d0200720c */ /* 0x000fc40003fc4070 */
[----:B0-----:R-:W-:Y:S01]  /*4930*/  LEA R10, P5, R67, R4, 0x1 ;  /* 0x00000004430a7211 */ /* 0x001fe200078a08ff */
[----:B------:R-:W-:Y:S01]  /*4940*/  IMAD R48, R80, UR7, RZ ;  /* 0x0000000750307c24 */ /* 0x000fe2000f8e02ff */
[----:B------:R-:W-:Y:S02]  /*4950*/  SEL R84, R31, R84, !P3 ;  /* 0x000000541f547207 */ /* 0x000fe40005800000 */
[-C--:B------:R-:W-:Y:S01]  /*4960*/  LEA.HI.X.SX32 R11, R67, R3.reuse, 0x1, P5 ;  /* 0x00000003430b7211 */ /* 0x080fe200028f0eff */
[----:B------:R-:W-:Y:S01]  /*4970*/  IMAD R86, R86, UR7, RZ ;  /* 0x0000000756567c24 */ /* 0x000fe2000f8e02ff */
[----:B------:R-:W-:Y:S02]  /*4980*/  LEA R24, P5, R54, R4, 0x1 ;  /* 0x0000000436187211 */ /* 0x000fe400078a08ff */
[----:B------:R-:W-:Y:S02]  /*4990*/  LEA.HI.X.SX32 R23, R56, R3, 0x1, P4 ;  /* 0x0000000338177211 */ /* 0x000fe400020f0eff */
[----:B------:R-:W-:-:S02]  /*49a0*/  SEL R90, R31, R90, !P3 ;  /* 0x0000005a1f5a7207 */ /* 0x000fc40005800000 */
[----:B------:R-:W-:Y:S02]  /*49b0*/  LEA R16, P4, R82, R4, 0x1 ;  /* 0x0000000452107211 */ /* 0x000fe400078808ff */
[----:B------:R-:W-:Y:S01]  /*49c0*/  LOP3.LUT R52, R5, 0x1c, RZ, 0xfc, !PT ;  /* 0x0000001c05347812 */ /* 0x000fe200078efcff */
[----:B------:R-:W-:Y:S01]  /*49d0*/  IMAD R84, R84, UR7, RZ ;  /* 0x0000000754547c24 */ /* 0x000fe2000f8e02ff */
[-C--:B------:R-:W-:Y:S01]  /*49e0*/  LEA.HI.X.SX32 R25, R54, R3.reuse, 0x1, P5 ;  /* 0x0000000336197211 */ /* 0x080fe200028f0eff */
[----:B------:R0:W-:Y:S01]  /*49f0*/  STL.64 [R1+0xf8], R12 ;  /* 0x0000f80c01007387 */ /* 0x0001e20000100a00 */
[----:B------:R-:W-:Y:S01]  /*4a00*/  SEL R88, R31, R88, !P3 ;  /* 0x000000581f587207 */ /* 0x000fe20005800000 */
[----:B------:R-:W-:Y:S01]  /*4a10*/  IMAD R90, R90, UR7, RZ ;  /* 0x000000075a5a7c24 */ /* 0x000fe2000f8e02ff */
[----:B------:R-:W-:Y:S02]  /*4a20*/  LEA R18, P5, R48, R4, 0x1 ;  /* 0x0000000430127211 */ /* 0x000fe400078a08ff */
[----:B------:R-:W-:-:S02]  /*4a30*/  LEA.HI.X.SX32 R17, R82, R3, 0x1, P4 ;  /* 0x0000000352117211 */ /* 0x000fc400020f0eff */
[----:B------:R-:W-:Y:S02]  /*4a40*/  SEL R94, R31, R94, !P3 ;  /* 0x0000005e1f5e7207 */ /* 0x000fe40005800000 */
[----:B------:R-:W-:Y:S02]  /*4a50*/  IABS R107, R52 ;  /* 0x00000034006b7213 */ /* 0x000fe40000000000 */
[----:B0-----:R-:W-:Y:S01]  /*4a60*/  LEA R12, P4, R86, R4, 0x1 ;  /* 0x00000004560c7211 */ /* 0x001fe200078808ff */
[----:B------:R-:W-:Y:S01]  /*4a70*/  @!P6 IMAD.IADD R109, R109, 0x1, -R2 ;  /* 0x000000016d6de824 */ /* 0x000fe200078e0a02 */
[----:B------:R-:W-:Y:S01]  /*4a80*/  LEA.HI.X.SX32 R19, R48, R3, 0x1, P5 ;  /* 0x0000000330137211 */ /* 0x000fe200028f0eff */
[----:B------:R-:W-:Y:S01]  /*4a90*/  IMAD R88, R88, UR7, RZ ;  /* 0x0000000758587c24 */ /* 0x000fe2000f8e02ff */
[----:B------:R-:W-:Y:S01]  /*4aa0*/  SEL R92, R31, R92, !P3 ;  /* 0x0000005c1f5c7207 */ /* 0x000fe20005800000 */
[----:B------:R-:W-:Y:S01]  /*4ab0*/  IMAD R94, R94, UR7, RZ ;  /* 0x000000075e5e7c24 */ /* 0x000fe2000f8e02ff */
[----:B------:R-:W-:-:S02]  /*4ac0*/  LEA R14, P5, R84, R4, 0x1 ;  /* 0x00000004540e7211 */ /* 0x000fc400078a08ff */
[----:B------:R-:W-:Y:S01]  /*4ad0*/  LEA.HI.X.SX32 R13, R86, R3, 0x1, P4 ;  /* 0x00000003560d7211 */ /* 0x000fe200020f0eff */
[----:B------:R-:W-:Y:S01]  /*4ae0*/  IMAD.HI.U32 R39, R0, R107, RZ ;  /* 0x0000006b00277227 */ /* 0x000fe200078e00ff */
[----:B------:R-:W-:Y:S01]  /*4af0*/  SEL R96, R31, R96, !P3 ;  /* 0x000000601f607207 */ /* 0x000fe20005800000 */
[----:B------:R0:W-:Y:S01]  /*4b00*/  STL.64 [R1+0xe8], R10 ;  /* 0x0000e80a01007387 */ /* 0x0001e20000100a00 */
[----:B------:R-:W-:Y:S02]  /*4b10*/  LEA R32, P4, R90, R4, 0x1 ;  /* 0x000000045a207211 */ /* 0x000fe400078808ff */
[----:B------:R-:W-:Y:S01]  /*4b20*/  ISETP.GT.U32.AND P6, PT, R2, R110, PT ;  /* 0x0000006e0200720c */ /* 0x000fe20003fc4070 */
[----:B------:R-:W-:Y:S01]  /*4b30*/  STL.64 [R1+0xd8], R26 ;  /* 0x0000d81a01007387 */ /* 0x000fe20000100a00 */
[-C--:B------:R-:W-:Y:S01]  /*4b40*/  LEA.HI.X.SX32 R15, R84, R3.reuse, 0x1, P5 ;  /* 0x00000003540f7211 */ /* 0x080fe200028f0eff */
[----:B------:R-:W-:Y:S01]  /*4b50*/  IMAD R92, R92, UR7, RZ ;  /* 0x000000075c5c7c24 */ /* 0x000fe2000f8e02ff */
[----:B------:R-:W-:Y:S01]  /*4b60*/  LEA.HI.X.SX32 R33, R90, R3, 0x1, P4 ;  /* 0x000000035a217211 */ /* 0x000fe200020f0eff */
[----:B------:R1:W-:Y:S01]  /*4b70*/  STL.64 [R1+0x538], R26 ;  /* 0x0005381a01007387 */ /* 0x0003e20000100a00 */
[----:B------:R-:W-:Y:S01]  /*4b80*/  IMAD R96, R96, UR7, RZ ;  /* 0x0000000760607c24 */ /* 0x000fe2000f8e02ff */
[----:B------:R-:W-:Y:S01]  /*4b90*/  LOP3.LUT R37, R5, 0x24, RZ, 0xfc, !PT ;  /* 0x0000002405257812 */ /* 0x000fe200078efcff */
[----:B------:R-:W-:Y:S01]  /*4ba0*/  IMAD.MOV R48, RZ, RZ, -R39 ;  /* 0x000000ffff307224 */ /* 0x000fe200078e0a27 */
[-C--:B0-----:R-:W-:Y:S01]  /*4bb0*/  LEA R10, P5, R88, R4.reuse, 0x1 ;  /* 0x00000004580a7211 */ /* 0x081fe200078a08ff */
[----:B------:R-:W-:Y:S04]  /*4bc0*/  STL.64 [R1+0xc8], R24 ;  /* 0x0000c81801007387 */ /* 0x000fe80000100a00 */
[----:B------:R-:W-:Y:S01]  /*4bd0*/  STL.64 [R1+0x548], R24 ;  /* 0x0005481801007387 */ /* 0x000fe20000100a00 */
[----:B-1----:R-:W-:Y:S01]  /*4be0*/  IMAD.MOV.U32 R26, RZ, RZ, R132 ;  /* 0x000000ffff1a7224 */ /* 0x002fe200078e0084 */
[----:B------:R-:W-:-:S02]  /*4bf0*/  LEA R132, P4, R94, R4, 0x1 ;  /* 0x000000045e847211 */ /* 0x000fc400078808ff */
[----:B------:R-:W-:Y:S01]  /*4c00*/  STL.64 [R1+0xb8], R22 ;  /* 0x0000b81601007387 */ /* 0x000fe20000100a00 */
[----:B------:R-:W-:Y:S01]  /*4c10*/  IMAD.MOV.U32 R27, RZ, RZ, R133 ;  /* 0x000000ffff1b7224 */ /* 0x000fe200078e0085 */
[-C--:B------:R-:W-:Y:S01]  /*4c20*/  LEA.HI.X.SX32 R11, R88, R3.reuse, 0x1, P5 ;  /* 0x00000003580b7211 */ /* 0x080fe200028f0eff */
[----:B------:R-:W-:Y:S01]  /*4c30*/  IMAD R107, R2, R48, R107 ;  /* 0x00000030026b7224 */ /* 0x000fe200078e026b */
[----:B------:R0:W-:Y:S01]  /*4c40*/  STL.64 [R1+0x558], R22 ;  /* 0x0005581601007387 */ /* 0x0001e20000100a00 */
[-C--:B------:R-:W-:Y:S02]  /*4c50*/  LEA R164, P5, R92, R4.reuse, 0x1 ;  /* 0x000000045ca47211 */ /* 0x080fe400078a08ff */
[----:B------:R-:W-:Y:S02]  /*4c60*/  LEA.HI.X.SX32 R133, R94, R3, 0x1, P4 ;  /* 0x000000035e857211 */ /* 0x000fe400020f0eff */
[----:B------:R-:W-:Y:S01]  /*4c70*/  IABS R54, R37 ;  /* 0x0000002500367213 */ /* 0x000fe20000000000 */
[----:B------:R-:W-:Y:S01]  /*4c80*/  @!P6 IMAD.IADD R110, R110, 0x1, -R2 ;  /* 0x000000016e6ee824 */ /* 0x000fe200078e0a02 */
[----:B------:R-:W-:Y:S01]  /*4c90*/  LEA.HI.X.SX32 R165, R92, R3, 0x1, P5 ;  /* 0x000000035ca57211 */ /* 0x000fe200028f0eff */
[----:B0-----:R-:W-:Y:S01]  /*4ca0*/  IMAD.MOV.U32 R22, RZ, RZ, R128 ;  /* 0x000000ffff167224 */ /* 0x001fe200078e0080 */
[----:B------:R-:W-:Y:S01]  /*4cb0*/  LEA R128, P4, R96, R4, 0x1 ;  /* 0x0000000460807211 */ /* 0x000fe200078808ff */
[----:B------:R-:W-:Y:S01]  /*4cc0*/  IMAD.MOV.U32 R23, RZ, RZ, R129 ;  /* 0x000000ffff177224 */ /* 0x000fe200078e0081 */
[----:B------:R-:W-:Y:S01]  /*4cd0*/  ISETP.GT.U32.AND P5, PT, R2, R109, PT ;  /* 0x0000006d0200720c */ /* 0x000fe20003fa4070 */
[----:B------:R-:W-:Y:S01]  /*4ce0*/  IMAD.MOV.U32 R39, RZ, RZ, R54 ;  /* 0x000000ffff277224 */ /* 0x000fe200078e0036 */
[----:B------:R-:W-:-:S02]  /*4cf0*/  LEA.HI.X.SX32 R129, R96, R3, 0x1, P4 ;  /* 0x0000000360817211 */ /* 0x000fc400020f0eff */
[C---:B------:R-:W-:Y:S02]  /*4d00*/  ISETP.GT.U32.AND P6, PT, R2.reuse, R107, PT ;  /* 0x0000006b0200720c */ /* 0x040fe40003fc4070 */
[----:B------:R-:W-:Y:S01]  /*4d10*/  ISETP.GT.U32.AND P4, PT, R2, R108, PT ;  /* 0x0000006c0200720c */ /* 0x000fe20003f84070 */
[----:B------:R-:W-:Y:S01]  /*4d20*/  IMAD.HI.U32 R48, R0, R39, RZ ;  /* 0x0000002700307227 */ /* 0x000fe200078e00ff */
[----:B------:R-:W-:Y:S02]  /*4d30*/  SEL R40, R31, R40, !P3 ;  /* 0x000000281f287207 */ /* 0x000fe40005800000 */
[----:B------:R-:W-:Y:S01]  /*4d40*/  LOP3.LUT R35, R5, 0x2c, RZ, 0xfc, !PT ;  /* 0x0000002c05237812 */ /* 0x000fe200078efcff */
[----:B------:R-:W-:Y:S01]  /*4d50*/  STL.64 [R1+0xa8], R18 ;  /* 0x0000a81201007387 */ /* 0x000fe20000100a00 */
[----:B------:R-:W-:Y:S02]  /*4d60*/  IMAD.MOV R106, RZ, RZ, -R48 ;  /* 0x000000ffff6a7224 */ /* 0x000fe400078e0a30 */
[----:B------:R-:W-:Y:S01]  /*4d70*/  IABS R57, R35 ;  /* 0x0000002300397213 */ /* 0x000fe20000000000 */
[----:B------:R-:W-:Y:S01]  /*4d80*/  STL [R1+0x570], R18 ;  /* 0x0005701201007387 */ /* 0x000fe20000100800 */
[----:B------:R-:W-:-:S03]  /*4d90*/  IMAD R48, R40, UR7, RZ ;  /* 0x0000000728307c24 */ /* 0x000fc6000f8e02ff */
[----:B------:R-:W-:Y:S01]  /*4da0*/  STL [R1+0x560], R19 ;  /* 0x0005601301007387 */ /* 0x000fe20000100800 */
[--C-:B------:R-:W-:Y:S01]  /*4db0*/  @!P5 IMAD.IADD R109, R109, 0x1, -R2.reuse ;  /* 0x000000016d6dd824 */ /* 0x100fe200078e0a02 */
[----:B------:R-:W-:Y:S01]  /*4dc0*/  ISETP.GE.AND P5, PT, R53, RZ, PT ;  /* 0x000000ff3500720c */ /* 0x000fe20003fa6270 */
[--C-:B------:R-:W-:Y:S01]  /*4dd0*/  @!P6 IMAD.IADD R107, R107, 0x1, -R2.reuse ;  /* 0x000000016b6be824 */ /* 0x100fe200078e0a02 */
[----:B------:R-:W-:Y:S01]  /*4de0*/  STL.64 [R1+0x98], R16 ;  /* 0x0000981001007387 */ /* 0x000fe20000100a00 */
[----:B------:R-:W-:-:S03]  /*4df0*/  @!P4 IMAD.IADD R108, R108, 0x1, -R2 ;  /* 0x000000016c6cc824 */ /* 0x000fc600078e0a02 */
[----:B------:R0:W-:Y:S01]  /*4e00*/  STL.64 [R1+0x568], R16 ;  /* 0x0005681001007387 */ /* 0x0001e20000100a00 */
[----:B------:R-:W-:Y:S01]  /*4e10*/  IMAD.HI.U32 R40, R0, R57, RZ ;  /* 0x0000003900287227 */ /* 0x000fe200078e00ff */
[----:B------:R-:W-:-:S03]  /*4e20*/  ISETP.GT.U32.AND P6, PT, R2, R107, PT ;  /* 0x0000006b0200720c */ /* 0x000fc60003fc4070 */
[----:B------:R-:W-:Y:S02]  /*4e30*/  IMAD R106, R2, R106, R39 ;  /* 0x0000006a026a7224 */ /* 0x000fe400078e0227 */
[----:B------:R-:W-:Y:S02]  /*4e40*/  IMAD.MOV R40, RZ, RZ, -R40 ;  /* 0x000000ffff287224 */ /* 0x000fe400078e0a28 */
[----:B0-----:R-:W-:Y:S01]  /*4e50*/  IMAD.MOV.U32 R16, RZ, RZ, R126 ;  /* 0x000000ffff107224 */ /* 0x001fe200078e007e */
[----:B------:R-:W-:Y:S01]  /*4e60*/  LEA R126, P4, R48, R4, 0x1 ;  /* 0x00000004307e7211 */ /* 0x000fe200078808ff */
[----:B------:R-:W-:-:S03]  /*4e70*/  IMAD.MOV.U32 R17, RZ, RZ, R127 ;  /* 0x000000ffff117224 */ /* 0x000fc600078e007f */
[----:B------:R-:W-:Y:S02]  /*4e80*/  LEA.HI.X.SX32 R127, R48, R3, 0x1, P4 ;  /* 0x00000003307f7211 */ /* 0x000fe400020f0eff */
[C---:B------:R-:W-:Y:S01]  /*4e90*/  ISETP.GT.U32.AND P4, PT, R2.reuse, R108, PT ;  /* 0x0000006c0200720c */ /* 0x040fe20003f84070 */
[C---:B------:R-:W-:Y:S01]  /*4ea0*/  IMAD R92, R2.reuse, R40, R57 ;  /* 0x00000028025c7224 */ /* 0x040fe200078e0239 */
[----:B------:R-:W-:Y:S01]  /*4eb0*/  LOP3.LUT R39, R5, 0x34, RZ, 0xfc, !PT ;  /* 0x0000003405277812 */ /* 0x000fe200078efcff */
[----:B------:R-:W-:Y:S01]  /*4ec0*/  @!P2 IMAD.MOV R110, RZ, RZ, -R110 ;  /* 0x000000ffff6ea224 */ /* 0x000fe200078e0a6e */
[C---:B------:R-:W-:Y:S01]  /*4ed0*/  ISETP.GT.U32.AND P2, PT, R2.reuse, R106, PT ;  /* 0x0000006a0200720c */ /* 0x040fe20003f44070 */
[----:B------:R-:W-:Y:S01]  /*4ee0*/  @!P5 IMAD.MOV R109, RZ, RZ, -R109 ;  /* 0x000000ffff6dd224 */ /* 0x000fe200078e0a6d */
[----:B------:R-:W-:Y:S02]  /*4ef0*/  IABS R91, R39 ;  /* 0x00000027005b7213 */ /* 0x000fe40000000000 */
[----:B------:R-:W-:Y:S01]  /*4f00*/  ISETP.GT.U32.AND P5, PT, R2, R92, PT ;  /* 0x0000005c0200720c */ /* 0x000fe20003fa4070 */
[--C-:B------:R-:W-:Y:S01]  /*4f10*/  @!P6 IMAD.IADD R107, R107, 0x1, -R2.reuse ;  /* 0x000000016b6be824 */ /* 0x100fe200078e0a02 */
[----:B------:R-:W-:Y:S01]  /*4f20*/  STL.64 [R1+0x88], R14 ;  /* 0x0000880e01007387 */ /* 0x000fe20000100a00 */
[----:B------:R-:W-:Y:S01]  /*4f30*/  SEL R34, R31, R34, !P3 ;  /* 0x000000221f227207 */ /* 0x000fe20005800000 */
[----:B------:R-:W-:Y:S01]  /*4f40*/  IMAD.HI.U32 R40, R0, R91, RZ ;  /* 0x0000005b00287227 */ /* 0x000fe200078e00ff */
[----:B------:R-:W-:Y:S01]  /*4f50*/  ISETP.GE.AND P6, PT, R52, RZ, PT ;  /* 0x000000ff3400720c */ /* 0x000fe20003fc6270 */
[----:B------:R-:W-:Y:S02]  /*4f60*/  STL.64 [R1+0x578], R14 ;  /* 0x0005780e01007387 */ /* 0x000fe40000100a00 */
[----:B------:R-:W-:Y:S01]  /*4f70*/  @!P4 IMAD.IADD R108, R108, 0x1, -R2 ;  /* 0x000000016c6cc824 */ /* 0x000fe200078e0a02 */
[----:B------:R-:W-:Y:S01]  /*4f80*/  ISETP.GE.AND P4, PT, R51, RZ, PT ;  /* 0x000000ff3300720c */ /* 0x000fe20003f86270 */
[----:B------:R-:W-:Y:S01]  /*4f90*/  STL.64 [R1+0x78], R12 ;  /* 0x0000780c01007387 */ /* 0x000fe20000100a00 */
[----:B------:R-:W-:-:S03]  /*4fa0*/  IMAD.MOV R48, RZ, RZ, -R40 ;  /* 0x000000ffff307224 */ /* 0x000fc600078e0a28 */
[----:B------:R-:W-:Y:S01]  /*4fb0*/  STL [R1+0x590], R12 ;  /* 0x0005900c01007387 */ /* 0x000fe20000100800 */
[----:B------:R-:W-:Y:S01]  /*4fc0*/  IMAD R34, R34, UR7, RZ ;  /* 0x0000000722227c24 */ /* 0x000fe2000f8e02ff */
[----:B------:R-:W-:Y:S01]  /*4fd0*/  LOP3.LUT R40, R5, 0x3c, RZ, 0xfc, !PT ;  /* 0x0000003c05287812 */ /* 0x000fe200078efcff */
[--C-:B------:R-:W-:Y:S01]  /*4fe0*/  @!P2 IMAD.IADD R106, R106, 0x1, -R2.reuse ;  /* 0x000000016a6aa824 */ /* 0x100fe200078e0a02 */
[----:B------:R-:W-:Y:S04]  /*4ff0*/  STL [R1+0x580], R13 ;  /* 0x0005800d01007387 */ /* 0x000fe80000100800 */
[----:B------:R-:W-:Y:S01]  /*5000*/  STL.64 [R1+0x68], R10 ;  /* 0x0000680a01007387 */ /* 0x000fe20000100a00 */
[----:B------:R-:W-:-:S03]  /*5010*/  @!P5 IMAD.IADD R92, R92, 0x1, -R2 ;  /* 0x000000015c5cd824 */ /* 0x000fc600078e0a02 */
[----:B------:R-:W-:Y:S01]  /*5020*/  STL.64 [R1+0x588], R10 ;  /* 0x0005880a01007387 */ /* 0x000fe20000100a00 */
[----:B------:R-:W-:-:S03]  /*5030*/  IABS R51, R40 ;  /* 0x0000002800337213 */ /* 0x000fc60000000000 */
[----:B------:R-:W-:Y:S01]  /*5040*/  STL.64 [R1+0x58], R32 ;  /* 0x0000582001007387 */ /* 0x000fe20000100a00 */
[----:B------:R-:W-:-:S03]  /*5050*/  ISETP.GT.U32.AND P5, PT, R2, R106, PT ;  /* 0x0000006a0200720c */ /* 0x000fc60003fa4070 */
[----:B------:R0:W-:Y:S01]  /*5060*/  STL.64 [R1+0x598], R32 ;  /* 0x0005982001007387 */ /* 0x0001e20000100a00 */
[----:B------:R-:W-:Y:S02]  /*5070*/  IMAD R91, R2, R48, R91 ;  /* 0x00000030025b7224 */ /* 0x000fe400078e025b */
[----:B------:R-:W-:Y:S01]  /*5080*/  @!P6 IMAD.MOV R107, RZ, RZ, -R107 ;  /* 0x000000ffff6be224 */ /* 0x000fe200078e0a6b */
[----:B------:R-:W-:Y:S01]  /*5090*/  ISETP.GE.AND P6, PT, R37, RZ, PT ;  /* 0x000000ff2500720c */ /* 0x000fe20003fc6270 */
[----:B------:R-:W-:Y:S02]  /*50a0*/  @!P4 IMAD.MOV R108, RZ, RZ, -R108 ;  /* 0x000000ffff6cc224 */ /* 0x000fe400078e0a6c */
[----:B0-----:R-:W-:Y:S01]  /*50b0*/  IMAD.MOV.U32 R32, RZ, RZ, R122 ;  /* 0x000000ffff207224 */ /* 0x001fe200078e007a */
[----:B------:R-:W-:Y:S01]  /*50c0*/  LEA R122, P2, R34, R4, 0x1 ;  /* 0x00000004227a7211 */ /* 0x000fe200078408ff */
[----:B------:R-:W-:Y:S01]  /*50d0*/  IMAD.MOV.U32 R33, RZ, RZ, R123 ;  /* 0x000000ffff217224 */ /* 0x000fe200078e007b */
[----:B------:R-:W-:-:S02]  /*50e0*/  ISETP.GT.U32.AND P4, PT, R2, R91, PT ;  /* 0x0000005b0200720c */ /* 0x000fc40003f84070 */
[----:B------:R-:W-:Y:S01]  /*50f0*/  LEA.HI.X.SX32 R123, R34, R3, 0x1, P2 ;  /* 0x00000003227b7211 */ /* 0x000fe200010f0eff */
[----:B------:R-:W-:-:S04]  /*5100*/  IMAD.HI.U32 R34, R0, R51, RZ ;  /* 0x0000003300227227 */ /* 0x000fc800078e00ff */
[----:B------:R-:W-:Y:S01]  /*5110*/  IMAD.MOV R34, RZ, RZ, -R34 ;  /* 0x000000ffff227224 */ /* 0x000fe200078e0a22 */
[----:B------:R-:W-:Y:S01]  /*5120*/  ISETP.GT.U32.AND P2, PT, R2, R92, PT ;  /* 0x0000005c0200720c */ /* 0x000fe20003f44070 */
[----:B------:R-:W-:Y:S02]  /*5130*/  @!P5 IMAD.IADD R106, R106, 0x1, -R2 ;  /* 0x000000016a6ad824 */ /* 0x000fe400078e0a02 */
[C---:B------:R-:W-:Y:S01]  /*5140*/  IMAD R90, R2.reuse, R34, R51 ;  /* 0x00000022025a7224 */ /* 0x040fe200078e0233 */
[----:B------:R-:W-:Y:S01]  /*5150*/  LOP3.LUT R48, R5, 0x44, RZ, 0xfc, !PT ;  /* 0x0000004405307812 */ /* 0x000fe200078efcff */
[----:B------:R-:W-:Y:S02]  /*5160*/  @!P6 IMAD.MOV R106, RZ, RZ, -R106 ;  /* 0x000000ffff6ae224 */ /* 0x000fe400078e0a6a */
[----:B------:R-:W-:Y:S01]  /*5170*/  @!P4 IMAD.IADD R91, R91, 0x1, -R2 ;  /* 0x000000015b5bc824 */ /* 0x000fe200078e0a02 */
[----:B------:R-:W-:Y:S02]  /*5180*/  ISETP.GT.U32.AND P6, PT, R2, R90, PT ;  /* 0x0000005a0200720c */ /* 0x000fe40003fc4070 */
[----:B------:R-:W-:-:S02]  /*5190*/  IABS R89, R48 ;  /* 0x0000003000597213 */ /* 0x000fc40000000000 */
[----:B------:R-:W-:Y:S02]  /*51a0*/  ISETP.GE.AND P5, PT, R35, RZ, PT ;  /* 0x000000ff2300720c */ /* 0x000fe40003fa6270 */
[----:B------:R-:W-:Y:S01]  /*51b0*/  ISETP.GT.U32.AND P4, PT, R2, R91, PT ;  /* 0x0000005b0200720c */ /* 0x000fe20003f84070 */
[----:B------:R-:W-:-:S04]  /*51c0*/  IMAD.HI.U32 R35, R0, R89, RZ ;  /* 0x0000005900237227 */ /* 0x000fc800078e00ff */
[--C-:B------:R-:W-:Y:S01]  /*51d0*/  @!P2 IMAD.IADD R92, R92, 0x1, -R2.reuse ;  /* 0x000000015c5ca824 */ /* 0x100fe200078e0a02 */
[----:B------:R-:W-:Y:S01]  /*51e0*/  ISETP.GE.AND P2, PT, R39, RZ, PT ;  /* 0x000000ff2700720c */ /* 0x000fe20003f46270 */
[----:B------:R-:W-:Y:S01]  /*51f0*/  IMAD.MOV R35, RZ, RZ, -R35 ;  /* 0x000000ffff237224 */ /* 0x000fe200078e0a23 */
[C---:B------:R-:W-:Y:S01]  /*5200*/  LOP3.LUT R39, R5.reuse, 0x4c, RZ, 0xfc, !PT ;  /* 0x0000004c05277812 */ /* 0x040fe200078efcff */
[--C-:B------:R-:W-:Y:S01]  /*5210*/  @!P6 IMAD.IADD R90, R90, 0x1, -R2.reuse ;  /* 0x000000015a5ae824 */ /* 0x100fe200078e0a02 */
[----:B------:R-:W-:Y:S01]  /*5220*/  LOP3.LUT R34, R5, 0x54, RZ, 0xfc, !PT ;  /* 0x0000005405227812 */ /* 0x000fe200078efcff */
[C---:B------:R-:W-:Y:S01]  /*5230*/  IMAD R89, R2.reuse, R35, R89 ;  /* 0x0000002302597224 */ /* 0x040fe200078e0259 */
[----:B------:R-:W-:Y:S01]  /*5240*/  IABS R86, R39 ;  /* 0x0000002700567213 */ /* 0x000fe20000000000 */
[----:B------:R-:W-:Y:S01]  /*5250*/  @!P4 IMAD.IADD R91, R91, 0x1, -R2 ;  /* 0x000000015b5bc824 */ /* 0x000fe200078e0a02 */
[----:B------:R-:W-:Y:S02]  /*5260*/  ISETP.GT.U32.AND P6, PT, R2, R90, PT ;  /* 0x0000005a0200720c */ /* 0x000fe40003fc4070 */
[----:B------:R-:W-:Y:S01]  /*5270*/  IABS R85, R34 ;  /* 0x0000002200557213 */ /* 0x000fe20000000000 */
[----:B------:R-:W-:Y:S01]  /*5280*/  IMAD.HI.U32 R51, R0, R86, RZ ;  /* 0x0000005600337227 */ /* 0x000fe200078e00ff */
[----:B------:R-:W-:-:S03]  /*5290*/  ISETP.GT.U32.AND P4, PT, R2, R89, PT ;  /* 0x000000590200720c */ /* 0x000fc60003f84070 */
[----:B------:R-:W-:Y:S01]  /*52a0*/  @!P5 IMAD.MOV R92, RZ, RZ, -R92 ;  /* 0x000000ffff5cd224 */ /* 0x000fe200078e0a5c */
[----:B------:R-:W-:Y:S01]  /*52b0*/  ISETP.GE.AND P5, PT, R40, RZ, PT ;  /* 0x000000ff2800720c */ /* 0x000fe20003fa6270 */
[----:B------:R-:W-:Y:S02]  /*52c0*/  IMAD.MOV R51, RZ, RZ, -R51 ;  /* 0x000000ffff337224 */ /* 0x000fe400078e0a33 */
[----:B------:R-:W-:Y:S01]  /*52d0*/  IMAD.HI.U32 R40, R0, R85, RZ ;  /* 0x0000005500287227 */ /* 0x000fe200078e00ff */
[----:B------:R-:W-:-:S03]  /*52e0*/  LOP3.LUT R37, R5, 0x5c, RZ, 0xfc, !PT ;  /* 0x0000005c05257812 */ /* 0x000fc600078efcff */
[----:B------:R-:W-:Y:S02]  /*52f0*/  IMAD R86, R2, R51, R86 ;  /* 0x0000003302567224 */ /* 0x000fe400078e0256 */
[----:B------:R-:W-:Y:S02]  /*5300*/  IMAD.MOV R40, RZ, RZ, -R40 ;  /* 0x000000ffff287224 */ /* 0x000fe400078e0a28 */
[--C-:B------:R-:W-:Y:S01]  /*5310*/  @!P6 IMAD.IADD R90, R90, 0x1, -R2.reuse ;  /* 0x000000015a5ae824 */ /* 0x100fe200078e0a02 */
[C---:B------:R-:W-:Y:S01]  /*5320*/  ISETP.GT.U32.AND P6, PT, R2.reuse, R86, PT ;  /* 0x000000560200720c */ /* 0x040fe20003fc4070 */
[C---:B------:R-:W-:Y:S01]  /*5330*/  IMAD R85, R2.reuse, R40, R85 ;  /* 0x0000002802557224 */ /* 0x040fe200078e0255 */
[----:B------:R-:W-:Y:S01]  /*5340*/  IABS R82, R37 ;  /* 0x0000002500527213 */ /* 0x000fe20000000000 */
[----:B------:R-:W-:Y:S01]  /*5350*/  @!P4 IMAD.IADD R89, R89, 0x1, -R2 ;  /* 0x000000015959c824 */ /* 0x000fe200078e0a02 */
[----:B------:R-:W-:Y:S01]  /*5360*/  SEL R36, R31, R36, !P3 ;  /* 0x000000241f247207 */ /* 0x000fe20005800000 */
[----:B------:R-:W-:Y:S01]  /*5370*/  @!P5 IMAD.MOV R90, RZ, RZ, -R90 ;  /* 0x000000ffff5ad224 */ /* 0x000fe200078e0a5a */
[----:B------:R-:W-:Y:S01]  /*5380*/  ISETP.GT.U32.AND P5, PT, R2, R85, PT ;  /* 0x000000550200720c */ /* 0x000fe20003fa4070 */
[----:B------:R-:W-:Y:S01]  /*5390*/  IMAD.HI.U32 R35, R0, R82, RZ ;  /* 0x0000005200237227 */ /* 0x000fe200078e00ff */
[----:B------:R-:W-:-:S02]  /*53a0*/  ISETP.GT.U32.AND P4, PT, R2, R89, PT ;  /* 0x000000590200720c */ /* 0x000fc40003f84070 */
[C---:B------:R-:W-:Y:S01]  /*53b0*/  SEL R42, R31.reuse, R42, !P3 ;  /* 0x0000002a1f2a7207 */ /* 0x040fe20005800000 */
[----:B------:R-:W-:Y:S01]  /*53c0*/  IMAD R36, R36, UR7, RZ ;  /* 0x0000000724247c24 */ /* 0x000fe2000f8e02ff */
[----:B------:R-:W-:Y:S01]  /*53d0*/  SEL R45, R31, R45, !P3 ;  /* 0x0000002d1f2d7207 */ /* 0x000fe20005800000 */
[----:B------:R-:W-:Y:S02]  /*53e0*/  IMAD.MOV R35, RZ, RZ, -R35 ;  /* 0x000000ffff237224 */ /* 0x000fe400078e0a23 */
[----:B------:R-:W-:Y:S01]  /*53f0*/  @!P6 IMAD.IADD R86, R86, 0x1, -R2 ;  /* 0x000000015656e824 */ /* 0x000fe200078e0a02 */
[----:B------:R-:W-:Y:S01]  /*5400*/  LEA R160, P6, R36, R4, 0x1 ;  /* 0x0000000424a07211 */ /* 0x000fe200078c08ff */
[----:B------:R-:W-:Y:S02]  /*5410*/  IMAD R42, R42, UR7, RZ ;  /* 0x000000072a2a7c24 */ /* 0x000fe4000f8e02ff */
[----:B------:R-:W-:Y:S01]  /*5420*/  IMAD R82, R2, R35, R82 ;  /* 0x0000002302527224 */ /* 0x000fe200078e0252 */
[----:B------:R-:W-:Y:S01]  /*5430*/  LOP3.LUT R35, R5, 0x64, RZ, 0xfc, !PT ;  /* 0x0000006405237812 */ /* 0x000fe200078efcff */
[----:B------:R-:W-:-:S02]  /*5440*/  IMAD R45, R45, UR7, RZ ;  /* 0x000000072d2d7c24 */ /* 0x000fc4000f8e02ff */
[----:B------:R-:W-:Y:S01]  /*5450*/  @!P2 IMAD.MOV R91, RZ, RZ, -R91 ;  /* 0x000000ffff5ba224 */ /* 0x000fe200078e0a5b */
[----:B------:R-:W-:Y:S01]  /*5460*/  ISETP.GE.AND P2, PT, R48, RZ, PT ;  /* 0x000000ff3000720c */ /* 0x000fe20003f46270 */
[--C-:B------:R-:W-:Y:S01]  /*5470*/  @!P4 IMAD.IADD R89, R89, 0x1, -R2.reuse ;  /* 0x000000015959c824 */ /* 0x100fe200078e0a02 */
[----:B------:R-:W-:Y:S01]  /*5480*/  LEA.HI.X.SX32 R161, R36, R3, 0x1, P6 ;  /* 0x0000000324a17211 */ /* 0x000fe200030f0eff */
[----:B------:R-:W-:Y:S01]  /*5490*/  @!P5 IMAD.IADD R85, R85, 0x1, -R2 ;  /* 0x000000015555d824 */ /* 0x000fe200078e0a02 */
[-C--:B------:R-:W-:Y:S02]  /*54a0*/  LEA R158, P6, R42, R4.reuse, 0x1 ;  /* 0x000000042a9e7211 */ /* 0x080fe400078c08ff */
[----:B------:R-:W-:Y:S02]  /*54b0*/  IABS R81, R35 ;  /* 0x0000002300517213 */ /* 0x000fe40000000000 */
[----:B------:R-:W-:Y:S02]  /*54c0*/  LEA R162, P4, R45, R4, 0x1 ;  /* 0x000000042da27211 */ /* 0x000fe400078808ff */
[----:B------:R-:W-:-:S02]  /*54d0*/  LOP3.LUT R40, R5, 0x6c, RZ, 0xfc, !PT ;  /* 0x0000006c05287812 */ /* 0x000fc400078efcff */
[-C--:B------:R-:W-:Y:S02]  /*54e0*/  LEA.HI.X.SX32 R159, R42, R3.reuse, 0x1, P6 ;  /* 0x000000032a9f7211 */ /* 0x080fe400030f0eff */
[----:B------:R-:W-:Y:S01]  /*54f0*/  LEA.HI.X.SX32 R163, R45, R3, 0x1, P4 ;  /* 0x000000032da37211 */ /* 0x000fe200020f0eff */
[----:B------:R-:W-:Y:S01]  /*5500*/  IMAD.HI.U32 R45, R0, R81, RZ ;  /* 0x00000051002d7227 */ /* 0x000fe200078e00ff */
[C---:B------:R-:W-:Y:S02]  /*5510*/  ISETP.GT.U32.AND P6, PT, R2.reuse, R85, PT ;  /* 0x000000550200720c */ /* 0x040fe40003fc4070 */
[----:B------:R-:W-:Y:S02]  /*5520*/  IABS R80, R40 ;  /* 0x0000002800507213 */ /* 0x000fe40000000000 */
[C---:B------:R-:W-:Y:S01]  /*5530*/  ISETP.GT.U32.AND P4, PT, R2.reuse, R86, PT ;  /* 0x000000560200720c */ /* 0x040fe20003f84070 */
[----:B------:R-:W-:Y:S01]  /*5540*/  IMAD.MOV R45, RZ, RZ, -R45 ;  /* 0x000000ffff2d7224 */ /* 0x000fe200078e0a2d */
[----:B------:R-:W-:Y:S01]  /*5550*/  ISETP.GE.AND P5, PT, R39, RZ, PT ;  /* 0x000000ff2700720c */ /* 0x000fe20003fa6270 */
[----:B------:R-:W-:Y:S01]  /*5560*/  @!P2 IMAD.MOV R89, RZ, RZ, -R89 ;  /* 0x000000ffff59a224 */ /* 0x000fe200078e0a59 */
[----:B------:R-:W-:Y:S01]  /*5570*/  ISETP.GT.U32.AND P2, PT, R2, R82, PT ;  /* 0x000000520200720c */ /* 0x000fe20003f44070 */
[----:B------:R-:W-:-:S04]  /*5580*/  IMAD.HI.U32 R36, R0, R80, RZ ;  /* 0x0000005000247227 */ /* 0x000fc800078e00ff */
[C---:B------:R-:W-:Y:S02]  /*5590*/  IMAD R81, R2.reuse, R45, R81 ;  /* 0x0000002d02517224 */ /* 0x040fe400078e0251 */
[----:B------:R-:W-:Y:S02]  /*55a0*/  IMAD.MOV R36, RZ, RZ, -R36 ;  /* 0x000000ffff247224 */ /* 0x000fe400078e0a24 */
[--C-:B------:R-:W-:Y:S01]  /*55b0*/  @!P6 IMAD.IADD R85, R85, 0x1, -R2.reuse ;  /* 0x000000015555e824 */ /* 0x100fe200078e0a02 */
[----:B------:R-:W-:Y:S01]  /*55c0*/  ISETP.GT.U32.AND P6, PT, R2, R81, PT ;  /* 0x000000510200720c */ /* 0x000fe20003fc4070 */
[----:B------:R-:W-:Y:S01]  /*55d0*/  @!P4 IMAD.IADD R86, R86, 0x1, -R2 ;  /* 0x000000015656c824 */ /* 0x000fe200078e0a02 */
[----:B------:R-:W-:Y:S01]  /*55e0*/  ISETP.GE.AND P4, PT, R34, RZ, PT ;  /* 0x000000ff2200720c */ /* 0x000fe20003f86270 */
[----:B------:R-:W-:Y:S02]  /*55f0*/  IMAD R80, R2, R36, R80 ;  /* 0x0000002402507224 */ /* 0x000fe400078e0250 */
[----:B------:R-:W-:Y:S01]  /*5600*/  @!P5 IMAD.MOV R86, RZ, RZ, -R86 ;  /* 0x000000ffff56d224 */ /* 0x000fe200078e0a56 */
[----:B------:R-:W-:Y:S01]  /*5610*/  LOP3.LUT R39, R5, 0x74, RZ, 0xfc, !PT ;  /* 0x0000007405277812 */ /* 0x000fe200078efcff */
[----:B------:R-:W-:Y:S01]  /*5620*/  @!P2 IMAD.IADD R82, R82, 0x1, -R2 ;  /* 0x000000015252a824 */ /* 0x000fe200078e0a02 */
[----:B------:R-:W-:-:S02]  /*5630*/  ISETP.GT.U32.AND P5, PT, R2, R80, PT ;  /* 0x000000500200720c */ /* 0x000fc40003fa4070 */
[----:B------:R-:W-:Y:S02]  /*5640*/  LOP3.LUT R36, R5, 0x7c, RZ, 0xfc, !PT ;  /* 0x0000007c05247812 */ /* 0x000fe400078efcff */
[----:B------:R-:W-:Y:S02]  /*5650*/  IABS R79, R39 ;  /* 0x00000027004f7213 */ /* 0x000fe40000000000 */
[----:B------:R-:W-:Y:S01]  /*5660*/  ISETP.GT.U32.AND P2, PT, R2, R82, PT ;  /* 0x000000520200720c */ /* 0x000fe20003f44070 */
[----:B------:R-:W-:Y:S01]  /*5670*/  @!P6 IMAD.IADD R81, R81, 0x1, -R2 ;  /* 0x000000015151e824 */ /* 0x000fe200078e0a02 */
[----:B------:R-:W-:Y:S01]  /*5680*/  IABS R78, R36 ;  /* 0x00000024004e7213 */ /* 0x000fe20000000000 */
[----:B------:R-:W-:Y:S01]  /*5690*/  @!P4 IMAD.MOV R85, RZ, RZ, -R85 ;  /* 0x000000ffff55c224 */ /* 0x000fe200078e0a55 */
[----:B------:R-:W-:Y:S01]  /*56a0*/  ISETP.GE.AND P4, PT, R37, RZ, PT ;  /* 0x000000ff2500720c */ /* 0x000fe20003f86270 */
[----:B------:R-:W-:Y:S01]  /*56b0*/  IMAD.HI.U32 R34, R0, R79, RZ ;  /* 0x0000004f00227227 */ /* 0x000fe200078e00ff */
[----:B------:R-:W-:-:S03]  /*56c0*/  ISETP.GT.U32.AND P6, PT, R2, R81, PT ;  /* 0x000000510200720c */ /* 0x000fc60003fc4070 */
[----:B------:R-:W-:Y:S02]  /*56d0*/  @!P5 IMAD.IADD R80, R80, 0x1, -R2 ;  /* 0x000000015050d824 */ /* 0x000fe400078e0a02 */
[----:B------:R-:W-:-:S04]  /*56e0*/  IMAD.HI.U32 R37, R0, R78, RZ ;  /* 0x0000004e00257227 */ /* 0x000fc800078e00ff */
[----:B------:R-:W-:Y:S01]  /*56f0*/  IMAD.MOV R34, RZ, RZ, -R34 ;  /* 0x000000ffff227224 */ /* 0x000fe200078e0a22 */
[----:B------:R-:W-:Y:S01]  /*5700*/  ISETP.GT.U32.AND P5, PT, R2, R80, PT ;  /* 0x000000500200720c */ /* 0x000fe20003fa4070 */
[----:B------:R-:W-:Y:S02]  /*5710*/  IMAD.MOV R37, RZ, RZ, -R37 ;  /* 0x000000ffff257224 */ /* 0x000fe400078e0a25 */
[----:B------:R-:W-:Y:S02]  /*5720*/  @!P2 IMAD.IADD R82, R82, 0x1, -R2 ;  /* 0x000000015252a824 */ /* 0x000fe400078e0a02 */
[C---:B------:R-:W-:Y:S02]  /*5730*/  IMAD R79, R2.reuse, R34, R79 ;  /* 0x00000022024f7224 */ /* 0x040fe400078e024f */
[C---:B------:R-:W-:Y:S02]  /*5740*/  IMAD R78, R2.reuse, R37, R78 ;  /* 0x00000025024e7224 */ /* 0x040fe400078e024e */
[----:B------:R-:W-:Y:S01]  /*5750*/  @!P4 IMAD.MOV R82, RZ, RZ, -R82 ;  /* 0x000000ffff52c224 */ /* 0x000fe200078e0a52 */
[----:B------:R-:W-:Y:S01]  /*5760*/  ISETP.GT.U32.AND P4, PT, R2, R79, PT ;  /* 0x0000004f0200720c */ /* 0x000fe20003f84070 */
[----:B------:R-:W-:Y:S01]  /*5770*/  @!P6 IMAD.IADD R81, R81, 0x1, -R2 ;  /* 0x000000015151e824 */ /* 0x000fe200078e0a02 */
[----:B------:R-:W-:-:S02]  /*5780*/  ISETP.GE.AND P2, PT, R35, RZ, PT ;  /* 0x000000ff2300720c */ /* 0x000fc40003f46270 */
[----:B------:R-:W-:Y:S02]  /*5790*/  ISETP.GT.U32.AND P6, PT, R2, R78, PT ;  /* 0x0000004e0200720c */ /* 0x000fe40003fc4070 */
[----:B------:R-:W-:Y:S02]  /*57a0*/  LOP3.LUT R35, R5, 0x84, RZ, 0xfc, !PT ;  /* 0x0000008405237812 */ /* 0x000fe400078efcff */
[----:B------:R-:W-:Y:S01]  /*57b0*/  SEL R41, R31, R41, !P3 ;  /* 0x000000291f297207 */ /* 0x000fe20005800000 */
[----:B------:R-:W-:Y:S01]  /*57c0*/  @!P5 IMAD.IADD R80, R80, 0x1, -R2 ;  /* 0x000000015050d824 */ /* 0x000fe200078e0a02 */
[----:B------:R-:W-:Y:S02]  /*57d0*/  IABS R77, R35 ;  /* 0x00000023004d7213 */ /* 0x000fe40000000000 */
[----:B------:R-:W-:Y:S01]  /*57e0*/  ISETP.GE.AND P5, PT, R40, RZ, PT ;  /* 0x000000ff2800720c */ /* 0x000fe20003fa6270 */
[----:B------:R-:W-:Y:S02]  /*57f0*/  IMAD R40, R41, UR7, RZ ;  /* 0x0000000729287c24 */ /* 0x000fe4000f8e02ff */
[----:B------:R-:W-:-:S04]  /*5800*/  IMAD.HI.U32 R37, R0, R77, RZ ;  /* 0x0000004d00257227 */ /* 0x000fc800078e00ff */
[--C-:B------:R-:W-:Y:S01]  /*5810*/  @!P4 IMAD.IADD R79, R79, 0x1, -R2.reuse ;  /* 0x000000014f4fc824 */ /* 0x100fe200078e0a02 */
[----:B------:R-:W-:Y:S01]  /*5820*/  LEA R156, P4, R40, R4, 0x1 ;  /* 0x00000004289c7211 */ /* 0x000fe200078808ff */
[----:B------:R-:W-:Y:S02]  /*5830*/  @!P6 IMAD.IADD R78, R78, 0x1, -R2 ;  /* 0x000000014e4ee824 */ /* 0x000fe400078e0a02 */
[----:B------:R-:W-:Y:S01]  /*5840*/  IMAD.MOV R37, RZ, RZ, -R37 ;  /* 0x000000ffff257224 */ /* 0x000fe200078e0a25 */
[----:B------:R-:W-:Y:S02]  /*5850*/  LEA.HI.X.SX32 R157, R40, R3, 0x1, P4 ;  /* 0x00000003289d7211 */ /* 0x000fe400020f0eff */
[C---:B------:R-:W-:Y:S01]  /*5860*/  ISETP.GT.U32.AND P4, PT, R2.reuse, R79, PT ;  /* 0x0000004f0200720c */ /* 0x040fe20003f84070 */
[C---:B------:R-:W-:Y:S01]  /*5870*/  IMAD R77, R2.reuse, R37, R77 ;  /* 0x00000025024d7224 */ /* 0x040fe200078e024d */
[----:B------:R-:W-:Y:S02]  /*5880*/  LOP3.LUT R34, R5, 0x8c, RZ, 0xfc, !PT ;  /* 0x0000008c05227812 */ /* 0x000fe400078efcff */
[----:B------:R-:W-:Y:S01]  /*5890*/  ISETP.GT.U32.AND P6, PT, R2, R78, PT ;  /* 0x0000004e0200720c */ /* 0x000fe20003fc4070 */
[----:B------:R-:W-:Y:S01]  /*58a0*/  @!P2 IMAD.MOV R81, RZ, RZ, -R81 ;  /* 0x000000ffff51a224 */ /* 0x000fe200078e0a51 */
[----:B------:R-:W-:-:S02]  /*58b0*/  IABS R76, R34 ;  /* 0x00000022004c7213 */ /* 0x000fc40000000000 */
[----:B------:R-:W-:Y:S02]  /*58c0*/  LOP3.LUT R37, R5, 0x94, RZ, 0xfc, !PT ;  /* 0x0000009405257812 */ /* 0x000fe400078efcff */
[----:B------:R-:W-:Y:S01]  /*58d0*/  ISETP.GT.U32.AND P2, PT, R2, R77, PT ;  /* 0x0000004d0200720c */ /* 0x000fe20003f44070 */
[C---:B------:R-:W-:Y:S01]  /*58e0*/  IMAD.HI.U32 R41, R0.reuse, R76, RZ ;  /* 0x0000004c00297227 */ /* 0x040fe200078e00ff */
[----:B------:R-:W-:Y:S02]  /*58f0*/  IABS R75, R37 ;  /* 0x00000025004b7213 */ /* 0x000fe40000000000 */
[----:B------:R-:W-:Y:S01]  /*5900*/  SEL R38, R31, R38, !P3 ;  /* 0x000000261f267207 */ /* 0x000fe20005800000 */
[----:B------:R-:W-:Y:S01]  /*5910*/  @!P4 IMAD.IADD R79, R79, 0x1, -R2 ;  /* 0x000000014f4fc824 */ /* 0x000fe200078e0a02 */
[----:B------:R-:W-:Y:S01]  /*5920*/  ISETP.GE.AND P4, PT, R39, RZ, PT ;  /* 0x000000ff2700720c */ /* 0x000fe20003f86270 */
[----:B------:R-:W-:Y:S02]  /*5930*/  IMAD.MOV R41, RZ, RZ, -R41 ;  /* 0x000000ffff297224 */ /* 0x000fe400078e0a29 */
[----:B------:R-:W-:-:S04]  /*5940*/  IMAD.HI.U32 R40, R0, R75, RZ ;  /* 0x0000004b00287227 */ /* 0x000fc800078e00ff */
[----:B------:R-:W-:Y:S01]  /*5950*/  @!P6 IMAD.IADD R78, R78, 0x1, -R2 ;  /* 0x000000014e4ee824 */ /* 0x000fe200078e0a02 */
[----:B------:R-:W-:Y:S01]  /*5960*/  ISETP.GE.AND P6, PT, R36, RZ, PT ;  /* 0x000000ff2400720c */ /* 0x000fe20003fc6270 */
[----:B------:R-:W-:Y:S02]  /*5970*/  IMAD R38, R38, UR7, RZ ;  /* 0x0000000726267c24 */ /* 0x000fe4000f8e02ff */
[----:B------:R-:W-:Y:S02]  /*5980*/  IMAD R76, R2, R41, R76 ;  /* 0x00000029024c7224 */ /* 0x000fe400078e024c */
[----:B------:R-:W-:Y:S02]  /*5990*/  IMAD.MOV R39, RZ, RZ, -R40 ;  /* 0x000000ffff277224 */ /* 0x000fe400078e0a28 */
[----:B------:R-:W-:Y:S01]  /*59a0*/  @!P2 IMAD.IADD R77, R77, 0x1, -R2 ;  /* 0x000000014d4da824 */ /* 0x000fe200078e0a02 */
[----:B------:R-:W-:Y:S01]  /*59b0*/  LEA R154, P2, R38, R4, 0x1 ;  /* 0x00000004269a7211 */ /* 0x000fe200078408ff */
[----:B------:R-:W-:Y:S01]  /*59c0*/  @!P5 IMAD.MOV R80, RZ, RZ, -R80 ;  /* 0x000000ffff50d224 */ /* 0x000fe200078e0a50 */
[----:B------:R-:W-:Y:S01]  /*59d0*/  LOP3.LUT R36, R5, 0x9c, RZ, 0xfc, !PT ;  /* 0x0000009c05247812 */ /* 0x000fe200078efcff */
[C---:B------:R-:W-:Y:S01]  /*59e0*/  IMAD R75, R2.reuse, R39, R75 ;  /* 0x00000027024b7224 */ /* 0x040fe200078e024b */
[----:B------:R-:W-:-:S02]  /*59f0*/  ISETP.GT.U32.AND P5, PT, R2, R76, PT ;  /* 0x0000004c0200720c */ /* 0x000fc40003fa4070 */
[----:B------:R-:W-:Y:S01]  /*5a00*/  LEA.HI.X.SX32 R155, R38, R3, 0x1, P2 ;  /* 0x00000003269b7211 */ /* 0x000fe200010f0eff */
[----:B------:R-:W-:Y:S01]  /*5a10*/  @!P4 IMAD.MOV R79, RZ, RZ, -R79 ;  /* 0x000000ffff4fc224 */ /* 0x000fe200078e0a4f */
[----:B------:R-:W-:Y:S02]  /*5a20*/  IABS R74, R36 ;  /* 0x00000024004a7213 */ /* 0x000fe40000000000 */
[C---:B------:R-:W-:Y:S01]  /*5a30*/  ISETP.GT.U32.AND P2, PT, R2.reuse, R77, PT ;  /* 0x0000004d0200720c */ /* 0x040fe20003f44070 */
[----:B------:R-:W-:Y:S01]  /*5a40*/  @!P6 IMAD.MOV R78, RZ, RZ, -R78 ;  /* 0x000000ffff4ee224 */ /* 0x000fe200078e0a4e */
[----:B------:R-:W-:Y:S01]  /*5a50*/  ISETP.GT.U32.AND P4, PT, R2, R75, PT ;  /* 0x0000004b0200720c */ /* 0x000fe20003f84070 */
[----:B------:R-:W-:Y:S01]  /*5a60*/  IMAD.HI.U32 R38, R0, R74, RZ ;  /* 0x0000004a00267227 */ /* 0x000fe200078e00ff */
[----:B------:R-:W-:-:S03]  /*5a70*/  ISETP.GE.AND P6, PT, R35, RZ, PT ;  /* 0x000000ff2300720c */ /* 0x000fc60003fc6270 */
[----:B------:R-:W-:Y:S01]  /*5a80*/  IMAD.MOV R38, RZ, RZ, -R38 ;  /* 0x000000ffff267224 */ /* 0x000fe200078e0a26 */
[----:B------:R-:W-:Y:S01]  /*5a90*/  LOP3.LUT R35, R5, 0xa4, RZ, 0xfc, !PT ;  /* 0x000000a405237812 */ /* 0x000fe200078efcff */
[----:B------:R-:W-:Y:S02]  /*5aa0*/  @!P5 IMAD.IADD R76, R76, 0x1, -R2 ;  /* 0x000000014c4cd824 */ /* 0x000fe400078e0a02 */
[----:B------:R-:W-:Y:S02]  /*5ab0*/  IMAD R74, R2, R38, R74 ;  /* 0x00000026024a7224 */ /* 0x000fe400078e024a */
[--C-:B------:R-:W-:Y:S01]  /*5ac0*/  @!P2 IMAD.IADD R77, R77, 0x1, -R2.reuse ;  /* 0x000000014d4da824 */ /* 0x100fe200078e0a02 */
[----:B------:R-:W-:Y:S01]  /*5ad0*/  ISETP.GE.AND P2, PT, R34, RZ, PT ;  /* 0x000000ff2200720c */ /* 0x000fe20003f46270 */
[----:B------:R-:W-:Y:S01]  /*5ae0*/  @!P4 IMAD.IADD R75, R75, 0x1, -R2 ;  /* 0x000000014b4bc824 */ /* 0x000fe200078e0a02 */
[----:B------:R-:W-:Y:S01]  /*5af0*/  ISETP.GT.U32.AND P5, PT, R2, R76, PT ;  /* 0x0000004c0200720c */ /* 0x000fe20003fa4070 */
[----:B------:R-:W-:Y:S01]  /*5b00*/  @!P6 IMAD.MOV R77, RZ, RZ, -R77 ;  /* 0x000000ffff4de224 */ /* 0x000fe200078e0a4d */
[----:B------:R-:W-:-:S02]  /*5b10*/  IABS R34, R35 ;  /* 0x0000002300227213 */ /* 0x000fc40000000000 */
[C---:B------:R-:W-:Y:S02]  /*5b20*/  ISETP.GT.U32.AND P6, PT, R2.reuse, R74, PT ;  /* 0x0000004a0200720c */ /* 0x040fe40003fc4070 */
[----:B------:R-:W-:Y:S01]  /*5b30*/  ISETP.GT.U32.AND P4, PT, R2, R75, PT ;  /* 0x0000004b0200720c */ /* 0x000fe20003f84070 */
[----:B------:R-:W-:Y:S01]  /*5b40*/  IMAD.HI.U32 R39, R0, R34, RZ ;  /* 0x0000002200277227 */ /* 0x000fe200078e00ff */
[----:B------:R-:W-:-:S03]  /*5b50*/  LOP3.LUT R45, R5, 0xac, RZ, 0xfc, !PT ;  /* 0x000000ac052d7812 */ /* 0x000fc600078efcff */
[----:B------:R-:W-:Y:S02]  /*5b60*/  IMAD.MOV R39, RZ, RZ, -R39 ;  /* 0x000000ffff277224 */ /* 0x000fe400078e0a27 */
[----:B------:R-:W-:Y:S01]  /*5b70*/  @!P5 IMAD.IADD R76, R76, 0x1, -R2 ;  /* 0x000000014c4cd824 */ /* 0x000fe200078e0a02 */
[----:B------:R-:W-:Y:S01]  /*5b80*/  ISETP.GE.AND P5, PT, R37, RZ, PT ;  /* 0x000000ff2500720c */ /* 0x000fe20003fa6270 */
[----:B------:R-:W-:Y:S01]  /*5b90*/  IMAD R34, R2, R39, R34 ;  /* 0x0000002702227224 */ /* 0x000fe200078e0222 */
[----:B------:R-:W-:Y:S01]  /*5ba0*/  IABS R42, R45 ;  /* 0x0000002d002a7213 */ /* 0x000fe20000000000 */
[--C-:B------:R-:W-:Y:S02]  /*5bb0*/  @!P6 IMAD.IADD R74, R74, 0x1, -R2.reuse ;  /* 0x000000014a4ae824 */ /* 0x100fe400078e0a02 */
[----:B------:R-:W-:Y:S01]  /*5bc0*/  @!P4 IMAD.IADD R75, R75, 0x1, -R2 ;  /* 0x000000014b4bc824 */ /* 0x000fe200078e0a02 */
[----:B------:R-:W-:Y:S01]  /*5bd0*/  ISETP.GT.U32.AND P4, PT, R2, R34, PT ;  /* 0x000000220200720c */ /* 0x000fe20003f84070 */
[----:B------:R-:W-:Y:S01]  /*5be0*/  IMAD.HI.U32 R48, R0, R42, RZ ;  /* 0x0000002a00307227 */ /* 0x000fe200078e00ff */
[----:B------:R-:W-:-:S02]  /*5bf0*/  ISETP.GT.U32.AND P6, PT, R2, R74, PT ;  /* 0x0000004a0200720c */ /* 0x000fc40003fc4070 */
[----:B------:R-:W-:Y:S01]  /*5c00*/  LOP3.LUT R38, R5, 0xb4, RZ, 0xfc, !PT ;  /* 0x000000b405267812 */ /* 0x000fe200078efcff */
[----:B------:R-:W-:Y:S01]  /*5c10*/  @!P2 IMAD.MOV R76, RZ, RZ, -R76 ;  /* 0x000000ffff4ca224 */ /* 0x000fe200078e0a4c */
[----:B------:R-:W-:Y:S01]  /*5c20*/  ISETP.GE.AND P2, PT, R36, RZ, PT ;  /* 0x000000ff2400720c */ /* 0x000fe20003f46270 */
[----:B------:R-:W-:Y:S01]  /*5c30*/  IMAD.MOV R48, RZ, RZ, -R48 ;  /* 0x000000ffff307224 */ /* 0x000fe200078e0a30 */
[----:B------:R-:W-:Y:S01]  /*5c40*/  IABS R36, R38 ;  /* 0x0000002600247213 */ /* 0x000fe20000000000 */
[----:B------:R-:W-:Y:S01]  /*5c50*/  @!P5 IMAD.MOV R75, RZ, RZ, -R75 ;  /* 0x000000ffff4bd224 */ /* 0x000fe200078e0a4b */
[----:B------:R-:W-:Y:S01]  /*5c60*/  ISETP.GE.AND P5, PT, R35, RZ, PT ;  /* 0x000000ff2300720c */ /* 0x000fe20003fa6270 */
[----:B------:R-:W-:Y:S01]  /*5c70*/  IMAD R35, R2, R48, R42 ;  /* 0x0000003002237224 */ /* 0x000fe200078e022a */
[----:B------:R-:W-:Y:S01]  /*5c80*/  LOP3.LUT R41, R5, 0xbc, RZ, 0xfc, !PT ;  /* 0x000000bc05297812 */ /* 0x000fe200078efcff */
[----:B------:R-:W-:Y:S02]  /*5c90*/  @!P4 IMAD.IADD R34, R34, 0x1, -R2 ;  /* 0x000000012222c824 */ /* 0x000fe400078e0a02 */
[----:B------:R-:W-:Y:S01]  /*5ca0*/  IMAD.HI.U32 R40, R0, R36, RZ ;  /* 0x0000002400287227 */ /* 0x000fe200078e00ff */
[----:B------:R-:W-:-:S03]  /*5cb0*/  IABS R37, R41 ;  /* 0x0000002900257213 */ /* 0x000fc60000000000 */
[----:B------:R-:W-:Y:S01]  /*5cc0*/  @!P6 IMAD.IADD R74, R74, 0x1, -R2 ;  /* 0x000000014a4ae824 */ /* 0x000fe200078e0a02 */
[C---:B------:R-:W-:Y:S01]  /*5cd0*/  ISETP.GT.U32.AND P6, PT, R2.reuse, R35, PT ;  /* 0x000000230200720c */ /* 0x040fe20003fc4070 */
[----:B------:R-:W-:Y:S01]  /*5ce0*/  IMAD.MOV R40, RZ, RZ, -R40 ;  /* 0x000000ffff287224 */ /* 0x000fe200078e0a28 */
[----:B------:R-:W-:Y:S02]  /*5cf0*/  ISETP.GT.U32.AND P4, PT, R2, R34, PT ;  /* 0x000000220200720c */ /* 0x000fe40003f84070 */
[C---:B------:R-:W-:Y:S01]  /*5d00*/  SEL R43, R31.reuse, R43, !P3 ;  /* 0x0000002b1f2b7207 */ /* 0x040fe20005800000 */
[----:B------:R-:W-:Y:S01]  /*5d10*/  IMAD.HI.U32 R39, R0, R37, RZ ;  /* 0x0000002500277227 */ /* 0x000fe200078e00ff */
[----:B------:R-:W-:-:S03]  /*5d20*/  SEL R47, R31, R47, !P3 ;  /* 0x0000002f1f2f7207 */ /* 0x000fc60005800000 */
[C---:B------:R-:W-:Y:S02]  /*5d30*/  IMAD R36, R2.reuse, R40, R36 ;  /* 0x0000002802247224 */ /* 0x040fe400078e0224 */
[----:B------:R-:W-:Y:S02]  /*5d40*/  IMAD R43, R43, UR7, RZ ;  /* 0x000000072b2b7c24 */ /* 0x000fe4000f8e02ff */
[----:B------:R-:W-:Y:S02]  /*5d50*/  IMAD.MOV R39, RZ, RZ, -R39 ;  /* 0x000000ffff277224 */ /* 0x000fe400078e0a27 */
[----:B------:R-:W-:Y:S01]  /*5d60*/  @!P2 IMAD.MOV R74, RZ, RZ, -R74 ;  /* 0x000000ffff4aa224 */ /* 0x000fe200078e0a4a */
[C---:B------:R-:W-:Y:S01]  /*5d70*/  ISETP.GT.U32.AND P2, PT, R2.reuse, R36, PT ;  /* 0x000000240200720c */ /* 0x040fe20003f44070 */
[----:B------:R-:W-:Y:S01]  /*5d80*/  IMAD R47, R47, UR7, RZ ;  /* 0x000000072f2f7c24 */ /* 0x000fe2000f8e02ff */
[----:B------:R-:W-:Y:S01]  /*5d90*/  SEL R46, R31, R46, !P3 ;  /* 0x0000002e1f2e7207 */ /* 0x000fe20005800000 */
[----:B------:R-:W-:Y:S01]  /*5da0*/  @!P6 IMAD.IADD R35, R35, 0x1, -R2 ;  /* 0x000000012323e824 */ /* 0x000fe200078e0a02 */
[----:B------:R-:W-:Y:S01]  /*5db0*/  LEA R150, P6, R43, R4, 0x1 ;  /* 0x000000042b967211 */ /* 0x000fe200078c08ff */
[----:B------:R-:W-:-:S02]  /*5dc0*/  IMAD R37, R2, R39, R37 ;  /* 0x0000002702257224 */ /* 0x000fc400078e0225 */
[----:B------:R-:W-:Y:S01]  /*5dd0*/  @!P4 IMAD.IADD R34, R34, 0x1, -R2 ;  /* 0x000000012222c824 */ /* 0x000fe200078e0a02 */
[----:B------:R-:W-:Y:S01]  /*5de0*/  LEA R152, P4, R47, R4, 0x1 ;  /* 0x000000042f987211 */ /* 0x000fe200078808ff */
[----:B------:R-:W-:Y:S01]  /*5df0*/  IMAD R46, R46, UR7, RZ ;  /* 0x000000072e2e7c24 */ /* 0x000fe2000f8e02ff */
[----:B------:R-:W-:Y:S02]  /*5e00*/  LEA.HI.X.SX32 R151, R43, R3, 0x1, P6 ;  /* 0x000000032b977211 */ /* 0x000fe400030f0eff */
[----:B------:R-:W-:Y:S02]  /*5e10*/  LOP3.LUT R42, R5, 0xc4, RZ, 0xfc, !PT ;  /* 0x000000c4052a7812 */ /* 0x000fe400078efcff */
[C---:B------:R-:W-:Y:S01]  /*5e20*/  ISETP.GT.U32.AND P6, PT, R2.reuse, R37, PT ;  /* 0x000000250200720c */ /* 0x040fe20003fc4070 */
[----:B------:R-:W-:Y:S01]  /*5e30*/  @!P5 IMAD.MOV R34, RZ, RZ, -R34 ;  /* 0x000000ffff22d224 */ /* 0x000fe200078e0a22 */
[----:B------:R-:W-:Y:S02]  /*5e40*/  LEA.HI.X.SX32 R153, R47, R3, 0x1, P4 ;  /* 0x000000032f997211 */ /* 0x000fe400020f0eff */
[----:B------:R-:W-:-:S02]  /*5e50*/  ISETP.GT.U32.AND P4, PT, R2, R35, PT ;  /* 0x000000230200720c */ /* 0x000fc40003f84070 */
[----:B------:R-:W-:Y:S01]  /*5e60*/  LEA R148, P5, R46, R4, 0x1 ;  /* 0x000000042e947211 */ /* 0x000fe200078a08ff */
[----:B------:R-:W-:Y:S01]  /*5e70*/  @!P2 IMAD.IADD R36, R36, 0x1, -R2 ;  /* 0x000000012424a824 */ /* 0x000fe200078e0a02 */
[----:B------:R-:W-:Y:S02]  /*5e80*/  IABS R40, R42 ;  /* 0x0000002a00287213 */ /* 0x000fe40000000000 */
[----:B------:R-:W-:Y:S02]  /*5e90*/  LOP3.LUT R51, R5, 0xcc, RZ, 0xfc, !PT ;  /* 0x000000cc05337812 */ /* 0x000fe400078efcff */
[----:B------:R-:W-:Y:S01]  /*5ea0*/  LEA.HI.X.SX32 R149, R46, R3, 0x1, P5 ;  /* 0x000000032e957211 */ /* 0x000fe200028f0eff */
[----:B------:R-:W-:Y:S01]  /*5eb0*/  IMAD.HI.U32 R47, R0, R40, RZ ;  /* 0x00000028002f7227 */ /* 0x000fe200078e00ff */
[----:B------:R-:W-:Y:S02]  /*5ec0*/  ISETP.GE.AND P5, PT, R45, RZ, PT ;  /* 0x000000ff2d00720c */ /* 0x000fe40003fa6270 */
[----:B------:R-:W-:-:S02]  /*5ed0*/  IABS R39, R51 ;  /* 0x0000003300277213 */ /* 0x000fc40000000000 */
[----:B------:R-:W-:Y:S01]  /*5ee0*/  ISETP.GT.U32.AND P2, PT, R2, R36, PT ;  /* 0x000000240200720c */ /* 0x000fe20003f44070 */
[----:B------:R-:W-:Y:S01]  /*5ef0*/  IMAD.MOV R47, RZ, RZ, -R47 ;  /* 0x000000ffff2f7224 */ /* 0x000fe200078e0a2f */
[----:B------:R-:W-:Y:S01]  /*5f00*/  LOP3.LUT R45, R5, 0xd4, RZ, 0xfc, !PT ;  /* 0x000000d4052d7812 */ /* 0x000fe200078efcff */
[----:B------:R-:W-:Y:S02]  /*5f10*/  @!P6 IMAD.IADD R37, R37, 0x1, -R2 ;  /* 0x000000012525e824 */ /* 0x000fe400078e0a02 */
[----:B------:R-:W-:Y:S01]  /*5f20*/  IMAD.HI.U32 R43, R0, R39, RZ ;  /* 0x00000027002b7227 */ /* 0x000fe200078e00ff */
[----:B------:R-:W-:-:S03]  /*5f30*/  LOP3.LUT R46, R5, 0xdc, RZ, 0xfc, !PT ;  /* 0x000000dc052e7812 */ /* 0x000fc600078efcff */
[----:B------:R-:W-:Y:S01]  /*5f40*/  @!P4 IMAD.IADD R35, R35, 0x1, -R2 ;  /* 0x000000012323c824 */ /* 0x000fe200078e0a02 */
[----:B------:R-:W-:Y:S01]  /*5f50*/  ISETP.GE.AND P4, PT, R38, RZ, PT ;  /* 0x000000ff2600720c */ /* 0x000fe20003f86270 */
[C---:B------:R-:W-:Y:S01]  /*5f60*/  IMAD R38, R2.reuse, R47, R40 ;  /* 0x0000002f02267224 */ /* 0x040fe200078e0228 */
[----:B------:R-:W-:Y:S01]  /*5f70*/  IABS R40, R45 ;  /* 0x0000002d00287213 */ /* 0x000fe20000000000 */
[----:B------:R-:W-:Y:S01]  /*5f80*/  IMAD.MOV R43, RZ, RZ, -R43 ;  /* 0x000000ffff2b7224 */ /* 0x000fe200078e0a2b */
[C---:B------:R-:W-:Y:S01]  /*5f90*/  ISETP.GT.U32.AND P6, PT, R2.reuse, R37, PT ;  /* 0x000000250200720c */ /* 0x040fe20003fc4070 */
[----:B------:R-:W-:Y:S01]  /*5fa0*/  @!P5 IMAD.MOV R35, RZ, RZ, -R35 ;  /* 0x000000ffff23d224 */ /* 0x000fe200078e0a23 */
[----:B------:R-:W-:Y:S01]  /*5fb0*/  IABS R47, R46 ;  /* 0x0000002e002f7213 */ /* 0x000fe20000000000 */
[----:B------:R-:W-:Y:S01]  /*5fc0*/  IMAD R39, R2, R43, R39 ;  /* 0x0000002b02277224 */ /* 0x000fe200078e0227 */
[----:B------:R-:W-:Y:S01]  /*5fd0*/  ISETP.GE.AND P5, PT, R41, RZ, PT ;  /* 0x000000ff2900720c */ /* 0x000fe20003fa6270 */
[----:B------:R-:W-:Y:S01]  /*5fe0*/  @!P2 IMAD.IADD R36, R36, 0x1, -R2 ;  /* 0x000000012424a824 */ /* 0x000fe200078e0a02 */
[----:B------:R-:W-:Y:S01]  /*5ff0*/  ISETP.GT.U32.AND P2, PT, R2, R38, PT ;  /* 0x000000260200720c */ /* 0x000fe20003f44070 */
[----:B------:R-:W-:-:S04]  /*6000*/  IMAD.HI.U32 R43, R0, R40, RZ ;  /* 0x00000028002b7227 */ /* 0x000fc800078e00ff */
[----:B------:R-:W-:Y:S02]  /*6010*/  IMAD.MOV.U32 R41, RZ, RZ, R47 ;  /* 0x000000ffff297224 */ /* 0x000fe400078e002f */
[----:B------:R-:W-:Y:S02]  /*6020*/  IMAD.MOV R47, RZ, RZ, -R43 ;  /* 0x000000ffff2f7224 */ /* 0x000fe400078e0a2b */
[----:B------:R-:W-:Y:S01]  /*6030*/  @!P4 IMAD.MOV R36, RZ, RZ, -R36 ;  /* 0x000000ffff24c224 */ /* 0x000fe200078e0a24 */
[C---:B------:R-:W-:Y:S01]  /*6040*/  ISETP.GT.U32.AND P4, PT, R2.reuse, R39, PT ;  /* 0x000000270200720c */ /* 0x040fe20003f84070 */
[----:B------:R-:W-:Y:S02]  /*6050*/  @!P6 IMAD.IADD R37, R37, 0x1, -R2 ;  /* 0x000000012525e824 */ /* 0x000fe400078e0a02 */
[----:B------:R-:W-:Y:S02]  /*6060*/  IMAD R40, R2, R47, R40 ;  /* 0x0000002f02287224 */ /* 0x000fe400078e0228 */
[----:B------:R-:W-:-:S02]  /*6070*/  @!P5 IMAD.MOV R37, RZ, RZ, -R37 ;  /* 0x000000ffff25d224 */ /* 0x000fc400078e0a25 */
[----:B------:R-:W-:Y:S01]  /*6080*/  @!P2 IMAD.IADD R38, R38, 0x1, -R2 ;  /* 0x000000012626a824 */ /* 0x000fe200078e0a02 */
[----:B------:R-:W-:Y:S01]  /*6090*/  ISETP.GT.U32.AND P5, PT, R2, R40, PT ;  /* 0x000000280200720c */ /* 0x000fe20003fa4070 */
[----:B------:R-:W-:-:S03]  /*60a0*/  IMAD.HI.U32 R43, R0, R41, RZ ;  /* 0x00000029002b7227 */ /* 0x000fc600078e00ff */
[----:B------:R-:W-:Y:S01]  /*60b0*/  ISETP.GT.U32.AND P2, PT, R2, R38, PT ;  /* 0x000000260200720c */ /* 0x000fe20003f44070 */
[--C-:B------:R-:W-:Y:S01]  /*60c0*/  @!P4 IMAD.IADD R39, R39, 0x1, -R2.reuse ;  /* 0x000000012727c824 */ /* 0x100fe200078e0a02 */
[C---:B------:R-:W-:Y:S01]  /*60d0*/  LOP3.LUT R54, R5.reuse, 0xe4, RZ, 0xfc, !PT ;  /* 0x000000e405367812 */ /* 0x040fe200078efcff */
[----:B------:R-:W-:Y:S01]  /*60e0*/  IMAD.MOV R43, RZ, RZ, -R43 ;  /* 0x000000ffff2b7224 */ /* 0x000fe200078e0a2b */
[----:B------:R-:W-:Y:S02]  /*60f0*/  ISETP.GE.AND P6, PT, R42, RZ, PT ;  /* 0x000000ff2a00720c */ /* 0x000fe40003fc6270 */
[----:B------:R-:W-:Y:S01]  /*6100*/  IABS R42, R54 ;  /* 0x00000036002a7213 */ /* 0x000fe20000000000 */
[C---:B------:R-:W-:Y:S01]  /*6110*/  IMAD R41, R2.reuse, R43, R41 ;  /* 0x0000002b02297224 */ /* 0x040fe200078e0229 */
[----:B------:R-:W-:Y:S01]  /*6120*/  ISETP.GT.U32.AND P4, PT, R2, R39, PT ;  /* 0x000000270200720c */ /* 0x000fe20003f84070 */
[----:B------:R-:W-:Y:S01]  /*6130*/  @!P5 IMAD.IADD R40, R40, 0x1, -R2 ;  /* 0x000000012828d824 */ /* 0x000fe200078e0a02 */
[----:B------:R-:W-:Y:S01]  /*6140*/  LOP3.LUT R48, R5, 0xec, RZ, 0xfc, !PT ;  /* 0x000000ec05307812 */ /* 0x000fe200078efcff */
[----:B------:R-:W-:-:S03]  /*6150*/  IMAD.HI.U32 R47, R0, R42, RZ ;  /* 0x0000002a002f7227 */ /* 0x000fc600078e00ff */
[----:B------:R-:W-:Y:S01]  /*6160*/  ISETP.GT.U32.AND P5, PT, R2, R40, PT ;  /* 0x000000280200720c */ /* 0x000fe20003fa4070 */
[----:B------:R-:W-:Y:S01]  /*6170*/  @!P2 IMAD.IADD R38, R38, 0x1, -R2 ;  /* 0x000000012626a824 */ /* 0x000fe200078e0a02 */
[----:B------:R-:W-:Y:S02]  /*6180*/  ISETP.GT.U32.AND P2, PT, R2, R41, PT ;  /* 0x000000290200720c */ /* 0x000fe40003f44070 */
[----:B------:R-:W-:Y:S01]  /*6190*/  IABS R43, R48 ;  /* 0x00000030002b7213 */ /* 0x000fe20000000000 */
[----:B------:R-:W-:Y:S02]  /*61a0*/  IMAD.MOV R47, RZ, RZ, -R47 ;  /* 0x000000ffff2f7224 */ /* 0x000fe400078e0a2f */
[----:B------:R-:W-:Y:S01]  /*61b0*/  @!P6 IMAD.MOV R38, RZ, RZ, -R38 ;  /* 0x000000ffff26e224 */ /* 0x000fe200078e0a26 */
[----:B------:R-:W-:Y:S01]  /*61c0*/  ISETP.GE.AND P6, PT, R51, RZ, PT ;  /* 0x000000ff3300720c */ /* 0x000fe20003fc6270 */
[----:B------:R-:W-:-:S04]  /*61d0*/  IMAD.HI.U32 R52, R0, R43, RZ ;  /* 0x0000002b00347227 */ /* 0x000fc800078e00ff */
[----:B------:R-:W-:Y:S01]  /*61e0*/  @!P4 IMAD.IADD R39, R39, 0x1, -R2 ;  /* 0x000000012727c824 */ /* 0x000fe200078e0a02 */
[----:B------:R-:W-:Y:S01]  /*61f0*/  ISETP.GE.AND P4, PT, R45, RZ, PT ;  /* 0x000000ff2d00720c */ /* 0x000fe20003f86270 */
[----:B------:R-:W-:Y:S02]  /*6200*/  IMAD R42, R2, R47, R42 ;  /* 0x0000002f022a7224 */ /* 0x000fe400078e022a */
[----:B------:R-:W-:Y:S02]  /*6210*/  IMAD.MOV R45, RZ, RZ, -R52 ;  /* 0x000000ffff2d7224 */ /* 0x000fe400078e0a34 */
[--C-:B------:R-:W-:Y:S01]  /*6220*/  @!P5 IMAD.IADD R40, R40, 0x1, -R2.reuse ;  /* 0x000000012828d824 */ /* 0x100fe200078e0a02 */
[C---:B------:R-:W-:Y:S01]  /*6230*/  ISETP.GT.U32.AND P5, PT, R2.reuse, R42, PT ;  /* 0x0000002a0200720c */ /* 0x040fe20003fa4070 */
[----:B------:R-:W-:Y:S01]  /*6240*/  @!P2 IMAD.IADD R41, R41, 0x1, -R2 ;  /* 0x000000012929a824 */ /* 0x000fe200078e0a02 */
[----:B------:R-:W-:Y:S01]  /*6250*/  LOP3.LUT R52, R5, 0xf4, RZ, 0xfc, !PT ;  /* 0x000000f405347812 */ /* 0x000fe200078efcff */
[----:B------:R-:W-:Y:S01]  /*6260*/  IMAD R43, R2, R45, R43 ;  /* 0x0000002d022b7224 */ /* 0x000fe200078e022b */
[----:B------:R-:W-:Y:S01]  /*6270*/  SEL R44, R31, R44, !P3 ;  /* 0x0000002c1f2c7207 */ /* 0x000fe20005800000 */
[----:B------:R-:W-:Y:S01]  /*6280*/  @!P6 IMAD.MOV R39, RZ, RZ, -R39 ;  /* 0x000000ffff27e224 */ /* 0x000fe200078e0a27 */
[----:B------:R-:W-:-:S02]  /*6290*/  IABS R47, R52 ;  /* 0x00000034002f7213 */ /* 0x000fc40000000000 */
[C---:B------:R-:W-:Y:S02]  /*62a0*/  ISETP.GT.U32.AND P2, PT, R2.reuse, R41, PT ;  /* 0x000000290200720c */ /* 0x040fe40003f44070 */
[----:B------:R-:W-:Y:S01]  /*62b0*/  ISETP.GT.U32.AND P6, PT, R2, R43, PT ;  /* 0x0000002b0200720c */ /* 0x000fe20003fc4070 */
[----:B------:R-:W-:Y:S01]  /*62c0*/  @!P4 IMAD.MOV R40, RZ, RZ, -R40 ;  /* 0x000000ffff28c224 */ /* 0x000fe200078e0a28 */
[----:B------:R-:W-:Y:S01]  /*62d0*/  ISETP.GE.AND P4, PT, R46, RZ, PT ;  /* 0x000000ff2e00720c */ /* 0x000fe20003f86270 */
[----:B------:R-:W-:Y:S02]  /*62e0*/  IMAD R44, R44, UR7, RZ ;  /* 0x000000072c2c7c24 */ /* 0x000fe4000f8e02ff */
[----:B------:R-:W-:Y:S01]  /*62f0*/  IMAD.HI.U32 R51, R0, R47, RZ ;  /* 0x0000002f00337227 */ /* 0x000fe200078e00ff */
[----:B------:R-:W-:-:S03]  /*6300*/  LOP3.LUT R53, R5, 0xfc, RZ, 0xfc, !PT ;  /* 0x000000fc05357812 */ /* 0x000fc600078efcff */
[--C-:B------:R-:W-:Y:S01]  /*6310*/  @!P5 IMAD.IADD R42, R42, 0x1, -R2.reuse ;  /* 0x000000012a2ad824 */ /* 0x100fe200078e0a02 */
[C---:B------:R-:W-:Y:S01]  /*6320*/  LEA R146, P5, R44.reuse, R4, 0x1 ;  /* 0x000000042c927211 */ /* 0x040fe200078a08ff */
[----:B------:R-:W-:Y:S01]  /*6330*/  IMAD.MOV R51, RZ, RZ, -R51 ;  /* 0x000000ffff337224 */ /* 0x000fe200078e0a33 */
[----:B------:R-:W-:Y:S01]  /*6340*/  IABS R45, R53 ;  /* 0x00000035002d7213 */ /* 0x000fe20000000000 */
[--C-:B------:R-:W-:Y:S01]  /*6350*/  @!P2 IMAD.IADD R41, R41, 0x1, -R2.reuse ;  /* 0x000000012929a824 */ /* 0x100fe200078e0a02 */
[----:B------:R-:W-:Y:S01]  /*6360*/  LEA.HI.X.SX32 R147, R44, R3, 0x1, P5 ;  /* 0x000000032c937211 */ /* 0x000fe200028f0eff */
[C---:B------:R-:W-:Y:S01]  /*6370*/  IMAD R44, R2.reuse, R51, R47 ;  /* 0x00000033022c7224 */ /* 0x040fe200078e022f */
[----:B------:R-:W-:Y:S01]  /*6380*/  ISETP.GT.U32.AND P5, PT, R2, R42, PT ;  /* 0x0000002a0200720c */ /* 0x000fe20003fa4070 */
[----:B------:R-:W-:Y:S02]  /*6390*/  @!P6 IMAD.IADD R43, R43, 0x1, -R2 ;  /* 0x000000012b2be824 */ /* 0x000fe400078e0a02 */
[----:B------:R-:W-:-:S04]  /*63a0*/  IMAD.HI.U32 R46, R0, R45, RZ ;  /* 0x0000002d002e7227 */ /* 0x000fc800078e00ff */
[----:B------:R-:W-:Y:S01]  /*63b0*/  @!P4 IMAD.MOV R41, RZ, RZ, -R41 ;  /* 0x000000ffff29c224 */ /* 0x000fe200078e0a29 */
[C---:B------:R-:W-:Y:S01]  /*63c0*/  ISETP.GT.U32.AND P4, PT, R2.reuse, R44, PT ;  /* 0x0000002c0200720c */ /* 0x040fe20003f84070 */
[----:B------:R-:W-:Y:S01]  /*63d0*/  IMAD.MOV R46, RZ, RZ, -R46 ;  /* 0x000000ffff2e7224 */ /* 0x000fe200078e0a2e */
[C---:B------:R-:W-:Y:S02]  /*63e0*/  ISETP.GT.U32.AND P6, PT, R2.reuse, R43, PT ;  /* 0x0000002b0200720c */ /* 0x040fe40003fc4070 */
[----:B------:R-:W-:Y:S01]  /*63f0*/  SEL R55, R31, R55, !P3 ;  /* 0x000000371f377207 */ /* 0x000fe20005800000 */
[----:B------:R-:W-:Y:S01]  /*6400*/  IMAD R45, R2, R46, R45 ;  /* 0x0000002e022d7224 */ /* 0x000fe200078e022d */
[C---:B------:R-:W-:Y:S02]  /*6410*/  LOP3.LUT R51, R5.reuse, 0x104, RZ, 0xfc, !PT ;  /* 0x0000010405337812 */ /* 0x040fe400078efcff */
[----:B------:R-:W-:Y:S01]  /*6420*/  LOP3.LUT R57, R5, 0x10c, RZ, 0xfc, !PT ;  /* 0x0000010c05397812 */ /* 0x000fe200078efcff */
[----:B------:R-:W-:Y:S01]  /*6430*/  IMAD R55, R55, UR7, RZ ;  /* 0x0000000737377c24 */ /* 0x000fe2000f8e02ff */
[----:B------:R-:W-:Y:S01]  /*6440*/  IABS R46, R51 ;  /* 0x00000033002e7213 */ /* 0x000fe20000000000 */
[----:B------:R-:W-:Y:S01]  /*6450*/  @!P5 IMAD.IADD R42, R42, 0x1, -R2 ;  /* 0x000000012a2ad824 */ /* 0x000fe200078e0a02 */
[----:B------:R-:W-:-:S02]  /*6460*/  IABS R47, R57 ;  /* 0x00000039002f7213 */ /* 0x000fc40000000000 */
[----:B------:R-:W-:Y:S01]  /*6470*/  ISETP.GT.U32.AND P5, PT, R2, R45, PT ;  /* 0x0000002d0200720c */ /* 0x000fe20003fa4070 */
[--C-:B------:R-:W-:Y:S01]  /*6480*/  @!P4 IMAD.IADD R44, R44, 0x1, -R2.reuse ;  /* 0x000000012c2cc824 */ /* 0x100fe200078e0a02 */
[----:B------:R-:W-:Y:S01]  /*6490*/  ISETP.GE.AND P2, PT, R54, RZ, PT ;  /* 0x000000ff3600720c */ /* 0x000fe20003f46270 */
[----:B------:R-:W-:Y:S01]  /*64a0*/  @!P6 IMAD.IADD R43, R43, 0x1, -R2 ;  /* 0x000000012b2be824 */ /* 0x000fe200078e0a02 */
[----:B------:R-:W-:Y:S01]  /*64b0*/  LEA R144, P4, R55, R4, 0x1 ;  /* 0x0000000437907211 */ /* 0x000fe200078808ff */
[----:B------:R-:W-:Y:S01]  /*64c0*/  IMAD.HI.U32 R59, R0, R46, RZ ;  /* 0x0000002e003b7227 */ /* 0x000fe200078e00ff */
[----:B------:R-:W-:-:S03]  /*64d0*/  ISETP.GE.AND P6, PT, R48, RZ, PT ;  /* 0x000000ff3000720c */ /* 0x000fc60003fc6270 */
[----:B------:R-:W-:Y:S01]  /*64e0*/  IMAD.HI.U32 R56, R0, R47, RZ ;  /* 0x0000002f00387227 */ /* 0x000fe200078e00ff */
[----:B------:R-:W-:Y:S02]  /*64f0*/  LEA.HI.X.SX32 R145, R55, R3, 0x1, P4 ;  /* 0x0000000337917211 */ /* 0x000fe400020f0eff */
[C---:B------:R-:W-:Y:S01]  /*6500*/  ISETP.GT.U32.AND P4, PT, R2.reuse, R44, PT ;  /* 0x0000002c0200720c */ /* 0x040fe20003f84070 */
[----:B------:R-:W-:Y:S02]  /*6510*/  IMAD.MOV R59, RZ, RZ, -R59 ;  /* 0x000000ffff3b7224 */ /* 0x000fe400078e0a3b */
[----:B------:R-:W-:Y:S02]  /*6520*/  IMAD.MOV R56, RZ, RZ, -R56 ;  /* 0x000000ffff387224 */ /* 0x000fe400078e0a38 */
[----:B------:R-:W-:Y:S01]  /*6530*/  IMAD R46, R2, R59, R46 ;  /* 0x0000003b022e7224 */ /* 0x000fe200078e022e */
[----:B------:R-:W-:Y:S01]  /*6540*/  LOP3.LUT R54, R5, 0x114, RZ, 0xfc, !PT ;  /* 0x0000011405367812 */ /* 0x000fe200078efcff */
[----:B------:R-:W-:-:S02]  /*6550*/  @!P5 IMAD.IADD R45, R45, 0x1, -R2 ;  /* 0x000000012d2dd824 */ /* 0x000fc400078e0a02 */
[C---:B------:R-:W-:Y:S02]  /*6560*/  IMAD R47, R2.reuse, R56, R47 ;  /* 0x00000038022f7224 */ /* 0x040fe400078e022f */
[----:B------:R-:W-:Y:S01]  /*6570*/  @!P2 IMAD.MOV R42, RZ, RZ, -R42 ;  /* 0x000000ffff2aa224 */ /* 0x000fe200078e0a2a */
[C---:B------:R-:W-:Y:S01]  /*6580*/  ISETP.GT.U32.AND P2, PT, R2.reuse, R46, PT ;  /* 0x0000002e0200720c */ /* 0x040fe20003f44070 */
[----:B------:R-:W-:Y:S01]  /*6590*/  @!P6 IMAD.MOV R43, RZ, RZ, -R43 ;  /* 0x000000ffff2be224 */ /* 0x000fe200078e0a2b */
[----:B------:R-:W-:Y:S02]  /*65a0*/  IABS R48, R54 ;  /* 0x0000003600307213 */ /* 0x000fe40000000000 */
[C---:B------:R-:W-:Y:S02]  /*65b0*/  ISETP.GT.U32.AND P5, PT, R2.reuse, R45, PT ;  /* 0x0000002d0200720c */ /* 0x040fe40003fa4070 */
[----:B------:R-:W-:Y:S01]  /*65c0*/  ISETP.GT.U32.AND P6, PT, R2, R47, PT ;  /* 0x0000002f0200720c */ /* 0x000fe20003fc4070 */
[----:B------:R-:W-:Y:S01]  /*65d0*/  @!P4 IMAD.IADD R44, R44, 0x1, -R2 ;  /* 0x000000012c2cc824 */ /* 0x000fe200078e0a02 */
[----:B------:R-:W-:Y:S01]  /*65e0*/  SEL R56, R31, R50, !P3 ;  /* 0x000000321f387207 */ /* 0x000fe20005800000 */
[----:B------:R-:W-:Y:S01]  /*65f0*/  IMAD.HI.U32 R55, R0, R48, RZ ;  /* 0x0000003000377227 */ /* 0x000fe200078e00ff */
[----:B------:R-:W-:-:S03]  /*6600*/  ISETP.GE.AND P4, PT, R52, RZ, PT ;  /* 0x000000ff3400720c */ /* 0x000fc60003f86270 */
[----:B------:R-:W-:Y:S02]  /*6610*/  IMAD R56, R56, UR7, RZ ;  /* 0x0000000738387c24 */ /* 0x000fe4000f8e02ff */
[----:B------:R-:W-:Y:S02]  /*6620*/  IMAD.MOV R55, RZ, RZ, -R55 ;  /* 0x000000ffff377224 */ /* 0x000fe400078e0a37 */
[--C-:B------:R-:W-:Y:S01]  /*6630*/  @!P2 IMAD.IADD R46, R46, 0x1, -R2.reuse ;  /* 0x000000012e2ea824 */ /* 0x100fe200078e0a02 */
[----:B------:R-:W-:Y:S01]  /*6640*/  LEA R142, P2, R56, R4, 0x1 ;  /* 0x00000004388e7211 */ /* 0x000fe200078408ff */
[----:B------:R-:W-:Y:S01]  /*6650*/  @!P5 IMAD.IADD R45, R45, 0x1, -R2 ;  /* 0x000000012d2dd824 */ /* 0x000fe200078e0a02 */
[----:B------:R-:W-:Y:S01]  /*6660*/  ISETP.GE.AND P5, PT, R53, RZ, PT ;  /* 0x000000ff3500720c */ /* 0x000fe20003fa6270 */
[----:B------:R-:W-:Y:S02]  /*6670*/  IMAD R48, R2, R55, R48 ;  /* 0x0000003702307224 */ /* 0x000fe400078e0230 */
[----:B------:R-:W-:Y:S01]  /*6680*/  @!P6 IMAD.IADD R47, R47, 0x1, -R2 ;  /* 0x000000012f2fe824 */ /* 0x000fe200078e0a02 */
[----:B------:R-:W-:Y:S01]  /*6690*/  LEA.HI.X.SX32 R143, R56, R3, 0x1, P2 ;  /* 0x00000003388f7211 */ /* 0x000fe200010f0eff */
[----:B------:R-:W-:Y:S01]  /*66a0*/  @!P4 IMAD.MOV R44, RZ, RZ, -R44 ;  /* 0x000000ffff2cc224 */ /* 0x000fe200078e0a2c */
[----:B------:R-:W-:-:S02]  /*66b0*/  ISETP.GT.U32.AND P6, PT, R2, R46, PT ;  /* 0x0000002e0200720c */ /* 0x000fc40003fc4070 */
[C---:B------:R-:W-:Y:S02]  /*66c0*/  ISETP.GT.U32.AND P2, PT, R2.reuse, R47, PT ;  /* 0x0000002f0200720c */ /* 0x040fe40003f44070 */
[----:B------:R-:W-:Y:S02]  /*66d0*/  ISETP.GT.U32.AND P4, PT, R2, R48, PT ;  /* 0x000000300200720c */ /* 0x000fe40003f84070 */
[----:B------:R-:W-:Y:S02]  /*66e0*/  LOP3.LUT R53, R5, 0x11c, RZ, 0xfc, !PT ;  /* 0x0000011c05357812 */ /* 0x000fe400078efcff */
[----:B------:R-:W-:Y:S02]  /*66f0*/  SEL R49, R31, R49, !P3 ;  /* 0x000000311f317207 */ /* 0x000fe40005800000 */
[----:B------:R-:W-:Y:S02]  /*6700*/  LOP3.LUT R55, R5, 0x124, RZ, 0xfc, !PT ;  /* 0x0000012405377812 */ /* 0x000fe400078efcff */
[----:B------:R-:W-:Y:S01]  /*6710*/  IABS R52, R53 ;  /* 0x0000003500347213 */ /* 0x000fe20000000000 */
[----:B------:R-:W-:Y:S01]  /*6720*/  @!P5 IMAD.MOV R45, RZ, RZ, -R45 ;  /* 0x000000ffff2dd224 */ /* 0x000fe200078e0a2d */
[----:B------:R-:W-:Y:S01]  /*6730*/  IABS R50, R55 ;  /* 0x0000003700327213 */ /* 0x000fe20000000000 */
[----:B------:R-:W-:Y:S01]  /*6740*/  IMAD R49, R49, UR7, RZ ;  /* 0x0000000731317c24 */ /* 0x000fe2000f8e02ff */
[----:B------:R-:W-:Y:S01]  /*6750*/  ISETP.GE.AND P5, PT, R51, RZ, PT ;  /* 0x000000ff3300720c */ /* 0x000fe20003fa6270 */
[----:B------:R-:W-:-:S04]  /*6760*/  IMAD.HI.U32 R56, R0, R52, RZ ;  /* 0x0000003400387227 */ /* 0x000fc800078e00ff */
[--C-:B------:R-:W-:Y:S01]  /*6770*/  @!P6 IMAD.IADD R46, R46, 0x1, -R2.reuse ;  /* 0x000000012e2ee824 */ /* 0x100fe200078e0a02 */
[----:B------:R-:W-:Y:S01]  /*6780*/  ISETP.GE.AND P6, PT, R57, RZ, PT ;  /* 0x000000ff3900720c */ /* 0x000fe20003fc6270 */
[--C-:B------:R-:W-:Y:S01]  /*6790*/  @!P2 IMAD.IADD R47, R47, 0x1, -R2.reuse ;  /* 0x000000012f2fa824 */ /* 0x100fe200078e0a02 */
[C---:B------:R-:W-:Y:S01]  /*67a0*/  LEA R140, P2, R49.reuse, R4, 0x1 ;  /* 0x00000004318c7211 */ /* 0x040fe200078408ff */
[----:B------:R-:W-:Y:S02]  /*67b0*/  @!P4 IMAD.IADD R48, R48, 0x1, -R2 ;  /* 0x000000013030c824 */ /* 0x000fe400078e0a02 */
[----:B------:R-:W-:Y:S01]  /*67c0*/  IMAD.HI.U32 R51, R0, R50, RZ ;  /* 0x0000003200337227 */ /* 0x000fe200078e00ff */
[----:B------:R-:W-:-:S03]  /*67d0*/  LEA.HI.X.SX32 R141, R49, R3, 0x1, P2 ;  /* 0x00000003318d7211 */ /* 0x000fc600010f0eff */
[----:B------:R-:W-:Y:S01]  /*67e0*/  IMAD.MOV R56, RZ, RZ, -R56 ;  /* 0x000000ffff387224 */ /* 0x000fe200078e0a38 */
[C---:B------:R-:W-:Y:S01]  /*67f0*/  ISETP.GT.U32.AND P4, PT, R2.reuse, R48, PT ;  /* 0x000000300200720c */ /* 0x040fe20003f84070 */
[----:B------:R-:W-:Y:S02]  /*6800*/  IMAD.MOV R51, RZ, RZ, -R51 ;  /* 0x000000ffff337224 */ /* 0x000fe400078e0a33 */
[C---:B------:R-:W-:Y:S01]  /*6810*/  IMAD R49, R2.reuse, R56, R52 ;  /* 0x0000003802317224 */ /* 0x040fe200078e0234 */
[----:B------:R-:W-:Y:S01]  /*6820*/  LOP3.LUT R59, R5, 0x12c, RZ, 0xfc, !PT ;  /* 0x0000012c053b7812 */ /* 0x000fe200078efcff */
[C---:B------:R-:W-:Y:S02]  /*6830*/  IMAD R50, R2.reuse, R51, R50 ;  /* 0x0000003302327224 */ /* 0x040fe400078e0232 */
[----:B------:R-:W-:Y:S01]  /*6840*/  @!P5 IMAD.MOV R46, RZ, RZ, -R46 ;  /* 0x000000ffff2ed224 */ /* 0x000fe200078e0a2e */
[----:B------:R-:W-:Y:S01]  /*6850*/  ISETP.GT.U32.AND P5, PT, R2, R49, PT ;  /* 0x000000310200720c */ /* 0x000fe20003fa4070 */
[----:B------:R-:W-:Y:S01]  /*6860*/  @!P6 IMAD.MOV R47, RZ, RZ, -R47 ;  /* 0x000000ffff2fe224 */ /* 0x000fe200078e0a2f */
[----:B------:R-:W-:-:S02]  /*6870*/  IABS R51, R59 ;  /* 0x0000003b00337213 */ /* 0x000fc40000000000 */
[----:B------:R-:W-:Y:S01]  /*6880*/  ISETP.GT.U32.AND P6, PT, R2, R50, PT ;  /* 0x000000320200720c */ /* 0x000fe20003fc4070 */
[--C-:B------:R-:W-:Y:S01]  /*6890*/  @!P4 IMAD.IADD R48, R48, 0x1, -R2.reuse ;  /* 0x000000013030c824 */ /* 0x100fe200078e0a02 */
[----:B------:R-:W-:Y:S02]  /*68a0*/  ISETP.GE.AND P2, PT, R54, RZ, PT ;  /* 0x000000ff3600720c */ /* 0x000fe40003f46270 */
[----:B------:R-:W-:Y:S01]  /*68b0*/  ISETP.GE.AND P4, PT, R53, RZ, PT ;  /* 0x000000ff3500720c */ /* 0x000fe20003f86270 */
[----:B------:R-:W-:Y:S01]  /*68c0*/  IMAD.HI.U32 R53, R0, R51, RZ ;  /* 0x0000003300357227 */ /* 0x000fe200078e00ff */
[----:B------:R-:W-:Y:S02]  /*68d0*/  LOP3.LUT R54, R5, 0x134, RZ, 0xfc, !PT ;  /* 0x0000013405367812 */ /* 0x000fe400078efcff */
[----:B------:R-:W-:Y:S01]  /*68e0*/  SEL R61, R31, R61, !P3 ;  /* 0x0000003d1f3d7207 */ /* 0x000fe20005800000 */
[----:B------:R-:W-:Y:S01]  /*68f0*/  @!P5 IMAD.IADD R49, R49, 0x1, -R2 ;  /* 0x000000013131d824 */ /* 0x000fe200078e0a02 */
[----:B------:R-:W-:Y:S01]  /*6900*/  IABS R52, R54 ;  /* 0x0000003600347213 */ /* 0x000fe20000000000 */
[----:B------:R-:W-:Y:S01]  /*6910*/  IMAD.MOV R53, RZ, RZ, -R53 ;  /* 0x000000ffff357224 */ /* 0x000fe200078e0a35 */
[----:B------:R-:W-:Y:S01]  /*6920*/  LOP3.LUT R56, R5, 0x13c, RZ, 0xfc, !PT ;  /* 0x0000013c05387812 */ /* 0x000fe200078efcff */
[----:B------:R-:W-:-:S02]  /*6930*/  IMAD R61, R61, UR7, RZ ;  /* 0x000000073d3d7c24 */ /* 0x000fc4000f8e02ff */
[----:B------:R-:W-:Y:S01]  /*6940*/  @!P6 IMAD.IADD R50, R50, 0x1, -R2 ;  /* 0x000000013232e824 */ /* 0x000fe200078e0a02 */
[C---:B------:R-:W-:Y:S01]  /*6950*/  ISETP.GT.U32.AND P6, PT, R2.reuse, R49, PT ;  /* 0x000000310200720c */ /* 0x040fe20003fc4070 */
[----:B------:R-:W-:Y:S01]  /*6960*/  IMAD R51, R2, R53, R51 ;  /* 0x0000003502337224 */ /* 0x000fe200078e0233 */
[----:B------:R-:W-:Y:S01]  /*6970*/  IABS R60, R56 ;  /* 0x00000038003c7213 */ /* 0x000fe20000000000 */
[----:B------:R-:W-:Y:S01]  /*6980*/  IMAD.HI.U32 R57, R0, R52, RZ ;  /* 0x0000003400397227 */ /* 0x000fe200078e00ff */
[----:B------:R-:W-:-:S03]  /*6990*/  LEA R138, P5, R61, R4, 0x1 ;  /* 0x000000043d8a7211 */ /* 0x000fc600078a08ff */
[----:B------:R-:W-:Y:S01]  /*69a0*/  @!P2 IMAD.MOV R48, RZ, RZ, -R48 ;  /* 0x000000ffff30a224 */ /* 0x000fe200078e0a30 */
[C---:B------:R-:W-:Y:S01]  /*69b0*/  ISETP.GT.U32.AND P2, PT, R2.reuse, R51, PT ;  /* 0x000000330200720c */ /* 0x040fe20003f44070 */
[----:B------:R-:W-:Y:S01]  /*69c0*/  IMAD.MOV R57, RZ, RZ, -R57 ;  /* 0x000000ffff397224 */ /* 0x000fe200078e0a39 */
[----:B------:R-:W-:Y:S01]  /*69d0*/  LEA.HI.X.SX32 R139, R61, R3, 0x1, P5 ;  /* 0x000000033d8b7211 */ /* 0x000fe200028f0eff */
[----:B------:R-:W-:Y:S01]  /*69e0*/  IMAD.MOV.U32 R53, RZ, RZ, R60 ;  /* 0x000000ffff357224 */ /* 0x000fe200078e003c */
[C---:B------:R-:W-:Y:S01]  /*69f0*/  ISETP.GT.U32.AND P5, PT, R2.reuse, R50, PT ;  /* 0x000000320200720c */ /* 0x040fe20003fa4070 */
[----:B------:R-:W-:Y:S02]  /*6a00*/  IMAD R52, R2, R57, R52 ;  /* 0x0000003902347224 */ /* 0x000fe400078e0234 */
[----:B------:R-:W-:-:S04]  /*6a10*/  IMAD.HI.U32 R61, R0, R53, RZ ;  /* 0x00000035003d7227 */ /* 0x000fc800078e00ff */
[--C-:B------:R-:W-:Y:S01]  /*6a20*/  @!P6 IMAD.IADD R49, R49, 0x1, -R2.reuse ;  /* 0x000000013131e824 */ /* 0x100fe200078e0a02 */
[C---:B------:R-:W-:Y:S01]  /*6a30*/  ISETP.GT.U32.AND P6, PT, R2.reuse, R52, PT ;  /* 0x000000340200720c */ /* 0x040fe20003fc4070 */
[----:B------:R-:W-:Y:S02]  /*6a40*/  IMAD.MOV R64, RZ, RZ, -R61 ;  /* 0x000000ffff407224 */ /* 0x000fe400078e0a3d */
[--C-:B------:R-:W-:Y:S02]  /*6a50*/  @!P2 IMAD.IADD R51, R51, 0x1, -R2.reuse ;  /* 0x000000013333a824 */ /* 0x100fe400078e0a02 */
[----:B------:R-:W-:Y:S01]  /*6a60*/  IMAD R53, R2, R64, R53 ;  /* 0x0000004002357224 */ /* 0x000fe200078e0235 */
[----:B------:R-:W-:Y:S01]  /*6a70*/  LOP3.LUT R57, R5, 0x144, RZ, 0xfc, !PT ;  /* 0x0000014405397812 */ /* 0x000fe200078efcff */
[----:B------:R-:W-:Y:S01]  /*6a80*/  @!P5 IMAD.IADD R50, R50, 0x1, -R2 ;  /* 0x000000013232d824 */ /* 0x000fe200078e0a02 */
[----:B------:R-:W-:Y:S01]  /*6a90*/  ISETP.GE.AND P5, PT, R55, RZ, PT ;  /* 0x000000ff3700720c */ /* 0x000fe20003fa6270 */
[----:B------:R-:W-:Y:S01]  /*6aa0*/  @!P4 IMAD.MOV R49, RZ, RZ, -R49 ;  /* 0x000000ffff31c224 */ /* 0x000fe200078e0a31 */
[----:B------:R-:W-:-:S02]  /*6ab0*/  ISETP.GT.U32.AND P2, PT, R2, R51, PT ;  /* 0x000000330200720c */ /* 0x000fc40003f44070 */
[----:B------:R-:W-:Y:S02]  /*6ac0*/  ISETP.GT.U32.AND P4, PT, R2, R53, PT ;  /* 0x000000350200720c */ /* 0x000fe40003f84070 */
[----:B------:R-:W-:Y:S01]  /*6ad0*/  IABS R62, R57 ;  /* 0x00000039003e7213 */ /* 0x000fe20000000000 */
[----:B------:R-:W-:Y:S01]  /*6ae0*/  @!P6 IMAD.IADD R52, R52, 0x1, -R2 ;  /* 0x000000013434e824 */ /* 0x000fe200078e0a02 */
[C---:B------:R-:W-:Y:S02]  /*6af0*/  LOP3.LUT R60, R5.reuse, 0x14c, RZ, 0xfc, !PT ;  /* 0x0000014c053c7812 */ /* 0x040fe400078efcff */
[----:B------:R-:W-:Y:S01]  /*6b00*/  LOP3.LUT R63, R5, 0x154, RZ, 0xfc, !PT ;  /* 0x00000154053f7812 */ /* 0x000fe200078efcff */
[----:B------:R-:W-:Y:S01]  /*6b10*/  IMAD.MOV.U32 R61, RZ, RZ, R62 ;  /* 0x000000ffff3d7224 */ /* 0x000fe200078e003e */
[----:B------:R-:W-:Y:S02]  /*6b20*/  IABS R55, R60 ;  /* 0x0000003c00377213 */ /* 0x000fe40000000000 */
[----:B------:R-:W-:Y:S01]  /*6b30*/  ISETP.GT.U32.AND P6, PT, R2, R52, PT ;  /* 0x000000340200720c */ /* 0x000fe20003fc4070 */
[----:B------:R-:W-:Y:S01]  /*6b40*/  IMAD.HI.U32 R62, R0, R61, RZ ;  /* 0x0000003d003e7227 */ /* 0x000fe200078e00ff */
[----:B------:R-:W-:-:S03]  /*6b50*/  IABS R65, R63 ;  /* 0x0000003f00417213 */ /* 0x000fc60000000000 */
[----:B------:R-:W-:Y:S01]  /*6b60*/  @!P5 IMAD.MOV R50, RZ, RZ, -R50 ;  /* 0x000000ffff32d224 */ /* 0x000fe200078e0a32 */
[----:B------:R-:W-:Y:S01]  /*6b70*/  ISETP.GE.AND P5, PT, R59, RZ, PT ;  /* 0x000000ff3b00720c */ /* 0x000fe20003fa6270 */
[----:B------:R-:W-:Y:S01]  /*6b80*/  @!P2 IMAD.IADD R51, R51, 0x1, -R2 ;  /* 0x000000013333a824 */ /* 0x000fe200078e0a02 */
[----:B------:R-:W-:Y:S01]  /*6b90*/  ISETP.GE.AND P2, PT, R54, RZ, PT ;  /* 0x000000ff3600720c */ /* 0x000fe20003f46270 */
[----:B------:R-:W-:-:S04]  /*6ba0*/  IMAD.HI.U32 R64, R0, R55, RZ ;  /* 0x0000003700407227 */ /* 0x000fc800078e00ff */
[----:B------:R-:W-:Y:S02]  /*6bb0*/  @!P4 IMAD.IADD R53, R53, 0x1, -R2 ;  /* 0x000000013535c824 */ /* 0x000fe400078e0a02 */
[----:B------:R-:W-:Y:S02]  /*6bc0*/  IMAD.MOV R62, RZ, RZ, -R62 ;  /* 0x000000ffff3e7224 */ /* 0x000fe400078e0a3e */
[----:B------:R-:W-:Y:S01]  /*6bd0*/  IMAD.MOV.U32 R59, RZ, RZ, R65 ;  /* 0x000000ffff3b7224 */ /* 0x000fe200078e0041 */
[C---:B------:R-:W-:Y:S01]  /*6be0*/  ISETP.GT.U32.AND P4, PT, R2.reuse, R53, PT ;  /* 0x000000350200720c */ /* 0x040fe20003f84070 */
[----:B------:R-:W-:Y:S02]  /*6bf0*/  IMAD.MOV R64, RZ, RZ, -R64 ;  /* 0x000000ffff407224 */ /* 0x000fe400078e0a40 */
[----:B------:R-:W-:Y:S02]  /*6c00*/  IMAD R54, R2, R62, R61 ;  /* 0x0000003e02367224 */ /* 0x000fe400078e023d */
[----:B------:R-:W-:-:S04]  /*6c10*/  IMAD.HI.U32 R61, R0, R59, RZ ;  /* 0x0000003b003d7227 */ /* 0x000fc800078e00ff */
[----:B------:R-:W-:Y:S02]  /*6c20*/  IMAD R55, R2, R64, R55 ;  /* 0x0000004002377224 */ /* 0x000fe400078e0237 */
[----:B------:R-:W-:Y:S02]  /*6c30*/  @!P6 IMAD.IADD R52, R52, 0x1, -R2 ;  /* 0x000000013434e824 */ /* 0x000fe400078e0a02 */
[----:B------:R-:W-:Y:S02]  /*6c40*/  IMAD.MOV R61, RZ, RZ, -R61 ;  /* 0x000000ffff3d7224 */ /* 0x000fe400078e0a3d */
[----:B------:R-:W-:Y:S01]  /*6c50*/  @!P5 IMAD.MOV R51, RZ, RZ, -R51 ;  /* 0x000000ffff33d224 */ /* 0x000fe200078e0a33 */
[----:B------:R-:W-:Y:S01]  /*6c60*/  ISETP.GT.U32.AND P5, PT, R2, R55, PT ;  /* 0x000000370200720c */ /* 0x000fe20003fa4070 */
[----:B------:R-:W-:Y:S01]  /*6c70*/  @!P2 IMAD.MOV R52, RZ, RZ, -R52 ;  /* 0x000000ffff34a224 */ /* 0x000fe200078e0a34 */
[----:B------:R-:W-:Y:S01]  /*6c80*/  ISETP.GE.AND P2, PT, R56, RZ, PT ;  /* 0x000000ff3800720c */ /* 0x000fe20003f46270 */
[C---:B------:R-:W-:Y:S01]  /*6c90*/  IMAD R56, R2.reuse, R61, R59 ;  /* 0x0000003d02387224 */ /* 0x040fe200078e023b */
[----:B------:R-:W-:Y:S01]  /*6ca0*/  ISETP.GT.U32.AND P6, PT, R2, R54, PT ;  /* 0x000000360200720c */ /* 0x000fe20003fc4070 */
[----:B------:R-:W-:-:S03]  /*6cb0*/  @!P4 IMAD.IADD R53, R53, 0x1, -R2 ;  /* 0x000000013535c824 */ /* 0x000fc600078e0a02 */
[----:B------:R-:W-:Y:S02]  /*6cc0*/  ISETP.GT.U32.AND P4, PT, R2, R56, PT ;  /* 0x000000380200720c */ /* 0x000fe40003f84070 */
[----:B------:R-:W-:-:S03]  /*6cd0*/  LOP3.LUT R59, R5, 0x15c, RZ, 0xfc, !PT ;  /* 0x0000015c053b7812 */ /* 0x000fc600078efcff */
[----:B------:R-:W-:Y:S01]  /*6ce0*/  @!P5 IMAD.IADD R55, R55, 0x1, -R2 ;  /* 0x000000013737d824 */ /* 0x000fe200078e0a02 */
[----:B------:R-:W-:-:S03]  /*6cf0*/  IABS R62, R59 ;  /* 0x0000003b003e7213 */ /* 0x000fc60000000000 */
[--C-:B------:R-:W-:Y:S01]  /*6d00*/  @!P6 IMAD.IADD R54, R54, 0x1, -R2.reuse ;  /* 0x000000013636e824 */ /* 0x100fe200078e0a02 */
[----:B------:R-:W-:Y:S01]  /*6d10*/  ISETP.GT.U32.AND P5, PT, R2, R55, PT ;  /* 0x000000370200720c */ /* 0x000fe20003fa4070 */
[----:B------:R-:W-:Y:S01]  /*6d20*/  IMAD.HI.U32 R66, R0, R62, RZ ;  /* 0x0000003e00427227 */ /* 0x000fe200078e00ff */
[----:B------:R-:W-:Y:S02]  /*6d30*/  LOP3.LUT R65, R5, 0x164, RZ, 0xfc, !PT ;  /* 0x0000016405417812 */ /* 0x000fe400078efcff */
[----:B------:R-:W-:Y:S01]  /*6d40*/  ISETP.GT.U32.AND P6, PT, R2, R54, PT ;  /* 0x000000360200720c */ /* 0x000fe20003fc4070 */
[----:B------:R-:W-:Y:S02]  /*6d50*/  @!P4 IMAD.IADD R56, R56, 0x1, -R2 ;  /* 0x000000013838c824 */ /* 0x000fe400078e0a02 */
[----:B------:R-:W-:Y:S01]  /*6d60*/  @!P2 IMAD.MOV R53, RZ, RZ, -R53 ;  /* 0x000000ffff35a224 */ /* 0x000fe200078e0a35 */
[----:B------:R-:W-:Y:S01]  /*6d70*/  ISETP.GE.AND P2, PT, R57, RZ, PT ;  /* 0x000000ff3900720c */ /* 0x000fe20003f46270 */
[----:B------:R-:W-:Y:S01]  /*6d80*/  IMAD.MOV R57, RZ, RZ, -R66 ;  /* 0x000000ffff397224 */ /* 0x000fe200078e0a42 */
[----:B------:R-:W-:-:S02]  /*6d90*/  ISETP.GT.U32.AND P4, PT, R2, R56, PT ;  /* 0x000000380200720c */ /* 0x000fc40003f84070 */
[----:B------:R-:W-:Y:S01]  /*6da0*/  IABS R61, R65 ;  /* 0x00000041003d7213 */ /* 0x000fe20000000000 */
[----:B------:R-:W-:Y:S01]  /*6db0*/  IMAD R57, R2, R57, R62 ;  /* 0x0000003902397224 */ /* 0x000fe200078e023e */
[----:B------:R-:W-:Y:S01]  /*6dc0*/  LOP3.LUT R64, R5, 0x16c, RZ, 0xfc, !PT ;  /* 0x0000016c05407812 */ /* 0x000fe200078efcff */
[--C-:B------:R-:W-:Y:S02]  /*6dd0*/  @!P5 IMAD.IADD R55, R55, 0x1, -R2.reuse ;  /* 0x000000013737d824 */ /* 0x100fe400078e0a02 */
[----:B------:R-:W-:Y:S01]  /*6de0*/  IMAD.HI.U32 R66, R0, R61, RZ ;  /* 0x0000003d00427227 */ /* 0x000fe200078e00ff */
[----:B------:R-:W-:Y:S02]  /*6df0*/  IABS R67, R64 ;  /* 0x0000004000437213 */ /* 0x000fe40000000000 */
[----:B------:R-:W-:Y:S01]  /*6e00*/  ISETP.GT.U32.AND P5, PT, R2, R57, PT ;  /* 0x000000390200720c */ /* 0x000fe20003fa4070 */
[----:B------:R-:W-:Y:S01]  /*6e10*/  @!P6 IMAD.IADD R54, R54, 0x1, -R2 ;  /* 0x000000013636e824 */ /* 0x000fe200078e0a02 */
[----:B------:R-:W-:Y:S01]  /*6e20*/  ISETP.GE.AND P6, PT, R60, RZ, PT ;  /* 0x000000ff3c00720c */ /* 0x000fe20003fc6270 */
[----:B------:R-:W-:-:S02]  /*6e30*/  IMAD.MOV R62, RZ, RZ, -R66 ;  /* 0x000000ffff3e7224 */ /* 0x000fc400078e0a42 */
[----:B------:R-:W-:Y:S01]  /*6e40*/  IMAD.MOV.U32 R60, RZ, RZ, R67 ;  /* 0x000000ffff3c7224 */ /* 0x000fe200078e0043 */
[----:B------:R-:W-:Y:S01]  /*6e50*/  SEL R66, R31, R58, !P3 ;  /* 0x0000003a1f427207 */ /* 0x000fe20005800000 */
[----:B------:R-:W-:Y:S01]  /*6e60*/  @!P4 IMAD.IADD R56, R56, 0x1, -R2 ;  /* 0x000000013838c824 */ /* 0x000fe200078e0a02 */
[----:B------:R-:W-:Y:S01]  /*6e70*/  ISETP.GE.AND P4, PT, R63, RZ, PT ;  /* 0x000000ff3f00720c */ /* 0x000fe20003f86270 */
[----:B------:R-:W-:Y:S02]  /*6e80*/  IMAD R58, R2, R62, R61 ;  /* 0x0000003e023a7224 */ /* 0x000fe400078e023d */
[----:B------:R-:W-:-:S04]  /*6e90*/  IMAD.HI.U32 R61, R0, R60, RZ ;  /* 0x0000003c003d7227 */ /* 0x000fc800078e00ff */
[----:B------:R-:W-:Y:S02]  /*6ea0*/  IMAD.MOV R61, RZ, RZ, -R61 ;  /* 0x000000ffff3d7224 */ /* 0x000fe400078e0a3d */
[----:B------:R-:W-:Y:S01]  /*6eb0*/  @!P5 IMAD.IADD R57, R57, 0x1, -R2 ;  /* 0x000000013939d824 */ /* 0x000fe200078e0a02 */
[----:B------:R-:W-:Y:S01]  /*6ec0*/  ISETP.GE.AND P5, PT, R59, RZ, PT ;  /* 0x000000ff3b00720c */ /* 0x000fe20003fa6270 */
[----:B------:R-:W-:Y:S02]  /*6ed0*/  IMAD R59, R2, R61, R60 ;  /* 0x0000003d023b7224 */ /* 0x000fe400078e023c */
[----:B------:R-:W-:-:S03]  /*6ee0*/  @!P4 IMAD.MOV R56, RZ, RZ, -R56 ;  /* 0x000000ffff38c224 */ /* 0x000fc600078e0a38 */
[----:B------:R-:W-:Y:S02]  /*6ef0*/  ISETP.GT.U32.AND P4, PT, R2, R59, PT ;  /* 0x0000003b0200720c */ /* 0x000fe40003f84070 */
[----:B------:R-:W-:-:S11]  /*6f00*/  SHF.R.U32.HI R25, RZ, 0x6, R71 ;  /* 0x00000006ff197819 */ /* 0x000fd60000011647 */
[----:B------:R-:W-:-:S05]  /*6f10*/  @!P4 IMAD.IADD R59, R59, 0x1, -R2 ;  /* 0x000000013b3bc824 */ /* 0x000fca00078e0a02 */
[----:B------:R-:W-:Y:S02]  /*6f20*/  ISETP.GT.U32.AND P4, PT, R2, R59, PT ;  /* 0x0000003b0200720c */ /* 0x000fe40003f84070 */
[----:B------:R-:W-:Y:S02]  /*6f30*/  SGXT.U32 R25, R25, 0x1 ;  /* 0x000000011919781a */ /* 0x000fe40000000000 */
[----:B------:R-:W-:-:S09]  /*6f40*/  PRMT R14, RZ, 0x7610, R14 ;  /* 0x00007610ff0e7816 */ /* 0x000fd2000000000e */
[----:B------:R-:W-:Y:S01]  /*6f50*/  @!P4 IMAD.IADD R59, R59, 0x1, -R2 ;  /* 0x000000013b3bc824 */ /* 0x000fe200078e0a02 */
[----:B------:R-:W-:-:S13]  /*6f60*/  ISETP.LT.AND P4, PT, R25, R112, P0 ;  /* 0x000000701900720c */ /* 0x000fda0000781270 */
[----:B------:R-:W2:Y:S01]  /*6f70*/  @P4 LDG.E.U16 R14, desc[UR20][R32.64] ;  /* 0x00000014200e4981 */ /* 0x000ea2000c1e1500 */
[----:B------:R-:W-:Y:S01]  /*6f80*/  @!P2 IMAD.MOV R54, RZ, RZ, -R54 ;  /* 0x000000ffff36a224 */ /* 0x000fe200078e0a36 */
[----:B------:R-:W-:Y:S01]  /*6f90*/  ISETP.GT.U32.AND P2, PT, R2, R58, PT ;  /* 0x0000003a0200720c */ /* 0x000fe20003f44070 */
[----:B------:R-:W-:Y:S02]  /*6fa0*/  IMAD R66, R66, UR7, RZ ;  /* 0x0000000742427c24 */ /* 0x000fe4000f8e02ff */
[----:B------:R-:W-:-:S03]  /*6fb0*/  @!P6 IMAD.MOV R55, RZ, RZ, -R55 ;  /* 0x000000ffff37e224 */ /* 0x000fc600078e0a37 */
[----:B------:R-:W-:-:S04]  /*6fc0*/  LEA R136, P6, R66, R4, 0x1 ;  /* 0x0000000442887211 */ /* 0x000fc800078c08ff */
[----:B------:R-:W-:Y:S02]  /*6fd0*/  LEA.HI.X.SX32 R137, R66, R3, 0x1, P6 ;  /* 0x0000000342897211 */ /* 0x000fe400030f0eff */
[----:B------:R-:W-:Y:S01]  /*6fe0*/  ISETP.GT.U32.AND P6, PT, R2, R57, PT ;  /* 0x000000390200720c */ /* 0x000fe20003fc4070 */
[----:B------:R-:W-:Y:S01]  /*6ff0*/  @!P2 IMAD.IADD R58, R58, 0x1, -R2 ;  /* 0x000000013a3aa824 */ /* 0x000fe200078e0a02 */
[----:B------:R-:W-:-:S04]  /*7000*/  LOP3.LUT R66, R5, 0x17c, RZ, 0xfc, !PT ;  /* 0x0000017c05427812 */ /* 0x000fc800078efcff */
[----:B------:R-:W-:Y:S02]  /*7010*/  ISETP.GT.U32.AND P2, PT, R2, R58, PT ;  /* 0x0000003a0200720c */ /* 0x000fe40003f44070 */
[----:B------:R-:W-:-:S05]  /*7020*/  IABS R61, R66 ;  /* 0x00000042003d7213 */ /* 0x000fca0000000000 */
[----:B------:R-:W-:Y:S01]  /*7030*/  @!P6 IMAD.IADD R57, R57, 0x1, -R2 ;  /* 0x000000013939e824 */ /* 0x000fe200078e0a02 */
[----:B------:R-:W-:Y:S01]  /*7040*/  ISETP.GE.AND P6, PT, R65, RZ, PT ;  /* 0x000000ff4100720c */ /* 0x000fe20003fc6270 */
[----:B------:R-:W-:-:S04]  /*7050*/  IMAD.HI.U32 R69, R0, R61, RZ ;  /* 0x0000003d00457227 */ /* 0x000fc800078e00ff */
[----:B------:R-:W-:Y:S01]  /*7060*/  @!P2 IMAD.IADD R58, R58, 0x1, -R2 ;  /* 0x000000013a3aa824 */ /* 0x000fe200078e0a02 */
[----:B------:R-:W-:Y:S01]  /*7070*/  ISETP.GE.AND P2, PT, R64, RZ, PT ;  /* 0x000000ff4000720c */ /* 0x000fe20003f46270 */
[----:B------:R-:W-:-:S04]  /*7080*/  IMAD.MOV R64, RZ, RZ, -R69 ;  /* 0x000000ffff407224 */ /* 0x000fc800078e0a45 */
[----:B------:R-:W-:Y:S02]  /*7090*/  IMAD R61, R2, R64, R61 ;  /* 0x00000040023d7224 */ /* 0x000fe400078e023d */
[----:B------:R-:W-:-:S03]  /*70a0*/  @!P6 IMAD.MOV R58, RZ, RZ, -R58 ;  /* 0x000000ffff3ae224 */ /* 0x000fc600078e0a3a */
[----:B------:R-:W-:-:S13]  /*70b0*/  ISETP.GT.U32.AND P6, PT, R2, R61, PT ;  /* 0x0000003d0200720c */ /* 0x000fda0003fc4070 */
[----:B------:R-:W-:-:S05]  /*70c0*/  @!P6 IMAD.IADD R61, R61, 0x1, -R2 ;  /* 0x000000013d3de824 */ /* 0x000fca00078e0a02 */
[----:B------:R-:W-:Y:S01]  /*70d0*/  ISETP.GT.U32.AND P4, PT, R2, R61, PT ;  /* 0x0000003d0200720c */ /* 0x000fe20003f84070 */
[----:B------:R-:W-:Y:S04]  /*70e0*/  STL.64 [R1+0x48], R164 ;  /* 0x000048a401007387 */ /* 0x000fe80000100a00 */
[----:B------:R-:W-:Y:S04]  /*70f0*/  STL [R1+0x5b0], R164 ;  /* 0x0005b0a401007387 */ /* 0x000fe80000100800 */
[----:B------:R-:W-:Y:S04]  /*7100*/  STL [R1+0x5a0], R165 ;  /* 0x0005a0a501007387 */ /* 0x000fe80000100800 */
[----:B------:R-:W-:Y:S01]  /*7110*/  STL.64 [R1+0x38], R132 ;  /* 0x0000388401007387 */ /* 0x000fe20000100a00 */
[----:B------:R-:W-:Y:S01]  /*7120*/  @!P4 IMAD.IADD R61, R61, 0x1, -R2 ;  /* 0x000000013d3dc824 */ /* 0x000fe200078e0a02 */
[----:B------:R-:W-:-:S02]  /*7130*/  ISETP.GE.AND P4, PT, R66, RZ, PT ;  /* 0x000000ff4200720c */ /* 0x000fc40003f86270 */
[----:B------:R-:W-:Y:S04]  /*7140*/  STL.64 [R1+0x5a8], R132 ;  /* 0x0005a88401007387 */ /* 0x000fe80000100a00 */
[----:B------:R-:W-:Y:S04]  /*7150*/  STL.64 [R1+0x28], R128 ;  /* 0x0000288001007387 */ /* 0x000fe80000100a00 */
[----:B------:R-:W-:Y:S04]  /*7160*/  STL.64 [R1+0x5b8], R128 ;  /* 0x0005b88001007387 */ /* 0x000fe80000100a00 */
[----:B------:R-:W-:Y:S04]  /*7170*/  STL.64 [R1+0x18], R126 ;  /* 0x0000187e01007387 */ /* 0x000fe80000100a00 */
[----:B------:R-:W-:Y:S04]  /*7180*/  STL [R1+0x5d0], R126 ;  /* 0x0005d07e01007387 */ /* 0x000fe80000100800 */
[----:B------:R-:W-:Y:S04]  /*7190*/  STL [R1+0x5c0], R127 ;  /* 0x0005c07f01007387 */ /* 0x000fe80000100800 */
[----:B------:R-:W-:Y:S04]  /*71a0*/  STL.64 [R1+0x8], R122 ;  /* 0x0000087a01007387 */ /* 0x000fe80000100a00 */
[----:B------:R-:W-:Y:S04]  /*71b0*/  STL.64 [R1+0x5c8], R122 ;  /* 0x0005c87a01007387 */ /* 0x000fe80000100a00 */
[----:B------:R-:W-:Y:S01]  /*71c0*/  STL.64 [R1+0x5d8], R108 ;  /* 0x0005d86c01007387 */ /* 0x000fe20000100a00 */
[----:B------:R-:W-:Y:S01]  /*71d0*/  @!P4 IMAD.MOV R61, RZ, RZ, -R61 ;  /* 0x000000ffff3dc224 */ /* 0x000fe200078e0a3d */
[----:B------:R-:W-:-:S02]  /*71e0*/  PRMT R11, RZ, 0x7610, R11 ;  /* 0x00007610ff0b7816 */ /* 0x000fc4000000000b */
[----:B--2---:R0:W-:Y:S02]  /*71f0*/  STL [R1+0xf4], R14 ;  /* 0x0000f40e01007387 */ /* 0x0041e40000100800 */
[----:B0-----:R-:W-:-:S04]  /*7200*/  LOP3.LUT R14, R25, 0x2, RZ, 0xfc, !PT ;  /* 0x00000002190e7812 */ /* 0x001fc800078efcff */
[----:B------:R-:W-:-:S13]  /*7210*/  ISETP.LT.AND P4, PT, R14, R112, P0 ;  /* 0x000000700e00720c */ /* 0x000fda0000781270 */
[----:B------:R-:W2:Y:S01]  /*7220*/  @P4 LDG.E.U16 R11, desc[UR20][R16.64] ;  /* 0x00000014100b4981 */ /* 0x000ea2000c1e1500 */
[----:B------:R-:W-:-:S04]  /*7230*/  LOP3.LUT R67, R5, 0x174, RZ, 0xfc, !PT ;  /* 0x0000017405437812 */ /* 0x000fc800078efcff */
[----:B------:R-:W-:-:S05]  /*7240*/  IABS R60, R67 ;  /* 0x00000043003c7213 */ /* 0x000fca0000000000 */
[----:B------:R-:W-:-:S04]  /*7250*/  IMAD.HI.U32 R63, R0, R60, RZ ;  /* 0x0000003c003f7227 */ /* 0x000fc800078e00ff */
[----:B------:R-:W-:-:S04]  /*7260*/  IMAD.MOV R68, RZ, RZ, -R63 ;  /* 0x000000ffff447224 */ /* 0x000fc800078e0a3f */
[----:B------:R-:W-:Y:S02]  /*7270*/  IMAD R60, R2, R68, R60 ;  /* 0x00000044023c7224 */ /* 0x000fe400078e023c */
[----:B------:R-:W-:-:S03]  /*7280*/  @!P5 IMAD.MOV R57, RZ, RZ, -R57 ;  /* 0x000000ffff39d224 */ /* 0x000fc600078e0a39 */
[----:B------:R-:W-:Y:S02]  /*7290*/  ISETP.GT.U32.AND P5, PT, R2, R60, PT ;  /* 0x0000003c0200720c */ /* 0x000fe40003fa4070 */
[C---:B------:R-:W-:Y:S02]  /*72a0*/  LOP3.LUT R72, R5.reuse, 0x18c, RZ, 0xfc, !PT ;  /* 0x0000018c05487812 */ /* 0x040fe400078efcff */
[----:B------:R-:W-:Y:S02]  /*72b0*/  LOP3.LUT R73, R5, 0x184, RZ, 0xfc, !PT ;  /* 0x0000018405497812 */ /* 0x000fe400078efcff */
[----:B------:R-:W-:Y:S02]  /*72c0*/  IABS R65, R72 ;  /* 0x0000004800417213 */ /* 0x000fe40000000000 */
[----:B------:R-:W-:-:S05]  /*72d0*/  IABS R62, R73 ;  /* 0x00000049003e7213 */ /* 0x000fca0000000000 */
[----:B------:R-:W-:Y:S01]  /*72e0*/  @!P5 IMAD.IADD R60, R60, 0x1, -R2 ;  /* 0x000000013c3cd824 */ /* 0x000fe200078e0a02 */
[----:B------:R-:W-:Y:S01]  /*72f0*/  SEL R6, R31, R6, !P3 ;  /* 0x000000061f067207 */ /* 0x000fe20005800000 */
[----:B------:R-:W-:Y:S02]  /*7300*/  IMAD.MOV.U32 R63, RZ, RZ, R65 ;  /* 0x000000ffff3f7224 */ /* 0x000fe400078e0041 */
[----:B------:R-:W-:Y:S01]  /*7310*/  IMAD.HI.U32 R65, R0, R62, RZ ;  /* 0x0000003e00417227 */ /* 0x000fe200078e00ff */
[----:B------:R-:W-:Y:S02]  /*7320*/  ISETP.GT.U32.AND P6, PT, R2, R60, PT ;  /* 0x0000003c0200720c */ /* 0x000fe40003fc4070 */
[----:B------:R-:W-:Y:S01]  /*7330*/  LOP3.LUT R71, R5, 0x194, RZ, 0xfc, !PT ;  /* 0x0000019405477812 */ /* 0x000fe200078efcff */
[----:B------:R-:W-:Y:S02]  /*7340*/  IMAD.MOV R64, RZ, RZ, -R65 ;  /* 0x000000ffff407224 */ /* 0x000fe400078e0a41 */
[----:B------:R-:W-:-:S02]  /*7350*/  IMAD R6, R6, UR7, RZ ;  /* 0x0000000706067c24 */ /* 0x000fc4000f8e02ff */
[----:B------:R-:W-:-:S03]  /*7360*/  IMAD.HI.U32 R68, R0, R63, RZ ;  /* 0x0000003f00447227 */ /* 0x000fc600078e00ff */
[----:B------:R-:W-:Y:S01]  /*7370*/  LEA R134, P5, R6, R4, 0x1 ;  /* 0x0000000406867211 */ /* 0x000fe200078a08ff */
[----:B------:R-:W-:Y:S01]  /*7380*/  IMAD R62, R2, R64, R62 ;  /* 0x00000040023e7224 */ /* 0x000fe200078e023e */
[----:B------:R-:W-:Y:S01]  /*7390*/  IABS R64, R71 ;  /* 0x0000004700407213 */ /* 0x000fe20000000000 */
[----:B------:R-:W-:Y:S01]  /*73a0*/  IMAD.MOV R65, RZ, RZ, -R68 ;  /* 0x000000ffff417224 */ /* 0x000fe200078e0a44 */
[----:B------:R-:W-:Y:S01]  /*73b0*/  LEA.HI.X.SX32 R135, R6, R3, 0x1, P5 ;  /* 0x0000000306877211 */ /* 0x000fe200028f0eff */
[----:B------:R-:W-:Y:S01]  /*73c0*/  @!P6 IMAD.IADD R60, R60, 0x1, -R2 ;  /* 0x000000013c3ce824 */ /* 0x000fe200078e0a02 */
[----:B------:R-:W-:Y:S01]  /*73d0*/  ISETP.GE.AND P6, PT, R67, RZ, PT ;  /* 0x000000ff4300720c */ /* 0x000fe20003fc6270 */
[----:B------:R-:W-:Y:S02]  /*73e0*/  IMAD R63, R2, R65, R63 ;  /* 0x00000041023f7224 */ /* 0x000fe400078e023f */
[----:B------:R-:W-:-:S04]  /*73f0*/  IMAD.HI.U32 R6, R0, R64, RZ ;  /* 0x0000004000067227 */ /* 0x000fc800078e00ff */
[----:B------:R-:W-:Y:S01]  /*7400*/  @!P2 IMAD.MOV R59, RZ, RZ, -R59 ;  /* 0x000000ffff3ba224 */ /* 0x000fe200078e0a3b */
[----:B------:R-:W-:Y:S01]  /*7410*/  ISETP.GT.U32.AND P2, PT, R2, R63, PT ;  /* 0x0000003f0200720c */ /* 0x000fe20003f44070 */
[----:B------:R-:W-:-:S04]  /*7420*/  IMAD.MOV R69, RZ, RZ, -R6 ;  /* 0x000000ffff457224 */ /* 0x000fc800078e0a06 */
[----:B------:R-:W-:Y:S02]  /*7430*/  IMAD R64, R2, R69, R64 ;  /* 0x0000004502407224 */ /* 0x000fe400078e0240 */
[----:B------:R-:W-:-:S03]  /*7440*/  @!P6 IMAD.MOV R60, RZ, RZ, -R60 ;  /* 0x000000ffff3ce224 */ /* 0x000fc600078e0a3c */
[----:B------:R-:W-:-:S03]  /*7450*/  ISETP.GT.U32.AND P6, PT, R2, R64, PT ;  /* 0x000000400200720c */ /* 0x000fc60003fc4070 */
[----:B------:R-:W-:-:S05]  /*7460*/  @!P2 IMAD.IADD R63, R63, 0x1, -R2 ;  /* 0x000000013f3fa824 */ /* 0x000fca00078e0a02 */
[----:B------:R-:W-:-:S05]  /*7470*/  ISETP.GT.U32.AND P2, PT, R2, R63, PT ;  /* 0x0000003f0200720c */ /* 0x000fca0003f44070 */
[----:B------:R-:W-:Y:S01]  /*7480*/  @!P6 IMAD.IADD R64, R64, 0x1, -R2 ;  /* 0x000000014040e824 */ /* 0x000fe200078e0a02 */
[----:B------:R-:W-:-:S07]  /*7490*/  ISETP.GE.AND P6, PT, R72, RZ, PT ;  /* 0x000000ff4800720c */ /* 0x000fce0003fc6270 */
[----:B------:R-:W-:-:S06]  /*74a0*/  @!P2 IMAD.IADD R63, R63, 0x1, -R2 ;  /* 0x000000013f3fa824 */ /* 0x000fcc00078e0a02 */
[----:B------:R-:W-:Y:S01]  /*74b0*/  @!P6 IMAD.MOV R63, RZ, RZ, -R63 ;  /* 0x000000ffff3fe224 */ /* 0x000fe200078e0a3f */
[----:B------:R-:W-:Y:S01]  /*74c0*/  PRMT R10, RZ, 0x7610, R10 ;  /* 0x00007610ff0a7816 */ /* 0x000fe2000000000a */
[----:B--2---:R0:W-:Y:S02]  /*74d0*/  STL [R1+0xf0], R11 ;  /* 0x0000f00b01007387 */ /* 0x0041e40000100800 */
[----:B0-----:R-:W-:-:S04]  /*74e0*/  LOP3.LUT R11, R25, 0x4, RZ, 0xfc, !PT ;  /* 0x00000004190b7812 */ /* 0x001fc800078efcff */
[----:B------:R-:W-:-:S13]  /*74f0*/  ISETP.LT.AND P6, PT, R11, R112, P0 ;  /* 0x000000700b00720c */ /* 0x000fda00007c1270 */
[----:B------:R-:W2:Y:S01]  /*7500*/  @P6 LDG.E.U16 R10, desc[UR20][R22.64] ;  /* 0x00000014160a6981 */ /* 0x000ea2000c1e1500 */
[----:B------:R-:W-:Y:S02]  /*7510*/  ISETP.GT.U32.AND P5, PT, R2, R62, PT ;  /* 0x0000003e0200720c */ /* 0x000fe40003fa4070 */
[----:B------:R-:W-:-:S04]  /*7520*/  LOP3.LUT R68, R5, 0x19c, RZ, 0xfc, !PT ;  /* 0x0000019c05447812 */ /* 0x000fc800078efcff */
[----:B------:R-:W-:-:S07]  /*7530*/  IABS R65, R68 ;  /* 0x0000004400417213 */ /* 0x000fce0000000000 */
[----:B------:R-:W-:Y:S02]  /*7540*/  @!P5 IMAD.IADD R62, R62, 0x1, -R2 ;  /* 0x000000013e3ed824 */ /* 0x000fe400078e0a02 */
[----:B------:R-:W-:-:S03]  /*7550*/  IMAD.HI.U32 R70, R0, R65, RZ ;  /* 0x0000004100467227 */ /* 0x000fc600078e00ff */
[----:B------:R-:W-:Y:S01]  /*7560*/  ISETP.GT.U32.AND P5, PT, R2, R62, PT ;  /* 0x0000003e0200720c */ /* 0x000fe20003fa4070 */
[----:B------:R-:W-:Y:S01]  /*7570*/  IMAD.MOV R6, RZ, RZ, -R70 ;  /* 0x000000ffff067224 */ /* 0x000fe200078e0a46 */
[----:B------:R-:W-:-:S03]  /*7580*/  LOP3.LUT R70, R5, 0x1a4, RZ, 0xfc, !PT ;  /* 0x000001a405467812 */ /* 0x000fc600078efcff */
[----:B------:R-:W-:Y:S01]  /*7590*/  IMAD R65, R2, R6, R65 ;  /* 0x0000000602417224 */ /* 0x000fe200078e0241 */
[----:B------:R-:W-:Y:S02]  /*75a0*/  IABS R66, R70 ;  /* 0x0000004600427213 */ /* 0x000fe40000000000 */
[----:B------:R-:W-:-:S05]  /*75b0*/  ISETP.GE.AND P2, PT, R73, RZ, PT ;  /* 0x000000ff4900720c */ /* 0x000fca0003f46270 */
[----:B------:R-:W-:Y:S01]  /*75c0*/  @!P5 IMAD.IADD R62, R62, 0x1, -R2 ;  /* 0x000000013e3ed824 */ /* 0x000fe200078e0a02 */
[----:B------:R-:W-:Y:S01]  /*75d0*/  ISETP.GT.U32.AND P5, PT, R2, R65, PT ;  /* 0x000000410200720c */ /* 0x000fe20003fa4070 */
[----:B------:R-:W-:-:S04]  /*75e0*/  IMAD.HI.U32 R6, R0, R66, RZ ;  /* 0x0000004200067227 */ /* 0x000fc800078e00ff */
[----:B------:R-:W-:Y:S01]  /*75f0*/  IMAD.MOV R6, RZ, RZ, -R6 ;  /* 0x000000ffff067224 */ /* 0x000fe200078e0a06 */
[----:B------:R-:W-:-:S03]  /*7600*/  LOP3.LUT R69, R5, 0x1ac, RZ, 0xfc, !PT ;  /* 0x000001ac05457812 */ /* 0x000fc600078efcff */
[C---:B------:R-:W-:Y:S02]  /*7610*/  IMAD R66, R2.reuse, R6, R66 ;  /* 0x0000000602427224 */ /* 0x040fe400078e0242 */
[----:B------:R-:W-:Y:S02]  /*7620*/  @!P2 IMAD.MOV R62, RZ, RZ, -R62 ;  /* 0x000000ffff3ea224 */ /* 0x000fe400078e0a3e */
[----:B------:R-:W-:Y:S01]  /*7630*/  @!P5 IMAD.IADD R65, R65, 0x1, -R2 ;  /* 0x000000014141d824 */ /* 0x000fe200078e0a02 */
[C---:B------:R-:W-:Y:S02]  /*7640*/  ISETP.GT.U32.AND P2, PT, R2.reuse, R66, PT ;  /* 0x000000420200720c */ /* 0x040fe40003f44070 */
[----:B------:R-:W-:Y:S02]  /*7650*/  IABS R67, R69 ;  /* 0x0000004500437213 */ /* 0x000fe40000000000 */
[----:B------:R-:W-:-:S03]  /*7660*/  ISETP.GT.U32.AND P4, PT, R2, R65, PT ;  /* 0x000000410200720c */ /* 0x000fc60003f84070 */
[----:B------:R-:W-:Y:S01]  /*7670*/  IMAD.HI.U32 R73, R0, R67, RZ ;  /* 0x0000004300497227 */ /* 0x000fe200078e00ff */
[----:B------:R-:W-:-:S03]  /*7680*/  ISETP.GT.U32.AND P5, PT, R2, R64, PT ;  /* 0x000000400200720c */ /* 0x000fc60003fa4070 */
[----:B------:R-:W-:Y:S02]  /*7690*/  IMAD.MOV R6, RZ, RZ, -R73 ;  /* 0x000000ffff067224 */ /* 0x000fe400078e0a49 */
[--C-:B------:R-:W-:Y:S02]  /*76a0*/  @!P2 IMAD.IADD R66, R66, 0x1, -R2.reuse ;  /* 0x000000014242a824 */ /* 0x100fe400078e0a02 */
[C---:B------:R-:W-:Y:S01]  /*76b0*/  IMAD R67, R2.reuse, R6, R67 ;  /* 0x0000000602437224 */ /* 0x040fe200078e0243 */
[----:B------:R-:W-:Y:S01]  /*76c0*/  LOP3.LUT R6, R5, 0x1b4, RZ, 0xfc, !PT ;  /* 0x000001b405067812 */ /* 0x000fe200078efcff */
[----:B------:R-:W-:Y:S01]  /*76d0*/  @!P4 IMAD.IADD R65, R65, 0x1, -R2 ;  /* 0x000000014141c824 */ /* 0x000fe200078e0a02 */
[----:B------:R-:W-:Y:S02]  /*76e0*/  ISETP.GE.AND P4, PT, R71, RZ, PT ;  /* 0x000000ff4700720c */ /* 0x000fe40003f86270 */
[----:B------:R-:W-:Y:S02]  /*76f0*/  ISETP.GT.U32.AND P2, PT, R2, R66, PT ;  /* 0x000000420200720c */ /* 0x000fe40003f44070 */
[----:B------:R-:W-:-:S02]  /*7700*/  IABS R71, R6 ;  /* 0x0000000600477213 */ /* 0x000fc40000000000 */
[----:B------:R-:W-:Y:S01]  /*7710*/  ISETP.GE.AND P6, PT, R68, RZ, PT ;  /* 0x000000ff4400720c */ /* 0x000fe20003fc6270 */
[----:B------:R-:W-:Y:S02]  /*7720*/  @!P5 IMAD.IADD R64, R64, 0x1, -R2 ;  /* 0x000000014040d824 */ /* 0x000fe400078e0a02 */
[----:B------:R-:W-:-:S04]  /*7730*/  IMAD.MOV.U32 R68, RZ, RZ, R71 ;  /* 0x000000ffff447224 */ /* 0x000fc800078e0047 */
[----:B------:R-:W-:-:S04]  /*7740*/  IMAD.HI.U32 R71, R0, R68, RZ ;  /* 0x0000004400477227 */ /* 0x000fc800078e00ff */
[----:B------:R-:W-:Y:S01]  /*7750*/  @!P4 IMAD.MOV R64, RZ, RZ, -R64 ;  /* 0x000000ffff40c224 */ /* 0x000fe200078e0a40 */
[----:B------:R-:W-:Y:S01]  /*7760*/  ISETP.GE.AND P4, PT, R70, RZ, PT ;  /* 0x000000ff4600720c */ /* 0x000fe20003f86270 */
[----:B------:R-:W-:Y:S01]  /*7770*/  @!P2 IMAD.IADD R66, R66, 0x1, -R2 ;  /* 0x000000014242a824 */ /* 0x000fe200078e0a02 */
[----:B------:R-:W-:Y:S01]  /*7780*/  ISETP.GE.AND P2, PT, R6, RZ, PT ;  /* 0x000000ff0600720c */ /* 0x000fe20003f46270 */
[----:B------:R-:W-:Y:S01]  /*7790*/  IMAD.MOV R70, RZ, RZ, -R71 ;  /* 0x000000ffff467224 */ /* 0x000fe200078e0a47 */
[----:B------:R-:W-:-:S03]  /*77a0*/  LOP3.LUT R6, R5, 0x1c4, RZ, 0xfc, !PT ;  /* 0x000001c405067812 */ /* 0x000fc600078efcff */
[----:B------:R-:W-:Y:S01]  /*77b0*/  IMAD R68, R2, R70, R68 ;  /* 0x0000004602447224 */ /* 0x000fe200078e0244 */
[----:B------:R-:W-:-:S05]  /*77c0*/  IABS R70, R6 ;  /* 0x0000000600467213 */ /* 0x000fca0000000000 */
[----:B------:R-:W-:-:S04]  /*77d0*/  IMAD.HI.U32 R84, R0, R70, RZ ;  /* 0x0000004600547227 */ /* 0x000fc800078e00ff */
[----:B------:R-:W-:-:S04]  /*77e0*/  IMAD.MOV R84, RZ, RZ, -R84 ;  /* 0x000000ffff547224 */ /* 0x000fc800078e0a54 */
[C---:B------:R-:W-:Y:S01]  /*77f0*/  IMAD R70, R2.reuse, R84, R70 ;  /* 0x0000005402467224 */ /* 0x040fe200078e0246 */
[----:B------:R-:W-:Y:S02]  /*7800*/  LOP3.LUT R84, R25, 0x6, RZ, 0xfc, !PT ;  /* 0x0000000619547812 */ /* 0x000fe400078efcff */
[----:B------:R-:W-:Y:S01]  /*7810*/  ISETP.GT.U32.AND P5, PT, R2, R67, PT ;  /* 0x000000430200720c */ /* 0x000fe20003fa4070 */
[----:B--2---:R0:W-:Y:S04]  /*7820*/  STL [R1+0xe4], R10 ;  /* 0x0000e40a01007387 */ /* 0x0041e80000100800 */
[----:B------:R-:W2:Y:S04]  /*7830*/  LDL.64 R122, [R1+0x178] ;  /* 0x00017800017a7983 */ /* 0x000ea80000100a00 */
[----:B------:R-:W3:Y:S04]  /*7840*/  LDL.64 R128, [R1+0x168] ;  /* 0x0001680001807983 */ /* 0x000ee80000100a00 */
[----:B------:R-:W4:Y:S04]  /*7850*/  LDL.64 R132, [R1+0x158] ;  /* 0x0001580001847983 */ /* 0x000f280000100a00 */
[----:B------:R-:W4:Y:S04]  /*7860*/  LDL.64 R32, [R1+0x148] ;  /* 0x0001480001207983 */ /* 0x000f280000100a00 */
[----:B0-----:R-:W4:Y:S04]  /*7870*/  LDL.64 R10, [R1+0x138] ;  /* 0x00013800010a7983 */ /* 0x001f280000100a00 */
[----:B------:R-:W4:Y:S04]  /*7880*/  LDL.64 R14, [R1+0x128] ;  /* 0x00012800010e7983 */ /* 0x000f280000100a00 */
[----:B------:R-:W4:Y:S04]  /*7890*/  LDL.64 R16, [R1+0x118] ;  /* 0x0001180001107983 */ /* 0x000f280000100a00 */
[----:B------:R-:W4:Y:S04]  /*78a0*/  LDL.64 R22, [R1+0x108] ;  /* 0x0001080001167983 */ /* 0x000f280000100a00 */
[----:B------:R-:W4:Y:S01]  /*78b0*/  LDL.64 R24, [R1+0xf8] ;  /* 0x0000f80001187983 */ /* 0x000f220000100a00 */
[----:B------:R-:W-:-:S02]  /*78c0*/  @!P5 IMAD.IADD R67, R67, 0x1, -R2 ;  /* 0x000000014343d824 */ /* 0x000fc400078e0a02 */
[----:B------:R-:W-:-:S03]  /*78d0*/  @!P6 IMAD.MOV R65, RZ, RZ, -R65 ;  /* 0x000000ffff41e224 */ /* 0x000fc600078e0a41 */
[----:B------:R-:W-:Y:S02]  /*78e0*/  ISETP.GT.U32.AND P5, PT, R2, R67, PT ;  /* 0x000000430200720c */ /* 0x000fe40003fa4070 */
[----:B------:R-:W-:-:S11]  /*78f0*/  ISETP.GE.AND P6, PT, R69, RZ, PT ;  /* 0x000000ff4500720c */ /* 0x000fd60003fc6270 */
[----:B------:R-:W-:-:S04]  /*7900*/  @!P5 IMAD.IADD R67, R67, 0x1, -R2 ;  /* 0x000000014343d824 */ /* 0x000fc800078e0a02 */
[----:B------:R-:W-:Y:S01]  /*7910*/  @!P6 IMAD.MOV R67, RZ, RZ, -R67 ;  /* 0x000000ffff43e224 */ /* 0x000fe200078e0a43 */
[----:B------:R-:W-:Y:S02]  /*7920*/  ISETP.GT.U32.AND P6, PT, R2, R68, PT ;  /* 0x000000440200720c */ /* 0x000fe40003fc4070 */
[----:B------:R-:W-:-:S04]  /*7930*/  LOP3.LUT R69, R5, 0x1bc, RZ, 0xfc, !PT ;  /* 0x000001bc05457812 */ /* 0x000fc800078efcff */
[----:B------:R-:W-:Y:S02]  /*7940*/  ISETP.GE.AND P5, PT, R69, RZ, PT ;  /* 0x000000ff4500720c */ /* 0x000fe40003fa6270 */
[----:B------:R-:W-:Y:S01]  /*7950*/  IABS R69, R69 ;  /* 0x0000004500457213 */ /* 0x000fe20000000000 */
[----:B------:R-:W-:-:S04]  /*7960*/  @!P4 IMAD.MOV R66, RZ, RZ, -R66 ;  /* 0x000000ffff42c224 */ /* 0x000fc800078e0a42 */
[----:B------:R-:W-:Y:S01]  /*7970*/  @!P6 IMAD.IADD R68, R68, 0x1, -R2 ;  /* 0x000000014444e824 */ /* 0x000fe200078e0a02 */
[----:B------:R-:W-:Y:S01]  /*7980*/  ISETP.GE.AND P4, PT, R6, RZ, PT ;  /* 0x000000ff0600720c */ /* 0x000fe20003f86270 */
[----:B------:R-:W-:-:S03]  /*7990*/  IMAD.HI.U32 R6, R0, R69, RZ ;  /* 0x0000004500067227 */ /* 0x000fc600078e00ff */
[----:B------:R-:W-:Y:S01]  /*79a0*/  ISETP.GT.U32.AND P6, PT, R2, R68, PT ;  /* 0x000000440200720c */ /* 0x000fe20003fc4070 */
[----:B------:R-:W-:-:S04]  /*79b0*/  IMAD.MOV R6, RZ, RZ, -R6 ;  /* 0x000000ffff067224 */ /* 0x000fc800078e0a06 */
[----:B------:R-:W-:-:S08]  /*79c0*/  IMAD R69, R2, R6, R69 ;  /* 0x0000000602457224 */ /* 0x000fd000078e0245 */
[----:B------:R-:W-:Y:S01]  /*79d0*/  @!P6 IMAD.IADD R68, R68, 0x1, -R2 ;  /* 0x000000014444e824 */ /* 0x000fe200078e0a02 */
[----:B------:R-:W-:-:S13]  /*79e0*/  ISETP.GT.U32.AND P6, PT, R2, R69, PT ;  /* 0x000000450200720c */ /* 0x000fda0003fc4070 */
[----:B------:R-:W-:-:S05]  /*79f0*/  @!P6 IMAD.IADD R69, R69, 0x1, -R2 ;  /* 0x000000014545e824 */ /* 0x000fca00078e0a02 */
[----:B------:R-:W-:-:S13]  /*7a00*/  ISETP.GT.U32.AND P6, PT, R2, R69, PT ;  /* 0x000000450200720c */ /* 0x000fda0003fc4070 */
[----:B------:R-:W-:-:S04]  /*7a10*/  @!P6 IMAD.IADD R69, R69, 0x1, -R2 ;  /* 0x000000014545e824 */ /* 0x000fc800078e0a02 */
[----:B------:R-:W-:Y:S01]  /*7a20*/  @!P5 IMAD.MOV R69, RZ, RZ, -R69 ;  /* 0x000000ffff45d224 */ /* 0x000fe200078e0a45 */
[-C--:B------:R-:W-:Y:S02]  /*7a30*/  ISETP.LT.AND P5, PT, R84, R112.reuse, P0 ;  /* 0x000000705400720c */ /* 0x080fe400007a1270 */
[----:B------:R-:W-:Y:S01]  /*7a40*/  ISETP.LT.AND P0, PT, R111, R112, P0 ;  /* 0x000000706f00720c */ /* 0x000fe20000701270 */
[----:B------:R-:W-:Y:S01]  /*7a50*/  IMAD.MOV.U32 R108, RZ, RZ, R26 ;  /* 0x000000ffff6c7224 */ /* 0x000fe200078e001a */
[----:B------:R-:W-:Y:S01]  /*7a60*/  PRMT R126, RZ, 0x7610, R126 ;  /* 0x00007610ff7e7816 */ /* 0x000fe2000000007e */
[----:B------:R-:W-:Y:S01]  /*7a70*/  IMAD.MOV.U32 R109, RZ, RZ, R27 ;  /* 0x000000ffff6d7224 */ /* 0x000fe200078e001b */
[----:B------:R-:W-:Y:S01]  /*7a80*/  PRMT R127, RZ, 0x7610, R127 ;  /* 0x00007610ff7f7816 */ /* 0x000fe2000000007f */
[----:B------:R-:W4:Y:S01]  /*7a90*/  LDL.64 R26, [R1+0xe8] ;  /* 0x0000e800011a7983 */ /* 0x000f220000100a00 */
[----:B------:R-:W-:Y:S02]  /*7aa0*/  PRMT R164, RZ, 0x7610, R164 ;  /* 0x00007610ffa47816 */ /* 0x000fe400000000a4 */
[----:B------:R-:W-:-:S03]  /*7ab0*/  PRMT R165, RZ, 0x7610, R165 ;  /* 0x00007610ffa57816 */ /* 0x000fc600000000a5 */
[----:B------:R-:W4:Y:S01]  /*7ac0*/  @P5 LDG.E.U16 R126, desc[UR20][R108.64] ;  /* 0x000000146c7e5981 */ /* 0x000f22000c1e1500 */
[----:B------:R-:W-:Y:S02]  /*7ad0*/  PRMT R12, RZ, 0x7610, R12 ;  /* 0x00007610ff0c7816 */ /* 0x000fe4000000000c */
[----:B------:R-:W-:Y:S02]  /*7ae0*/  PRMT R13, RZ, 0x7610, R13 ;  /* 0x00007610ff0d7816 */ /* 0x000fe4000000000d */
[----:B------:R-:W-:Y:S02]  /*7af0*/  PRMT R18, RZ, 0x7610, R18 ;  /* 0x00007610ff127816 */ /* 0x000fe40000000012 */
[----:B------:R-:W-:Y:S02]  /*7b00*/  PRMT R19, RZ, 0x7610, R19 ;  /* 0x00007610ff137816 */ /* 0x000fe40000000013 */
[----:B------:R-:W-:Y:S01]  /*7b10*/  PRMT R30, RZ, 0x7610, R30 ;  /* 0x00007610ff1e7816 */ /* 0x000fe2000000001e */
[----:B------:R-:W4:Y:S01]  /*7b20*/  LDL.LU.64 R108, [R1+0x5d8] ;  /* 0x0005d800016c7983 */ /* 0x000f220000300a00 */
[----:B------:R-:W-:-:S03]  /*7b30*/  PRMT R29, RZ, 0x7610, R29 ;  /* 0x00007610ff1d7816 */ /* 0x000fc6000000001d */
[----:B--2---:R-:W2:Y:S04]  /*7b40*/  @P0 LDG.E.U16 R127, desc[UR20][R122.64] ;  /* 0x000000147a7f0981 */ /* 0x004ea8000c1e1500 */
[----:B---3--:R-:W3:Y:S04]  /*7b50*/  @P0 LDG.E.U16 R164, desc[UR20][R128.64] ;  /* 0x0000001480a40981 */ /* 0x008ee8000c1e1500 */
[----:B----4-:R-:W4:Y:S04]  /*7b60*/  @P0 LDG.E.U16 R165, desc[UR20][R132.64] ;  /* 0x0000001484a50981 */ /* 0x010f28000c1e1500 */
[----:B------:R-:W3:Y:S04]  /*7b70*/  @P0 LDG.E.U16 R12, desc[UR20][R32.64] ;  /* 0x00000014200c0981 */ /* 0x000ee8000c1e1500 */
[----:B------:R-:W3:Y:S04]  /*7b80*/  @P0 LDG.E.U16 R13, desc[UR20][R10.64] ;  /* 0x000000140a0d0981 */ /* 0x000ee8000c1e1500 */
[----:B------:R-:W4:Y:S04]  /*7b90*/  @P0 LDG.E.U16 R18, desc[UR20][R14.64] ;  /* 0x000000140e120981 */ /* 0x000f28000c1e1500 */
[----:B------:R-:W4:Y:S04]  /*7ba0*/  @P0 LDG.E.U16 R19, desc[UR20][R16.64] ;  /* 0x0000001410130981 */ /* 0x000f28000c1e1500 */
[----:B------:R-:W4:Y:S04]  /*7bb0*/  @P0 LDG.E.U16 R30, desc[UR20][R22.64] ;  /* 0x00000014161e0981 */ /* 0x000f28000c1e1500 */
[----:B------:R-:W4:Y:S01]  /*7bc0*/  @P0 LDG.E.U16 R29, desc[UR20][R24.64] ;  /* 0x00000014181d0981 */ /* 0x000f22000c1e1500 */
[----:B------:R-:W-:-:S06]  /*7bd0*/  PRMT R28, RZ, 0x7610, R28 ;  /* 0x00007610ff1c7816 */ /* 0x000fcc000000001c */
[----:B------:R-:W4:Y:S04]  /*7be0*/  @P0 LDG.E.U16 R28, desc[UR20][R26.64] ;  /* 0x000000141a1c0981 */ /* 0x000f28000c1e1500 */
[----:B------:R0:W-:Y:S04]  /*7bf0*/  STL [R1+0xe0], R126 ;  /* 0x0000e07e01007387 */ /* 0x0001e80000100800 */
[----:B0-----:R-:W4:Y:S04]  /*7c00*/  LDL.LU R126, [R1+0x5d0] ;  /* 0x0005d000017e7983 */ /* 0x001f280000300800 */
[----:B------:R-:W4:Y:S04]  /*7c10*/  LDL.LU.64 R122, [R1+0x5c8] ;  /* 0x0005c800017a7983 */ /* 0x000f280000300a00 */
[----:B--2---:R0:W-:Y:S04]  /*7c20*/  STL [R1+0xd4], R127 ;  /* 0x0000d47f01007387 */ /* 0x0041e80000100800 */
[----:B0-----:R-:W2:Y:S04]  /*7c30*/  LDL.LU R127, [R1+0x5c0] ;  /* 0x0005c000017f7983 */ /* 0x001ea80000300800 */
[----:B------:R-:W2:Y:S04]  /*7c40*/  LDL.LU.64 R128, [R1+0x5b8] ;  /* 0x0005b80001807983 */ /* 0x000ea80000300a00 */
[----:B---3--:R0:W-:Y:S04]  /*7c50*/  STL [R1+0xd0], R164 ;  /* 0x0000d0a401007387 */ /* 0x0081e80000100800 */
[----:B0-----:R-:W3:Y:S04]  /*7c60*/  LDL.LU R164, [R1+0x5b0] ;  /* 0x0005b00001a47983 */ /* 0x001ee80000300800 */
[----:B------:R-:W2:Y:S04]  /*7c70*/  LDL.LU.64 R132, [R1+0x5a8] ;  /* 0x0005a80001847983 */ /* 0x000ea80000300a00 */
[----:B----4-:R0:W-:Y:S04]  /*7c80*/  STL [R1+0xc4], R165 ;  /* 0x0000c4a501007387 */ /* 0x0101e80000100800 */
[----:B0-----:R-:W3:Y:S04]  /*7c90*/  LDL.LU R165, [R1+0x5a0] ;  /* 0x0005a00001a57983 */ /* 0x001ee80000300800 */
[----:B------:R-:W4:Y:S04]  /*7ca0*/  LDL.LU.64 R32, [R1+0x598] ;  /* 0x0005980001207983 */ /* 0x000f280000300a00 */
[----:B------:R0:W-:Y:S04]  /*7cb0*/  STL [R1+0xc0], R12 ;  /* 0x0000c00c01007387 */ /* 0x0001e80000100800 */
[----:B0-----:R-:W2:Y:S04]  /*7cc0*/  LDL.LU R12, [R1+0x590] ;  /* 0x00059000010c7983 */ /* 0x001ea80000300800 */
[----:B------:R-:W2:Y:S04]  /*7cd0*/  LDL.LU.64 R10, [R1+0x588] ;  /* 0x00058800010a7983 */ /* 0x000ea80000300a00 */
[----:B------:R0:W-:Y:S04]  /*7ce0*/  STL [R1+0xb4], R13 ;  /* 0x0000b40d01007387 */ /* 0x0001e80000100800 */
[----:B0-----:R-:W3:Y:S04]  /*7cf0*/  LDL.LU R13, [R1+0x580] ;  /* 0x00058000010d7983 */ /* 0x001ee80000300800 */
[----:B------:R-:W4:Y:S04]  /*7d00*/  LDL.LU.64 R14, [R1+0x578] ;  /* 0x00057800010e7983 */ /* 0x000f280000300a00 */
[----:B------:R0:W-:Y:S04]  /*7d10*/  STL [R1+0xb0], R18 ;  /* 0x0000b01201007387 */ /* 0x0001e80000100800 */
[----:B0-----:R-:W4:Y:S04]  /*7d20*/  LDL.LU R18, [R1+0x570] ;  /* 0x0005700001127983 */ /* 0x001f280000300800 */
        /* <DEDUP_REMOVED lines=9> */
[----:B------:R-:W4:Y:S01]  /*7dc0*/  LDL.LU.64 R26, [R1+0x538] ;  /* 0x00053800011a7983 */ /* 0x000f220000300a00 */
[----:B------:R-:W-:-:S02]  /*7dd0*/  PRMT R21, RZ, 0x7610, R21 ;  /* 0x00007610ff157816 */ /* 0x000fc40000000015 */
[----:B------:R-:W-:Y:S02]  /*7de0*/  PRMT R8, RZ, 0x7610, R8 ;  /* 0x00007610ff087816 */ /* 0x000fe40000000008 */
[----:B------:R-:W-:Y:S02]  /*7df0*/  PRMT R20, RZ, 0x7610, R20 ;  /* 0x00007610ff147816 */ /* 0x000fe40000000014 */
[----:B------:R-:W-:Y:S02]  /*7e00*/  PRMT R9, RZ, 0x7610, R9 ;  /* 0x00007610ff097816 */ /* 0x000fe40000000009 */
[----:B------:R-:W-:Y:S02]  /*7e10*/  PRMT R7, RZ, 0x7610, R7 ;  /* 0x00007610ff077816 */ /* 0x000fe40000000007 */
[----:B------:R-:W-:Y:S02]  /*7e20*/  PRMT R113, RZ, 0x7610, R113 ;  /* 0x00007610ff717816 */ /* 0x000fe40000000071 */
[----:B------:R-:W-:-:S02]  /*7e30*/  PRMT R114, RZ, 0x7610, R114 ;  /* 0x00007610ff727816 */ /* 0x000fc40000000072 */
[----:B------:R-:W-:-:S06]  /*7e40*/  PRMT R116, RZ, 0x7610, R116 ;  /* 0x00007610ff747816 */ /* 0x000fcc0000000074 */
[----:B--2---:R-:W2:Y:S04]  /*7e50*/  @P0 LDG.E.U16 R116, desc[UR20][R10.64] ;  /* 0x000000140a740981 */ /* 0x004ea8000c1e1500 */
[----:B---3--:R-:W3:Y:S04]  /*7e60*/  @P0 LDG.E.U16 R114, desc[UR20][R12.64] ;  /* 0x000000140c720981 */ /* 0x008ee8000c1e1500 */
[----:B----4-:R-:W4:Y:S04]  /*7e70*/  @P0 LDG.E.U16 R113, desc[UR20][R14.64] ;  /* 0x000000140e710981 */ /* 0x010f28000c1e1500 */
[----:B------:R-:W2:Y:S04]  /*7e80*/  @P0 LDG.E.U16 R7, desc[UR20][R16.64] ;  /* 0x0000001410070981 */ /* 0x000ea8000c1e1500 */
[----:B------:R-:W2:Y:S04]  /*7e90*/  @P0 LDG.E.U16 R9, desc[UR20][R18.64] ;  /* 0x0000001412090981 */ /* 0x000ea8000c1e1500 */
[----:B------:R-:W2:Y:S04]  /*7ea0*/  @P0 LDG.E.U16 R20, desc[UR20][R22.64] ;  /* 0x0000001416140981 */ /* 0x000ea8000c1e1500 */
[----:B------:R-:W2:Y:S04]  /*7eb0*/  @P0 LDG.E.U16 R8, desc[UR20][R24.64] ;  /* 0x0000001418080981 */ /* 0x000ea8000c1e1500 */
[----:B------:R-:W2:Y:S01]  /*7ec0*/  @P0 LDG.E.U16 R21, desc[UR20][R26.64] ;  /* 0x000000141a150981 */ /* 0x000ea2000c1e1500 */
[----:B------:R-:W-:-:S06]  /*7ed0*/  PRMT R115, RZ, 0x7610, R115 ;  /* 0x00007610ff737816 */ /* 0x000fcc0000000073 */
[----:B------:R-:W3:Y:S01]  /*7ee0*/  @P0 LDG.E.U16 R115, desc[UR20][R32.64] ;  /* 0x0000001420730981 */ /* 0x000ee2000c1e1500 */
[----:B------:R-:W-:Y:S02]  /*7ef0*/  PRMT R131, RZ, 0x7610, R131 ;  /* 0x00007610ff837816 */ /* 0x000fe40000000083 */
[----:B------:R-:W-:Y:S02]  /*7f00*/  PRMT R130, RZ, 0x7610, R130 ;  /* 0x00007610ff827816 */ /* 0x000fe40000000082 */
[----:B------:R-:W-:Y:S02]  /*7f10*/  PRMT R125, RZ, 0x7610, R125 ;  /* 0x00007610ff7d7816 */ /* 0x000fe4000000007d */
[----:B------:R-:W-:Y:S01]  /*7f20*/  PRMT R124, RZ, 0x7610, R124 ;  /* 0x00007610ff7c7816 */ /* 0x000fe2000000007c */
[----:B------:R-:W3:Y:S01]  /*7f30*/  @P0 LDG.E.U16 R131, desc[UR20][R164.64] ;  /* 0x00000014a4830981 */ /* 0x000ee2000c1e1500 */
[----:B------:R-:W-:Y:S02]  /*7f40*/  PRMT R121, RZ, 0x7610, R121 ;  /* 0x00007610ff797816 */ /* 0x000fe40000000079 */
[----:B------:R-:W-:Y:S01]  /*7f50*/  PRMT R120, RZ, 0x7610, R120 ;  /* 0x00007610ff787816 */ /* 0x000fe20000000078 */
[----:B------:R-:W3:Y:S04]  /*7f60*/  @P0 LDG.E.U16 R130, desc[UR20][R132.64] ;  /* 0x0000001484820981 */ /* 0x000ee8000c1e1500 */
[----:B------:R-:W3:Y:S04]  /*7f70*/  @P0 LDG.E.U16 R125, desc[UR20][R128.64] ;  /* 0x00000014807d0981 */ /* 0x000ee8000c1e1500 */
[----:B------:R-:W3:Y:S04]  /*7f80*/  @P0 LDG.E.U16 R124, desc[UR20][R126.64] ;  /* 0x000000147e7c0981 */ /* 0x000ee8000c1e1500 */
[----:B------:R-:W3:Y:S01]  /*7f90*/  @P0 LDG.E.U16 R121, desc[UR20][R122.64] ;  /* 0x000000147a790981 */ /* 0x000ee2000c1e1500 */
[----:B------:R-:W-:-:S03]  /*7fa0*/  PRMT R119, RZ, 0x7610, R119 ;  /* 0x00007610ff777816 */ /* 0x000fc60000000077 */
[----:B------:R-:W3:Y:S01]  /*7fb0*/  @P0 LDG.E.U16 R120, desc[UR20][R162.64] ;  /* 0x00000014a2780981 */ /* 0x000ee2000c1e1500 */
[----:B------:R-:W-:-:S03]  /*7fc0*/  PRMT R118, RZ, 0x7610, R118 ;  /* 0x00007610ff767816 */ /* 0x000fc60000000076 */
[----:B------:R-:W3:Y:S01]  /*7fd0*/  @P0 LDG.E.U16 R119, desc[UR20][R160.64] ;  /* 0x00000014a0770981 */ /* 0x000ee2000c1e1500 */
[----:B------:R-:W-:-:S03]  /*7fe0*/  PRMT R117, RZ, 0x7610, R117 ;  /* 0x00007610ff757816 */ /* 0x000fc60000000075 */
[----:B------:R-:W3:Y:S04]  /*7ff0*/  @P0 LDG.E.U16 R118, desc[UR20][R158.64] ;  /* 0x000000149e760981 */ /* 0x000ee8000c1e1500 */
[----:B------:R0:W-:Y:S04]  /*8000*/  STL [R1+0x90], R28 ;  /* 0x0000901c01007387 */ /* 0x0001e80000100800 */
[----:B------:R-:W3:Y:S04]  /*8010*/  @P0 LDG.E.U16 R117, desc[UR20][R156.64] ;  /* 0x000000149c750981 */ /* 0x000ee8000c1e1500 */
[----:B0-----:R-:W3:Y:S04]  /*8020*/  LDL.LU R28, [R1+0x530] ;  /* 0x00053000011c7983 */ /* 0x001ee80000300800 */
[----:B------:R-:W3:Y:S01]  /*8030*/  LDL.LU.64 R26, [R1+0x528] ;  /* 0x00052800011a7983 */ /* 0x000ee20000300a00 */
[----:B------:R-:W-:-:S02]  /*8040*/  LOP3.LUT R83, R5, 0x1cc, RZ, 0xfc, !PT ;  /* 0x000001cc05537812 */ /* 0x000fc400078efcff */
[----:B------:R-:W-:Y:S02]  /*8050*/  ISETP.GT.U32.AND P6, PT, R2, R70, PT ;  /* 0x000000460200720c */ /* 0x000fe40003fc4070 */
[----:B------:R-:W-:-:S05]  /*8060*/  IABS R71, R83 ;  /* 0x0000005300477213 */ /* 0x000fca0000000000 */
[----:B------:R-:W-:Y:S01]  /*8070*/  IMAD.HI.U32 R87, R0, R71, RZ ;  /* 0x0000004700577227 */ /* 0x000fe200078e00ff */
[----:B------:R-:W-:-:S03]  /*8080*/  LOP3.LUT R93, R5, 0x1d4, RZ, 0xfc, !PT ;  /* 0x000001d4055d7812 */ /* 0x000fc600078efcff */
[----:B------:R-:W-:Y:S01]  /*8090*/  IMAD.MOV R87, RZ, RZ, -R87 ;  /* 0x000000ffff577224 */ /* 0x000fe200078e0a57 */
[----:B--2---:R0:W-:Y:S04]  /*80a0*/  STL [R1+0x84], R21 ;  /* 0x0000841501007387 */ /* 0x0041e80000100800 */
[----:B0-----:R-:W2:Y:S04]  /*80b0*/  LDL.LU R21, [R1+0x520] ;  /* 0x0005200001157983 */ /* 0x001ea80000300800 */
[----:B------:R-:W2:Y:S04]  /*80c0*/  LDL.LU.64 R24, [R1+0x518] ;  /* 0x0005180001187983 */ /* 0x000ea80000300a00 */
[----:B------:R0:W-:Y:S04]  /*80d0*/  STL [R1+0x80], R8 ;  /* 0x0000800801007387 */ /* 0x0001e80000100800 */
        /* <DEDUP_REMOVED lines=11> */
[----:B----4-:R0:W-:Y:S04]  /*8190*/  STL [R1+0x60], R113 ;  /* 0x0000607101007387 */ /* 0x0101e80000100800 */
[----:B0-----:R-:W4:Y:S04]  /*81a0*/  LDL.LU R113, [R1+0x4d0] ;  /* 0x0004d00001717983 */ /* 0x001f280000300800 */
[----:B------:R-:W2:Y:S04]  /*81b0*/  LDL.LU.64 R12, [R1+0x4c8] ;  /* 0x0004c800010c7983 */ /* 0x000ea80000300a00 */
[----:B---3--:R0:W-:Y:S04]  /*81c0*/  STL [R1+0x54], R114 ;  /* 0x0000547201007387 */ /* 0x0081e80000100800 */
[----:B0-----:R-:W3:Y:S04]  /*81d0*/  LDL.LU R114, [R1+0x4c0] ;  /* 0x0004c00001727983 */ /* 0x001ee80000300800 */
[----:B------:R-:W2:Y:S04]  /*81e0*/  LDL.LU.64 R10, [R1+0x4b8] ;  /* 0x0004b800010a7983 */ /* 0x000ea80000300a00 */
[----:B------:R-:W-:Y:S04]  /*81f0*/  STL [R1+0x50], R116 ;  /* 0x0000507401007387 */ /* 0x000fe80000100800 */
[----:B------:R-:W2:Y:S01]  /*8200*/  LDL.LU.64 R32, [R1+0x4b0] ;  /* 0x0004b00001207983 */ /* 0x000ea20000300a00 */
[----:B------:R-:W-:Y:S01]  /*8210*/  IMAD R71, R2, R87, R71 ;  /* 0x0000005702477224 */ /* 0x000fe200078e0247 */
[----:B------:R-:W-:Y:S01]  /*8220*/  IABS R72, R93 ;  /* 0x0000005d00487213 */ /* 0x000fe20000000000 */
[----:B------:R-:W-:-:S02]  /*8230*/  @!P6 IMAD.IADD R70, R70, 0x1, -R2 ;  /* 0x000000014646e824 */ /* 0x000fc400078e0a02 */
[----:B------:R-:W-:Y:S01]  /*8240*/  @!P2 IMAD.MOV R68, RZ, RZ, -R68 ;  /* 0x000000ffff44a224 */ /* 0x000fe200078e0a44 */
[----:B------:R-:W-:Y:S01]  /*8250*/  ISETP.GT.U32.AND P2, PT, R2, R71, PT ;  /* 0x000000470200720c */ /* 0x000fe20003f44070 */
[----:B------:R-:W-:Y:S01]  /*8260*/  IMAD.HI.U32 R88, R0, R72, RZ ;  /* 0x0000004800587227 */ /* 0x000fe200078e00ff */
[----:B------:R-:W-:Y:S02]  /*8270*/  ISETP.GT.U32.AND P6, PT, R2, R70, PT ;  /* 0x000000460200720c */ /* 0x000fe40003fc4070 */
[----:B------:R-:W-:Y:S01]  /*8280*/  LOP3.LUT R94, R5, 0x1dc, RZ, 0xfc, !PT ;  /* 0x000001dc055e7812 */ /* 0x000fe200078efcff */
[----:B------:R-:W-:-:S03]  /*8290*/  IMAD.MOV R88, RZ, RZ, -R88 ;  /* 0x000000ffff587224 */ /* 0x000fc600078e0a58 */
[----:B------:R-:W-:Y:S01]  /*82a0*/  IABS R73, R94 ;  /* 0x0000005e00497213 */ /* 0x000fe20000000000 */
[----:B------:R-:W-:Y:S01]  /*82b0*/  IMAD R72, R2, R88, R72 ;  /* 0x0000005802487224 */ /* 0x000fe200078e0248 */
[----:B------:R0:W-:Y:S03]  /*82c0*/  STL [R1+0x44], R115 ;  /* 0x0000447301007387 */ /* 0x0001e60000100800 */
[----:B------:R-:W-:Y:S01]  /*82d0*/  IMAD.HI.U32 R95, R0, R73, RZ ;  /* 0x00000049005f7227 */ /* 0x000fe200078e00ff */
[----:B------:R-:W-:-:S03]  /*82e0*/  LOP3.LUT R88, R5, 0x1e4, RZ, 0xfc, !PT ;  /* 0x000001e405587812 */ /* 0x000fc600078efcff */
[--C-:B------:R-:W-:Y:S02]  /*82f0*/  @!P2 IMAD.IADD R71, R71, 0x1, -R2.reuse ;  /* 0x000000014747a824 */ /* 0x100fe400078e0a02 */
[----:B------:R-:W-:Y:S01]  /*8300*/  @!P6 IMAD.IADD R70, R70, 0x1, -R2 ;  /* 0x000000014646e824 */ /* 0x000fe200078e0a02 */
[C---:B------:R-:W-:Y:S01]  /*8310*/  ISETP.GT.U32.AND P6, PT, R2.reuse, R72, PT ;  /* 0x000000480200720c */ /* 0x040fe20003fc4070 */
[----:B------:R-:W-:Y:S01]  /*8320*/  IMAD.MOV R95, RZ, RZ, -R95 ;  /* 0x000000ffff5f7224 */ /* 0x000fe200078e0a5f */
[----:B------:R-:W-:Y:S01]  /*8330*/  STL [R1+0x270], R162 ;  /* 0x000270a201007387 */ /* 0x000fe20000100800 */
[----:B------:R-:W-:-:S03]  /*8340*/  ISETP.GT.U32.AND P2, PT, R2, R71, PT ;  /* 0x000000470200720c */ /* 0x000fc60003f44070 */
[----:B------:R-:W-:Y:S01]  /*8350*/  STL [R1+0x2f4], R162 ;  /* 0x0002f4a201007387 */ /* 0x000fe20000100800 */
[----:B------:R-:W-:Y:S01]  /*8360*/  IMAD R73, R2, R95, R73 ;  /* 0x0000005f02497224 */ /* 0x000fe200078e0249 */
[----:B------:R-:W-:Y:S02]  /*8370*/  IABS R6, R88 ;  /* 0x0000005800067213 */ /* 0x000fe40000000000 */
[----:B------:R-:W-:Y:S04]  /*8380*/  STL [R1+0x264], R163 ;  /* 0x000264a301007387 */ /* 0x000fe80000100800 */
[----:B------:R-:W-:Y:S04]  /*8390*/  STL [R1+0x2f8], R163 ;  /* 0x0002f8a301007387 */ /* 0x000fe80000100800 */
[----:B------:R-:W-:Y:S04]  /*83a0*/  STL.64 [R1+0x330], R162 ;  /* 0x000330a201007387 */ /* 0x000fe80000100a00 */
[----:B------:R-:W-:Y:S01]  /*83b0*/  STL.64 [R1+0x268], R160 ;  /* 0x000268a001007387 */ /* 0x000fe20000100a00 */
[----:B------:R-:W-:-:S03]  /*83c0*/  LOP3.LUT R87, R5, 0x1ec, RZ, 0xfc, !PT ;  /* 0x000001ec05577812 */ /* 0x000fc600078efcff */
[----:B------:R-:W-:Y:S01]  /*83d0*/  STL [R1+0x300], R160 ;  /* 0x000300a001007387 */ /* 0x000fe20000100800 */
[----:B------:R-:W-:Y:S01]  /*83e0*/  IMAD.HI.U32 R111, R0, R6, RZ ;  /* 0x00000006006f7227 */ /* 0x000fe200078e00ff */
[----:B------:R-:W-:Y:S02]  /*83f0*/  ISETP.GT.U32.AND P5, PT, R2, R73, PT ;  /* 0x000000490200720c */ /* 0x000fe40003fa4070 */
[----:B------:R-:W-:Y:S04]  /*8400*/  STL [R1+0x2fc], R161 ;  /* 0x0002fca101007387 */ /* 0x000fe80000100800 */
[----:B------:R-:W-:Y:S01]  /*8410*/  STL.64 [R1+0x338], R160 ;  /* 0x000338a001007387 */ /* 0x000fe20000100a00 */
[----:B------:R-:W-:-:S03]  /*8420*/  LOP3.LUT R84, R5, 0x1f4, RZ, 0xfc, !PT ;  /* 0x000001f405547812 */ /* 0x000fc600078efcff */
[----:B------:R-:W-:Y:S01]  /*8430*/  STL.64 [R1+0x278], R158 ;  /* 0x0002789e01007387 */ /* 0x000fe20000100a00 */
[----:B------:R-:W-:-:S03]  /*8440*/  @!P6 IMAD.IADD R72, R72, 0x1, -R2 ;  /* 0x000000014848e824 */ /* 0x000fc600078e0a02 */
[----:B------:R-:W-:Y:S01]  /*8450*/  STL [R1+0x308], R158 ;  /* 0x0003089e01007387 */ /* 0x000fe20000100800 */
[----:B------:R-:W-:Y:S01]  /*8460*/  IABS R5, R87 ;  /* 0x0000005700057213 */ /* 0x000fe20000000000 */
[----:B------:R-:W-:Y:S02]  /*8470*/  IMAD.MOV R111, RZ, RZ, -R111 ;  /* 0x000000ffff6f7224 */ /* 0x000fe400078e0a6f */
[----:B------:R-:W-:Y:S01]  /*8480*/  STL [R1+0x304], R159 ;  /* 0x0003049f01007387 */ /* 0x000fe20000100800 */
[----:B------:R-:W-:-:S03]  /*8490*/  @!P2 IMAD.IADD R71, R71, 0x1, -R2 ;  /* 0x000000014747a824 */ /* 0x000fc600078e0a02 */
[----:B------:R-:W-:Y:S01]  /*84a0*/  STL.64 [R1+0x340], R158 ;  /* 0x0003409e01007387 */ /* 0x000fe20000100a00 */
[----:B------:R-:W-:-:S03]  /*84b0*/  ISETP.GE.AND P2, PT, R83, RZ, PT ;  /* 0x000000ff5300720c */ /* 0x000fc60003f46270 */
[----:B------:R-:W-:Y:S01]  /*84c0*/  STL [R1+0x2a0], R156 ;  /* 0x0002a09c01007387 */ /* 0x000fe20000100800 */
[----:B------:R-:W-:-:S03]  /*84d0*/  IMAD R6, R2, R111, R6 ;  /* 0x0000006f02067224 */ /* 0x000fc600078e0206 */
[----:B------:R-:W-:Y:S01]  /*84e0*/  STL [R1+0x30c], R156 ;  /* 0x00030c9c01007387 */ /* 0x000fe20000100800 */
[----:B------:R-:W-:-:S03]  /*84f0*/  ISETP.GT.U32.AND P6, PT, R2, R72, PT ;  /* 0x000000480200720c */ /* 0x000fc60003fc4070 */
[----:B------:R-:W-:Y:S01]  /*8500*/  STL [R1+0x280], R157 ;  /* 0x0002809d01007387 */ /* 0x000fe20000100800 */
[----:B------:R-:W-:-:S03]  /*8510*/  IMAD.HI.U32 R111, R0, R5, RZ ;  /* 0x00000005006f7227 */ /* 0x000fc600078e00ff */
[----:B------:R-:W-:Y:S01]  /*8520*/  STL [R1+0x310], R157 ;  /* 0x0003109d01007387 */ /* 0x000fe20000100800 */
[----:B------:R-:W-:-:S03]  /*8530*/  IABS R112, R84 ;  /* 0x0000005400707213 */ /* 0x000fc60000000000 */
[----:B------:R-:W-:Y:S04]  /*8540*/  STL.64 [R1+0x348], R156 ;  /* 0x0003489c01007387 */ /* 0x000fe80000100a00 */
[----:B------:R-:W-:Y:S01]  /*8550*/  STL.64 [R1+0x288], R154 ;  /* 0x0002889a01007387 */ /* 0x000fe20000100a00 */
[----:B------:R-:W-:-:S03]  /*8560*/  @!P5 IMAD.IADD R73, R73, 0x1, -R2 ;  /* 0x000000014949d824 */ /* 0x000fc600078e0a02 */
[----:B------:R-:W-:Y:S01]  /*8570*/  STL [R1+0x318], R154 ;  /* 0x0003189a01007387 */ /* 0x000fe20000100800 */
[----:B------:R-:W-:-:S03]  /*8580*/  IMAD.MOV R111, RZ, RZ, -R111 ;  /* 0x000000ffff6f7224 */ /* 0x000fc600078e0a6f */
[----:B------:R-:W-:Y:S01]  /*8590*/  STL [R1+0x358], R154 ;  /* 0x0003589a01007387 */ /* 0x000fe20000100800 */
[----:B------:R-:W-:-:S03]  /*85a0*/  IMAD.MOV.U32 R83, RZ, RZ, R112 ;  /* 0x000000ffff537224 */ /* 0x000fc600078e0070 */
[----:B------:R-:W-:Y:S04]  /*85b0*/  STL [R1+0x314], R155 ;  /* 0x0003149b01007387 */ /* 0x000fe80000100800 */
[----:B------:R-:W-:Y:S01]  /*85c0*/  STL [R1+0x40], R131 ;  /* 0x0000408301007387 */ /* 0x000fe20000100800 */
[----:B------:R-:W-:-:S03]  /*85d0*/  IMAD R5, R2, R111, R5 ;  /* 0x0000006f02057224 */ /* 0x000fc600078e0205 */
[----:B------:R-:W-:Y:S01]  /*85e0*/  STL [R1+0x35c], R155 ;  /* 0x00035c9b01007387 */ /* 0x000fe20000100800 */
[----:B------:R-:W-:-:S03]  /*85f0*/  ISETP.GT.U32.AND P5, PT, R2, R73, PT ;  /* 0x000000490200720c */ /* 0x000fc60003fa4070 */
[----:B------:R-:W-:Y:S01]  /*8600*/  STL [R1+0x34], R130 ;  /* 0x0000348201007387 */ /* 0x000fe20000100800 */
[----:B------:R-:W-:-:S03]  /*8610*/  IMAD.HI.U32 R0, R0, R83, RZ ;  /* 0x0000005300007227 */ /* 0x000fc600078e00ff */
[----:B------:R-:W-:Y:S01]  /*8620*/  STL.64 [R1+0x3b8], R154 ;  /* 0x0003b89a01007387 */ /* 0x000fe20000100a00 */
[----:B------:R-:W-:-:S03]  /*8630*/  @!P2 IMAD.MOV R71, RZ, RZ, -R71 ;  /* 0x000000ffff47a224 */ /* 0x000fc600078e0a47 */
[----:B------:R-:W-:Y:S01]  /*8640*/  STL [R1+0x30], R125 ;  /* 0x0000307d01007387 */ /* 0x000fe20000100800 */
[----:B------:R-:W-:-:S03]  /*8650*/  PRMT R103, RZ, 0x7610, R103 ;  /* 0x00007610ff677816 */ /* 0x000fc60000000067 */
[----:B------:R-:W-:Y:S01]  /*8660*/  STL [R1+0x24], R124 ;  /* 0x0000247c01007387 */ /* 0x000fe20000100800 */
[----:B------:R-:W-:Y:S01]  /*8670*/  ISETP.GT.U32.AND P2, PT, R2, R6, PT ;  /* 0x000000060200720c */ /* 0x000fe20003f44070 */
[----:B------:R-:W-:Y:S02]  /*8680*/  @!P6 IMAD.IADD R72, R72, 0x1, -R2 ;  /* 0x000000014848e824 */ /* 0x000fe400078e0a02 */
[----:B------:R-:W-:Y:S01]  /*8690*/  STL.64 [R1+0x298], R152 ;  /* 0x0002989801007387 */ /* 0x000fe20000100a00 */
[----:B------:R-:W-:-:S03]  /*86a0*/  ISETP.GT.U32.AND P6, PT, R2, R5, PT ;  /* 0x000000050200720c */ /* 0x000fc60003fc4070 */
[----:B------:R-:W-:Y:S01]  /*86b0*/  STL [R1+0x20], R121 ;  /* 0x0000207901007387 */ /* 0x000fe20000100800 */
[----:B------:R-:W-:-:S03]  /*86c0*/  IMAD.MOV R0, RZ, RZ, -R0 ;  /* 0x000000ffff007224 */ /* 0x000fc600078e0a00 */
[----:B------:R-:W-:Y:S01]  /*86d0*/  STL [R1+0x320], R152 ;  /* 0x0003209801007387 */ /* 0x000fe20000100800 */
[----:B------:R-:W-:-:S03]  /*86e0*/  @!P4 IMAD.MOV R70, RZ, RZ, -R70 ;  /* 0x000000ffff46c224 */ /* 0x000fc600078e0a46 */
[----:B------:R-:W-:Y:S01]  /*86f0*/  STL [R1+0x14], R120 ;  /* 0x0000147801007387 */ /* 0x000fe20000100800 */
[----:B------:R-:W-:-:S03]  /*8700*/  ISETP.GE.AND P4, PT, R93, RZ, PT ;  /* 0x000000ff5d00720c */ /* 0x000fc60003f86270 */
[----:B------:R-:W-:Y:S01]  /*8710*/  STL [R1+0x360], R152 ;  /* 0x0003609801007387 */ /* 0x000fe20000100800 */
[----:B------:R-:W-:-:S03]  /*8720*/  IMAD R0, R2, R0, R83 ;  /* 0x0000000002007224 */ /* 0x000fc600078e0253 */
[----:B------:R-:W-:Y:S04]  /*8730*/  STL [R1+0x31c], R153 ;  /* 0x00031c9901007387 */ /* 0x000fe80000100800 */
[----:B------:R-:W-:Y:S01]  /*8740*/  STL [R1+0x364], R153 ;  /* 0x0003649901007387 */ /* 0x000fe20000100800 */
[----:B0-----:R-:W0:Y:S03]  /*8750*/  S2R R115, SR_TID.X ;  /* 0x0000000000737919 */ /* 0x001e260000002100 */
[----:B------:R-:W-:Y:S04]  /*8760*/  STL.64 [R1+0x3d8], R152 ;  /* 0x0003d89801007387 */ /* 0x000fe80000100a00 */
[----:B------:R1:W3:Y:S04]  /*8770*/  @P0 LDG.E.U16 R103, desc[UR20][R150.64] ;  /* 0x0000001496670981 */ /* 0x0002e8000c1e1500 */
[----:B------:R1:W-:Y:S01]  /*8780*/  STL.64 [R1+0x2a8], R150 ;  /* 0x0002a89601007387 */ /* 0x0003e20000100a00 */
[----:B------:R-:W-:Y:S01]  /*8790*/  @!P5 IMAD.IADD R73, R73, 0x1, -R2 ;  /* 0x000000014949d824 */ /* 0x000fe200078e0a02 */
[----:B------:R-:W-:-:S02]  /*87a0*/  ISETP.GT.U32.AND P5, PT, R2, R0, PT ;  /* 0x000000000200720c */ /* 0x000fc40003fa4070 */
[----:B------:R-:W-:Y:S01]  /*87b0*/  STL [R1+0x10], R119 ;  /* 0x0000107701007387 */ /* 0x000fe20000100800 */
[----:B------:R-:W-:-:S03]  /*87c0*/  @!P2 IMAD.IADD R6, R6, 0x1, -R2 ;  /* 0x000000010606a824 */ /* 0x000fc600078e0a02 */
[----:B------:R-:W-:Y:S01]  /*87d0*/  STL [R1+0x368], R150 ;  /* 0x0003689601007387 */ /* 0x000fe20000100800 */
[----:B-1----:R-:W1:Y:S01]  /*87e0*/  S2R R151, SR_TID.X ;  /* 0x0000000000977919 */ /* 0x002e620000002100 */
[----:B------:R-:W-:Y:S02]  /*87f0*/  @!P6 IMAD.IADD R5, R5, 0x1, -R2 ;  /* 0x000000010505e824 */ /* 0x000fe400078e0a02 */
[----:B------:R-:W-:Y:S04]  /*8800*/  STL [R1+0x410], R150 ;  /* 0x0004109601007387 */ /* 0x000fe80000100800 */
[----:B------:R-:W-:Y:S04]  /*8810*/  STL [R1+0x460], R150 ;  /* 0x0004609601007387 */ /* 0x000fe80000100800 */
[----:B------:R-:W-:Y:S01]  /*8820*/  STL [R1+0x2b0], R149 ;  /* 0x0002b09501007387 */ /* 0x000fe20000100800 */
[----:B------:R-:W-:-:S03]  /*8830*/  @!P4 IMAD.MOV R72, RZ, RZ, -R72 ;  /* 0x000000ffff48c224 */ /* 0x000fc600078e0a48 */
[----:B------:R-:W-:Y:S01]  /*8840*/  STL [R1+0x4], R118 ;  /* 0x0000047601007387 */ /* 0x000fe20000100800 */
[----:B------:R-:W-:-:S03]  /*8850*/  ISETP.GE.AND P2, PT, R94, RZ, PT ;  /* 0x000000ff5e00720c */ /* 0x000fc60003f46270 */
[----:B------:R-:W-:Y:S01]  /*8860*/  STL.64 [R1+0x350], R148 ;  /* 0x0003509401007387 */ /* 0x000fe20000100a00 */
[----:B------:R-:W-:-:S03]  /*8870*/  ISETP.GT.U32.AND P4, PT, R2, R6, PT ;  /* 0x000000060200720c */ /* 0x000fc60003f84070 */
[----:B------:R-:W-:Y:S01]  /*8880*/  STL.64 [R1+0x2b8], R146 ;  /* 0x0002b89201007387 */ /* 0x000fe20000100a00 */
[----:B------:R-:W-:-:S03]  /*8890*/  ISETP.GT.U32.AND P6, PT, R2, R5, PT ;  /* 0x000000050200720c */ /* 0x000fc60003fc4070 */
[----:B------:R-:W-:Y:S04]  /*88a0*/  STL [R1+0x370], R146 ;  /* 0x0003709201007387 */ /* 0x000fe80000100800 */
[----:B------:R-:W-:Y:S04]  /*88b0*/  STL [R1+0x36c], R147 ;  /* 0x00036c9301007387 */ /* 0x000fe80000100800 */
[----:B------:R-:W-:Y:S04]  /*88c0*/  STL [R1], R117 ;  /* 0x0000007501007387 */ /* 0x000fe80000100800 */
[----:B------:R-:W-:Y:S01]  /*88d0*/  STL.64 [R1+0x3e0], R146 ;  /* 0x0003e09201007387 */ /* 0x000fe20000100a00 */
[----:B------:R-:W-:-:S03]  /*88e0*/  @!P5 IMAD.IADD R0, R0, 0x1, -R2 ;  /* 0x000000010000d824 */ /* 0x000fc600078e0a02 */
[----:B------:R-:W-:Y:S04]  /*88f0*/  STL.64 [R1+0x2c0], R144 ;  /* 0x0002c09001007387 */ /* 0x000fe80000100a00 */
[----:B------:R-:W-:Y:S04]  /*8900*/  STL [R1+0x378], R144 ;  /* 0x0003789001007387 */ /* 0x000fe80000100800 */
[----:B------:R-:W-:Y:S04]  /*8910*/  STL [R1+0x374], R145 ;  /* 0x0003749101007387 */ /* 0x000fe80000100800 */
[----:B------:R-:W-:Y:S04]  /*8920*/  STL.64 [R1+0x3f8], R144 ;  /* 0x0003f89001007387 */ /* 0x000fe80000100a00 */
[----:B------:R-:W-:Y:S01]  /*8930*/  STL.64 [R1+0x2c8], R142 ;  /* 0x0002c88e01007387 */ /* 0x000fe20000100a00 */
[----:B------:R-:W-:-:S03]  /*8940*/  ISETP.GT.U32.AND P5, PT, R2, R0, PT ;  /* 0x000000000200720c */ /* 0x000fc60003fa4070 */
[----:B------:R-:W-:Y:S04]  /*8950*/  STL [R1+0x380], R142 ;  /* 0x0003808e01007387 */ /* 0x000fe80000100800 */
[----:B------:R-:W-:Y:S01]  /*8960*/  STL [R1+0x37c], R143 ;  /* 0x00037c8f01007387 */ /* 0x000fe20000100800 */
[----:B------:R-:W-:-:S03]  /*8970*/  @!P2 IMAD.MOV R73, RZ, RZ, -R73 ;  /* 0x000000ffff49a224 */ /* 0x000fc600078e0a49 */
[----:B------:R-:W-:Y:S01]  /*8980*/  STL.64 [R1+0x400], R142 ;  /* 0x0004008e01007387 */ /* 0x000fe20000100a00 */
[----:B------:R-:W-:-:S03]  /*8990*/  @!P4 IMAD.IADD R6, R6, 0x1, -R2 ;  /* 0x000000010606c824 */ /* 0x000fc600078e0a02 */
[----:B------:R-:W-:Y:S01]  /*89a0*/  STL.64 [R1+0x2d0], R140 ;  /* 0x0002d08c01007387 */ /* 0x000fe20000100a00 */
[----:B------:R-:W-:Y:S01]  /*89b0*/  ISETP.GE.AND P2, PT, R88, RZ, PT ;  /* 0x000000ff5800720c */ /* 0x000fe20003f46270 */
[----:B------:R-:W-:Y:S02]  /*89c0*/  @!P6 IMAD.IADD R5, R5, 0x1, -R2 ;  /* 0x000000010505e824 */ /* 0x000fe400078e0a02 */
[----:B------:R-:W-:Y:S01]  /*89d0*/  STL [R1+0x390], R140 ;  /* 0x0003908c01007387 */ /* 0x000fe20000100800 */
[----:B------:R-:W-:-:S03]  /*89e0*/  ISETP.GE.AND P4, PT, R87, RZ, PT ;  /* 0x000000ff5700720c */ /* 0x000fc60003f86270 */
[----:B------:R-:W-:Y:S01]  /*89f0*/  STL [R1+0x414], R140 ;  /* 0x0004148c01007387 */ /* 0x000fe20000100800 */
[----:B------:R-:W-:Y:S01]  /*8a00*/  ISETP.GE.AND P6, PT, R84, RZ, PT ;  /* 0x000000ff5400720c */ /* 0x000fe20003fc6270 */
[----:B------:R-:W2:Y:S02]  /*8a10*/  S2R R116, SR_TID.X ;  /* 0x0000000000747919 */ /* 0x000ea40000002100 */
[----:B------:R-:W-:Y:S04]  /*8a20*/  STL [R1+0x464], R140 ;  /* 0x0004648c01007387 */ /* 0x000fe80000100800 */
[----:B------:R-:W-:Y:S01]  /*8a30*/  STL [R1+0x384], R141 ;  /* 0x0003848d01007387 */ /* 0x000fe20000100800 */
[----:B0-----:R-:W-:-:S03]  /*8a40*/  LOP3.LUT R115, R115, 0x3f, RZ, 0xc0, !PT ;  /* 0x0000003f73737812 */ /* 0x001fc600078ec0ff */
[----:B------:R-:W-:Y:S01]  /*8a50*/  STL [R1+0x418], R141 ;  /* 0x0004188d01007387 */ /* 0x000fe20000100800 */
[----:B------:R-:W-:-:S03]  /*8a60*/  PRMT R95, RZ, 0x7610, R95 ;  /* 0x00007610ff5f7816 */ /* 0x000fc6000000005f */
[----:B------:R-:W-:Y:S01]  /*8a70*/  STL [R1+0x468], R141 ;  /* 0x0004688d01007387 */ /* 0x000fe20000100800 */
[----:B-1----:R-:W-:-:S03]  /*8a80*/  SHF.R.S32.HI R87, RZ, 0x6, R151 ;  /* 0x00000006ff577819 */ /* 0x002fc60000011497 */
[----:B------:R-:W-:Y:S04]  /*8a90*/  STL.64 [R1+0x2d8], R138 ;  /* 0x0002d88a01007387 */ /* 0x000fe80000100a00 */
[----:B------:R-:W-:Y:S01]  /*8aa0*/  STL [R1+0x41c], R138 ;  /* 0x00041c8a01007387 */ /* 0x000fe20000100800 */
[----:B------:R-:W-:-:S03]  /*8ab0*/  PRMT R96, RZ, 0x7610, R96 ;  /* 0x00007610ff607816 */ /* 0x000fc60000000060 */
[----:B------:R-:W-:Y:S01]  /*8ac0*/  STL [R1+0x46c], R138 ;  /* 0x00046c8a01007387 */ /* 0x000fe20000100800 */
[----:B------:R-:W-:-:S03]  /*8ad0*/  PRMT R105, RZ, 0x7610, R105 ;  /* 0x00007610ff697816 */ /* 0x000fc60000000069 */
[----:B------:R-:W-:Y:S01]  /*8ae0*/  STL [R1+0x394], R139 ;  /* 0x0003948b01007387 */ /* 0x000fe20000100800 */
[----:B------:R-:W-:Y:S01]  /*8af0*/  PRMT R104, RZ, 0x7610, R104 ;  /* 0x00007610ff687816 */ /* 0x000fe20000000068 */
[----:B------:R-:W-:Y:S02]  /*8b00*/  IMAD.SHL.U32 R83, R115, 0x2, RZ ;  /* 0x0000000273537824 */ /* 0x000fe400078e00ff */
[----:B------:R-:W-:Y:S01]  /*8b10*/  STL [R1+0x420], R139 ;  /* 0x0004208b01007387 */ /* 0x000fe20000100800 */
[----:B------:R-:W-:Y:S01]  /*8b20*/  PRMT R102, RZ, 0x7610, R102 ;  /* 0x00007610ff667816 */ /* 0x000fe20000000066 */
[----:B------:R-:W-:Y:S01]  /*8b30*/  @!P5 IMAD.IADD R0, R0, 0x1, -R2 ;  /* 0x000000010000d824 */ /* 0x000fe200078e0a02 */
[----:B--2---:R-:W-:Y:S01]  /*8b40*/  SEL R93, R31, R7, !P3 ;  /* 0x000000071f5d7207 */ /* 0x004fe20005800000 */
[----:B------:R-:W-:Y:S01]  /*8b50*/  STL [R1+0x470], R139 ;  /* 0x0004708b01007387 */ /* 0x000fe20000100800 */
[----:B------:R-:W-:Y:S02]  /*8b60*/  PRMT R101, RZ, 0x7610, R101 ;  /* 0x00007610ff657816 */ /* 0x000fe40000000065 */
[----:B------:R-:W-:Y:S01]  /*8b70*/  PRMT R100, RZ, 0x7610, R100 ;  /* 0x00007610ff647816 */ /* 0x000fe20000000064 */
[----:B------:R-:W-:Y:S01]  /*8b80*/  STL.64 [R1+0x2e0], R136 ;  /* 0x0002e08801007387 */ /* 0x000fe20000100a00 */
[----:B------:R-:W-:-:S02]  /*8b90*/  PRMT R99, RZ, 0x7610, R99 ;  /* 0x00007610ff637816 */ /* 0x000fc40000000063 */
[----:B------:R-:W-:Y:S01]  /*8ba0*/  SGXT R84, R87, 0x1 ;  /* 0x000000015754781a */ /* 0x000fe20000000200 */
[----:B------:R-:W-:Y:S01]  /*8bb0*/  STL.64 [R1+0x398], R136 ;  /* 0x0003988801007387 */ /* 0x000fe20000100a00 */
[C---:B------:R-:W-:Y:S01]  /*8bc0*/  SEL R88, R31.reuse, R33, !P3 ;  /* 0x000000211f587207 */ /* 0x040fe20005800000 */
[----:B------:R-:W-:Y:S02]  /*8bd0*/  @!P2 IMAD.MOV R6, RZ, RZ, -R6 ;  /* 0x000000ffff06a224 */ /* 0x000fe400078e0a06 */
[----:B------:R0:W2:Y:S01]  /*8be0*/  @P0 LDG.E.U16 R95, desc[UR20][R134.64] ;  /* 0x00000014865f0981 */ /* 0x0000a2000c1e1500 */
[----:B------:R-:W-:Y:S01]  /*8bf0*/  @!P4 IMAD.MOV R5, RZ, RZ, -R5 ;  /* 0x000000ffff05c224 */ /* 0x000fe200078e0a05 */
[----:B------:R-:W-:Y:S02]  /*8c00*/  SEL R87, R31, R9, !P3 ;  /* 0x000000091f577207 */ /* 0x000fe40005800000 */
[----:B------:R0:W-:Y:S01]  /*8c10*/  STL.64 [R1+0x3a0], R134 ;  /* 0x0003a08601007387 */ /* 0x0001e20000100a00 */
[----:B------:R-:W-:Y:S01]  /*8c20*/  @!P6 IMAD.MOV R0, RZ, RZ, -R0 ;  /* 0x000000ffff00e224 */ /* 0x000fe200078e0a00 */
[----:B------:R-:W-:-:S02]  /*8c30*/  LOP3.LUT R2, R83, 0x90, R84, 0x78, !PT ;  /* 0x0000009053027812 */ /* 0x000fc400078e7854 */
[----:B------:R1:W2:Y:S01]  /*8c40*/  @P0 LDG.E.U16 R96, desc[UR20][R136.64] ;  /* 0x0000001488600981 */ /* 0x0002a2000c1e1500 */
[C---:B------:R-:W-:Y:S02]  /*8c50*/  SEL R84, R31.reuse, R10, !P3 ;  /* 0x0000000a1f547207 */ /* 0x040fe40005800000 */
[C---:B------:R-:W-:Y:S01]  /*8c60*/  SEL R33, R31.reuse, R16, !P3 ;  /* 0x000000101f217207 */ /* 0x040fe20005800000 */
[----:B------:R-:W2:Y:S01]  /*8c70*/  @P0 LDG.E.U16 R105, desc[UR20][R154.64] ;  /* 0x000000149a690981 */ /* 0x000ea2000c1e1500 */
[----:B0-----:R-:W-:-:S03]  /*8c80*/  SEL R134, R31, R32, !P3 ;  /* 0x000000201f867207 */ /* 0x001fc60005800000 */
[----:B------:R-:W2:Y:S01]  /*8c90*/  @P0 LDG.E.U16 R104, desc[UR20][R152.64] ;  /* 0x0000001498680981 */ /* 0x000ea2000c1e1500 */
[----:B------:R-:W-:Y:S01]  /*8ca0*/  SEL R32, R31, R17, !P3 ;  /* 0x000000111f207207 */ /* 0x000fe20005800000 */
[----:B------:R-:W-:Y:S01]  /*8cb0*/  IMAD R17, R93, UR7, RZ ;  /* 0x000000075d117c24 */ /* 0x000fe2000f8e02ff */
[C---:B-1----:R-:W-:Y:S01]  /*8cc0*/  SEL R137, R31.reuse, R22, !P3 ;  /* 0x000000161f897207 */ /* 0x042fe20005800000 */
[----:B------:R0:W2:Y:S01]  /*8cd0*/  @P0 LDG.E.U16 R102, desc[UR20][R148.64] ;  /* 0x0000001494660981 */ /* 0x0000a2000c1e1500 */
[C---:B------:R-:W-:Y:S01]  /*8ce0*/  SEL R83, R31.reuse, R11, !P3 ;  /* 0x0000000b1f537207 */ /* 0x040fe20005800000 */
[----:B------:R-:W-:Y:S01]  /*8cf0*/  IMAD R16, R88, UR7, RZ ;  /* 0x0000000758107c24 */ /* 0x000fe2000f8e02ff */
[C---:B------:R-:W-:Y:S01]  /*8d00*/  SEL R7, R31.reuse, R19, !P3 ;  /* 0x000000131f077207 */ /* 0x040fe20005800000 */
[----:B------:R-:W2:Y:S01]  /*8d10*/  @P0 LDG.E.U16 R101, desc[UR20][R146.64] ;  /* 0x0000001492650981 */ /* 0x000ea2000c1e1500 */
[C---:B------:R-:W-:Y:S02]  /*8d20*/  SEL R136, R31.reuse, R21, !P3 ;  /* 0x000000151f887207 */ /* 0x040fe40005800000 */
[C---:B------:R-:W-:Y:S01]  /*8d30*/  SEL R22, R31.reuse, R23, !P3 ;  /* 0x000000171f167207 */ /* 0x040fe20005800000 */
[----:B------:R-:W2:Y:S01]  /*8d40*/  @P0 LDG.E.U16 R100, desc[UR20][R144.64] ;  /* 0x0000001490640981 */ /* 0x000ea2000c1e1500 */
[----:B------:R-:W-:-:S02]  /*8d50*/  SEL R94, R31, R26, !P3 ;  /* 0x0000001a1f5e7207 */ /* 0x000fc40005800000 */
[C---:B0-----:R-:W-:Y:S01]  /*8d60*/  SEL R149, R31.reuse, R92, !P3 ;  /* 0x0000005c1f957207 */ /* 0x041fe20005800000 */
[----:B------:R0:W2:Y:S01]  /*8d70*/  @P0 LDG.E.U16 R99, desc[UR20][R142.64] ;  /* 0x000000148e630981 */ /* 0x0000a2000c1e1500 */
[C---:B------:R-:W-:Y:S02]  /*8d80*/  SEL R152, R31.reuse, R91, !P3 ;  /* 0x0000005b1f987207 */ /* 0x040fe40005800000 */
[C---:B------:R-:W-:Y:S02]  /*8d90*/  SEL R153, R31.reuse, R90, !P3 ;  /* 0x0000005a1f997207 */ /* 0x040fe40005800000 */
[C---:B------:R-:W-:Y:S02]  /*8da0*/  SEL R154, R31.reuse, R89, !P3 ;  /* 0x000000591f9a7207 */ /* 0x040fe40005800000 */
[C---:B------:R-:W-:Y:S02]  /*8db0*/  SEL R155, R31.reuse, R86, !P3 ;  /* 0x000000561f9b7207 */ /* 0x040fe40005800000 */
[----:B------:R-:W-:-:S02]  /*8dc0*/  SEL R156, R31, R85, !P3 ;  /* 0x000000551f9c7207 */ /* 0x000fc40005800000 */
[C---:B------:R-:W-:Y:S02]  /*8dd0*/  SEL R157, R31.reuse, R82, !P3 ;  /* 0x000000521f9d7207 */ /* 0x040fe40005800000 */
        /* <DEDUP_REMOVED lines=11> */
[----:B------:R-:W-:Y:S01]  /*8e90*/  SEL R9, R31, R15, !P3 ;  /* 0x0000000f1f097207 */ /* 0x000fe20005800000 */
[----:B------:R-:W-:Y:S01]  /*8ea0*/  IMAD R15, R87, UR7, RZ ;  /* 0x00000007570f7c24 */ /* 0x000fe2000f8e02ff */
[C---:B------:R-:W-:Y:S02]  /*8eb0*/  SEL R18, R31.reuse, R18, !P3 ;  /* 0x000000121f127207 */ /* 0x040fe40005800000 */
[C---:B------:R-:W-:Y:S02]  /*8ec0*/  SEL R20, R31.reuse, R20, !P3 ;  /* 0x000000141f147207 */ /* 0x040fe40005800000 */
[C---:B------:R-:W-:Y:S02]  /*8ed0*/  SEL R135, R31.reuse, R8, !P3 ;  /* 0x000000081f877207 */ /* 0x040fe40005800000 */
[C---:B0-----:R-:W-:Y:S02]  /*8ee0*/  SEL R142, R31.reuse, R24, !P3 ;  /* 0x000000181f8e7207 */ /* 0x041fe40005800000 */
        /* <DEDUP_REMOVED lines=52> */
[----:B------:R-:W-:Y:S01]  /*9230*/  SEL R31, R31, R0, !P3 ;  /* 0x000000001f1f7207 */ /* 0x000fe20005800000 */
[----:B------:R-:W-:Y:S01]  /*9240*/  IMAD R14, R84, UR7, RZ ;  /* 0x00000007540e7c24 */ /* 0x000fe2000f8e02ff */
[-C--:B------:R-:W-:Y:S01]  /*9250*/  LEA R132, P3, R17, R4.reuse, 0x1 ;  /* 0x0000000411847211 */ /* 0x080fe200078608ff */
[----:B------:R-:W-:Y:S01]  /*9260*/  IMAD R13, R83, UR7, RZ ;  /* 0x00000007530d7c24 */ /* 0x000fe2000f8e02ff */
[----:B------:R-:W-:-:S02]  /*9270*/  LEA R130, P4, R16, R4, 0x1 ;  /* 0x0000000410827211 */ /* 0x000fc400078808ff */
[----:B------:R-:W-:Y:S01]  /*9280*/  PRMT R38, RZ, 0x7610, R38 ;  /* 0x00007610ff267816 */ /* 0x000fe20000000026 */
[----:B------:R-:W-:Y:S01]  /*9290*/  IMAD R12, R12, UR7, RZ ;  /* 0x000000070c0c7c24 */ /* 0x000fe2000f8e02ff */
[-C--:B------:R-:W-:Y:S02]  /*92a0*/  LEA R128, P2, R15, R4.reuse, 0x1 ;  /* 0x000000040f807211 */ /* 0x080fe400078408ff */
[-C--:B------:R-:W-:Y:S02]  /*92b0*/  LEA.HI.X.SX32 R133, R17, R3.reuse, 0x1, P3 ;  /* 0x0000000311857211 */ /* 0x080fe400018f0eff */
[----:B------:R-:W-:Y:S01]  /*92c0*/  PRMT R37, RZ, 0x7610, R37 ;  /* 0x00007610ff257816 */ /* 0x000fe20000000025 */
[----:B------:R-:W-:Y:S01]  /*92d0*/  IMAD R11, R11, UR7, RZ ;  /* 0x000000070b0b7c24 */ /* 0x000fe2000f8e02ff */
[----:B------:R-:W-:Y:S01]  /*92e0*/  LEA R126, P6, R14, R4, 0x1 ;  /* 0x000000040e7e7211 */ /* 0x000fe200078c08ff */
[----:B------:R-:W2:Y:S01]  /*92f0*/  @P0 LDG.E.U16 R38, desc[UR20][R132.64] ;  /* 0x0000001484260981 */ /* 0x000ea2000c1e1500 */
[----:B------:R-:W-:-:S02]  /*9300*/  LEA.HI.X.SX32 R131, R16, R3, 0x1, P4 ;  /* 0x0000000310837211 */ /* 0x000fc400020f0eff */
[----:B------:R-:W-:Y:S02]  /*9310*/  PRMT R36, RZ, 0x7610, R36 ;  /* 0x00007610ff247816 */ /* 0x000fe40000000024 */
[-C--:B------:R-:W-:Y:S01]  /*9320*/  LEA R124, P3, R13, R4.reuse, 0x1 ;  /* 0x000000040d7c7211 */ /* 0x080fe200078608ff */
[----:B------:R-:W-:Y:S01]  /*9330*/  IMAD R10, R10, UR7, RZ ;  /* 0x000000070a0a7c24 */ /* 0x000fe2000f8e02ff */
[-C--:B------:R-:W-:Y:S01]  /*9340*/  LEA.HI.X.SX32 R129, R15, R3.reuse, 0x1, P2 ;  /* 0x000000030f817211 */ /* 0x080fe200010f0eff */
[----:B------:R-:W2:Y:S01]  /*9350*/  @P0 LDG.E.U16 R37, desc[UR20][R130.64] ;  /* 0x0000001482250981 */ /* 0x000ea2000c1e1500 */
[----:B------:R-:W-:Y:S02]  /*9360*/  PRMT R35, RZ, 0x7610, R35 ;  /* 0x00007610ff237816 */ /* 0x000fe40000000023 */
[----:B------:R-:W-:Y:S01]  /*9370*/  LEA R122, P4, R12, R4, 0x1 ;  /* 0x000000040c7a7211 */ /* 0x000fe200078808ff */
[----:B------:R-:W-:Y:S01]  /*9380*/  IMAD R9, R9, UR7, RZ ;  /* 0x0000000709097c24 */ /* 0x000fe2000f8e02ff */
[----:B------:R-:W-:Y:S01]  /*9390*/  LEA.HI.X.SX32 R127, R14, R3, 0x1, P6 ;  /* 0x000000030e7f7211 */ /* 0x000fe200030f0eff */
[----:B------:R-:W2:Y:S01]  /*93a0*/  @P0 LDG.E.U16 R36, desc[UR20][R128.64] ;  /* 0x0000001480240981 */ /* 0x000ea2000c1e1500 */
[----:B------:R-:W-:-:S02]  /*93b0*/  PRMT R34, RZ, 0x7610, R34 ;  /* 0x00007610ff227816 */ /* 0x000fc40000000022 */
[----:B------:R-:W-:Y:S01]  /*93c0*/  SHF.R.U32.HI R116, RZ, 0x5, R116 ;  /* 0x00000005ff747819 */ /* 0x000fe20000011674 */
[----:B------:R-:W2:Y:S01]  /*93d0*/  @P0 LDG.E.U16 R35, desc[UR20][R126.64] ;  /* 0x000000147e230981 */ /* 0x000ea2000c1e1500 */
[----:B------:R-:W-:Y:S02]  /*93e0*/  LEA R120, P2, R11, R4, 0x1 ;  /* 0x000000040b787211 */ /* 0x000fe400078408ff */
[-C--:B------:R-:W-:Y:S02]  /*93f0*/  LEA.HI.X.SX32 R125, R13, R3.reuse, 0x1, P3 ;  /* 0x000000030d7d7211 */ /* 0x080fe400018f0eff */
[----:B------:R-:W-:Y:S02]  /*9400*/  PRMT R28, RZ, 0x7610, R28 ;  /* 0x00007610ff1c7816 */ /* 0x000fe4000000001c */
[----:B------:R-:W-:Y:S01]  /*9410*/  LEA.HI.X.SX32 R123, R12, R3, 0x1, P4 ;  /* 0x000000030c7b7211 */ /* 0x000fe200020f0eff */
[----:B------:R-:W2:Y:S01]  /*9420*/  @P0 LDG.E.U16 R34, desc[UR20][R124.64] ;  /* 0x000000147c220981 */ /* 0x000ea2000c1e1500 */
[----:B------:R-:W-:-:S02]  /*9430*/  PRMT R27, RZ, 0x7610, R27 ;  /* 0x00007610ff1b7816 */ /* 0x000fc4000000001b */
[-C--:B------:R-:W-:Y:S01]  /*9440*/  LEA R118, P3, R10, R4.reuse, 0x1 ;  /* 0x000000040a767211 */ /* 0x080fe200078608ff */
[----:B------:R-:W2:Y:S01]  /*9450*/  @P0 LDG.E.U16 R28, desc[UR20][R122.64] ;  /* 0x000000147a1c0981 */ /* 0x000ea2000c1e1500 */
[----:B------:R-:W-:Y:S02]  /*9460*/  ISETP.NE.U32.AND P5, PT, R116, RZ, PT ;  /* 0x000000ff7400720c */ /* 0x000fe40003fa5070 */
[-C--:B------:R-:W-:Y:S02]  /*9470*/  LEA.HI.X.SX32 R121, R11, R3.reuse, 0x1, P2 ;  /* 0x000000030b797211 */ /* 0x080fe400010f0eff */
[----:B------:R-:W-:Y:S02]  /*9480*/  LEA R116, P4, R9, R4, 0x1 ;  /* 0x0000000409747211 */ /* 0x000fe400078808ff */
[----:B------:R-:W-:Y:S01]  /*9490*/  PRMT R25, RZ, 0x7610, R25 ;  /* 0x00007610ff197816 */ /* 0x000fe20000000019 */
[----:B------:R-:W2:Y:S01]  /*94a0*/  @P0 LDG.E.U16 R27, desc[UR20][R120.64] ;  /* 0x00000014781b0981 */ /* 0x000ea2000c1e1500 */
[----:B------:R-:W-:-:S02]  /*94b0*/  LEA.HI.X.SX32 R119, R10, R3, 0x1, P3 ;  /* 0x000000030a777211 */ /* 0x000fc400018f0eff */
[----:B------:R-:W-:Y:S02]  /*94c0*/  PRMT R24, RZ, 0x7610, R24 ;  /* 0x00007610ff187816 */ /* 0x000fe40000000018 */
[----:B------:R-:W-:Y:S01]  /*94d0*/  LEA.HI.X.SX32 R117, R9, R3, 0x1, P4 ;  /* 0x0000000309757211 */ /* 0x000fe200020f0eff */
[----:B------:R-:W2:Y:S04]  /*94e0*/  @P0 LDG.E.U16 R25, desc[UR20][R118.64] ;  /* 0x0000001476190981 */ /* 0x000ea8000c1e1500 */
[----:B------:R-:W2:Y:S01]  /*94f0*/  @P0 LDG.E.U16 R24, desc[UR20][R116.64] ;  /* 0x0000001474180981 */ /* 0x000ea2000c1e1500 */
[----:B------:R-:W-:-:S04]  /*9500*/  @!UP1 UIADD3 UR4, UPT, UPT, -UR6, 0x100000, URZ ;  /* 0x0010000006049890 */ /* 0x000fc8000fffe1ff */
[----:B------:R-:W-:Y:S02]  /*9510*/  @!UP1 USHF.L.U32 UR5, UR4, 0xb, URZ ;  /* 0x0000000b04059899 */ /* 0x000fe400080006ff */
[----:B------:R-:W-:Y:S01]  /*9520*/  @!UP1 USHF.L.U32 UR4, UR4, 0x1, URZ ;  /* 0x0000000104049899 */ /* 0x000fe200080006ff */
[----:B------:R-:W-:Y:S01]  /*9530*/  VOTEU.ALL UP2, P1 ;  /* 0x0000000000ff7886 */ /* 0x000fe20000840000 */
[----:B------:R-:W-:Y:S01]  /*9540*/  IMAD R8, R33, UR7, RZ ;  /* 0x0000000721087c24 */ /* 0x000fe2000f8e02ff */
[----:B------:R-:W-:Y:S01]  /*9550*/  PRMT R97, RZ, 0x7610, R97 ;  /* 0x00007610ff617816 */ /* 0x000fe20000000061 */
[----:B------:R-:W-:Y:S01]  /*9560*/  IMAD R0, R32, UR7, RZ ;  /* 0x0000000720007c24 */ /* 0x000fe2000f8e02ff */
[----:B------:R-:W-:Y:S01]  /*9570*/  PRMT R98, RZ, 0x7610, R98 ;  /* 0x00007610ff627816 */ /* 0x000fe20000000062 */
[----:B------:R-:W-:-:S03]  /*9580*/  IMAD R5, R18, UR7, RZ ;  /* 0x0000000712057c24 */ /* 0x000fc6000f8e02ff */
[----:B------:R0:W2:Y:S03]  /*9590*/  @P0 LDG.E.U16 R97, desc[UR20][R138.64] ;  /* 0x000000148a610981 */ /* 0x0000a6000c1e1500 */
[----:B------:R1:W1:Y:S01]  /*95a0*/  @!UP2 SYNCS.EXCH.64 URZ, [UR11+0x12008], UR4 ;  /* 0x012008040bffa5b2 */ /* 0x0002620008000100 */
[----:B---3--:R3:W-:Y:S01]  /*95b0*/  STS.U16 [R2+UR11+0x10400], R114 ;  /* 0x0104007202007988 */ /* 0x0087e2000800040b */
[-C--:B------:R-:W-:Y:S01]  /*95c0*/  LEA R112, P3, R0, R4.reuse, 0x1 ;  /* 0x0000000400707211 */ /* 0x080fe200078608ff */
[----:B------:R-:W-:Y:S02]  /*95d0*/  IMAD R6, R7, UR7, RZ ;  /* 0x0000000707067c24 */ /* 0x000fe4000f8e02ff */
[----:B------:R4:W2:Y:S01]  /*95e0*/  @P0 LDG.E.U16 R98, desc[UR20][R140.64] ;  /* 0x000000148c620981 */ /* 0x0008a2000c1e1500 */
[----:B0-----:R-:W-:Y:S02]  /*95f0*/  PRMT R139, RZ, 0x7610, R139 ;  /* 0x00007610ff8b7816 */ /* 0x001fe4000000008b */
[----:B---3--:R-:W-:-:S04]  /*9600*/  LEA R114, P2, R8, R4, 0x1 ;  /* 0x0000000408727211 */ /* 0x008fc800078408ff */
[-C--:B------:R-:W-:Y:S01]  /*9610*/  LEA.HI.X.SX32 R115, R8, R3.reuse, 0x1, P2 ;  /* 0x0000000308737211 */ /* 0x080fe200010f0eff */
[----:B----4-:R0:W-:Y:S01]  /*9620*/  STS.U16 [R2+UR11+0x10800], R113 ;  /* 0x0108007102007988 */ /* 0x0101e2000800040b */
[----:B------:R-:W-:Y:S02]  /*9630*/  PRMT R138, RZ, 0x7610, R138 ;  /* 0x00007610ff8a7816 */ /* 0x000fe4000000008a */
[C---:B------:R-:W-:Y:S01]  /*9640*/  LEA R110, P4, R5.reuse, R4, 0x1 ;  /* 0x00000004056e7211 */ /* 0x040fe200078808ff */
[----:B------:R-:W3:Y:S01]  /*9650*/  @P0 LDG.E.U16 R139, desc[UR20][R114.64] ;  /* 0x00000014728b0981 */ /* 0x000ee2000c1e1500 */
[----:B------:R-:W-:Y:S02]  /*9660*/  PRMT R141, RZ, 0x7610, R141 ;  /* 0x00007610ff8d7816 */ /* 0x000fe4000000008d */
[-C--:B0-----:R-:W-:Y:S01]  /*9670*/  LEA.HI.X.SX32 R113, R0, R3.reuse, 0x1, P3 ;  /* 0x0000000300717211 */ /* 0x081fe200018f0eff */
[----:B------:R-:W-:Y:S01]  /*9680*/  IMAD R7, R20, UR7, RZ ;  /* 0x0000000714077c24 */ /* 0x000fe2000f8e02ff */
[----:B------:R-:W-:-:S02]  /*9690*/  LEA.HI.X.SX32 R111, R5, R3, 0x1, P4 ;  /* 0x00000003056f7211 */ /* 0x000fc400020f0eff */
[CC--:B------:R-:W-:Y:S01]  /*96a0*/  LEA R108, P2, R6.reuse, R4.reuse, 0x1 ;  /* 0x00000004066c7211 */ /* 0x0c0fe200078408ff */
[----:B------:R-:W4:Y:S01]  /*96b0*/  @P0 LDG.E.U16 R138, desc[UR20][R112.64] ;  /* 0x00000014708a0981 */ /* 0x000f22000c1e1500 */
[----:B------:R-:W-:Y:S02]  /*96c0*/  PRMT R140, RZ, 0x7610, R140 ;  /* 0x00007610ff8c7816 */ /* 0x000fe4000000008c */
[C---:B------:R-:W-:Y:S01]  /*96d0*/  LEA R106, P3, R7.reuse, R4, 0x1 ;  /* 0x00000004076a7211 */ /* 0x040fe200078608ff */
[----:B------:R-:W3:Y:S01]  /*96e0*/  @P0 LDG.E.U16 R141, desc[UR20][R110.64] ;  /* 0x000000146e8d0981 */ /* 0x000ee2000c1e1500 */
[-C--:B------:R-:W-:Y:S02]  /*96f0*/  LEA.HI.X.SX32 R109, R6, R3.reuse, 0x1, P2 ;  /* 0x00000003066d7211 */ /* 0x080fe400010f0eff */
[----:B------:R-:W-:Y:S02]  /*9700*/  PRMT R150, RZ, 0x7610, R150 ;  /* 0x00007610ff967816 */ /* 0x000fe40000000096 */
[----:B------:R-:W-:Y:S01]  /*9710*/  LEA.HI.X.SX32 R107, R7, R3, 0x1, P3 ;  /* 0x00000003076b7211 */ /* 0x000fe200018f0eff */
[----:B------:R-:W3:Y:S04]  /*9720*/  @P0 LDG.E.U16 R140, desc[UR20][R108.64] ;  /* 0x000000146c8c0981 */ /* 0x000ee8000c1e1500 */
[----:B------:R-:W3:Y:S04]  /*9730*/  @P0 LDG.E.U16 R150, desc[UR20][R106.64] ;  /* 0x000000146a960981 */ /* 0x000ee8000c1e1500 */
[----:B------:R-:W-:Y:S04]  /*9740*/  STL.64 [R1+0x3a8], R132 ;  /* 0x0003a88401007387 */ /* 0x000fe80000100a00 */
[----:B------:R-:W-:Y:S04]  /*9750*/  STL.64 [R1+0x3b0], R130 ;  /* 0x0003b08201007387 */ /* 0x000fe80000100a00 */
[----:B------:R-:W-:Y:S04]  /*9760*/  STL.64 [R1+0x3c0], R128 ;  /* 0x0003c08001007387 */ /* 0x000fe80000100a00 */
[----:B------:R-:W-:Y:S04]  /*9770*/  STL.64 [R1+0x3c8], R126 ;  /* 0x0003c87e01007387 */ /* 0x000fe80000100a00 */
[----:B------:R-:W-:Y:S04]  /*9780*/  STL.64 [R1+0x3d0], R124 ;  /* 0x0003d07c01007387 */ /* 0x000fe80000100a00 */
[----:B------:R-:W-:Y:S04]  /*9790*/  STL.64 [R1+0x3e8], R122 ;  /* 0x0003e87a01007387 */ /* 0x000fe80000100a00 */
[----:B------:R-:W-:Y:S04]  /*97a0*/  STL.64 [R1+0x3f0], R120 ;  /* 0x0003f07801007387 */ /* 0x000fe80000100a00 */
[----:B------:R-:W-:Y:S04]  /*97b0*/  STL.64 [R1+0x408], R118 ;  /* 0x0004087601007387 */ /* 0x000fe80000100a00 */
[----:B------:R-:W4:Y:S04]  /*97c0*/  LDL.LU R40, [R1+0x230] ;  /* 0x0002300001287983 */ /* 0x000f280000300800 */
[----:B------:R-:W4:Y:S04]  /*97d0*/  LDL.LU R39, [R1+0xf4] ;  /* 0x0000f40001277983 */ /* 0x000f280000300800 */
[----:B--2---:R0:W-:Y:S04]  /*97e0*/  STL [R1+0x1f4], R38 ;  /* 0x0001f42601007387 */ /* 0x0041e80000100800 */
[----:B0-----:R-:W2:Y:S04]  /*97f0*/  LDL.LU R38, [R1+0x248] ;  /* 0x0002480001267983 */ /* 0x001ea80000300800 */
[----:B------:R0:W-:Y:S04]  /*9800*/  STL [R1+0x1f0], R37 ;  /* 0x0001f02501007387 */ /* 0x0001e80000100800 */
        /* <DEDUP_REMOVED lines=15> */
[----:B------:R-:W-:Y:S04]  /*9900*/  STL [R1+0x428], R116 ;  /* 0x0004287401007387 */ /* 0x000fe80000100800 */
[----:B------:R-:W-:Y:S04]  /*9910*/  STL [R1+0x474], R116 ;  /* 0x0004747401007387 */ /* 0x000fe80000100800 */
[----:B------:R-:W-:Y:S04]  /*9920*/  STL [R1+0x424], R117 ;  /* 0x0004247501007387 */ /* 0x000fe80000100800 */
[----:B------:R-:W-:Y:S04]  /*9930*/  STL [R1+0x478], R117 ;  /* 0x0004787501007387 */ /* 0x000fe80000100800 */
[----:B---3--:R-:W-:Y:S04]  /*9940*/  STL [R1+0x47c], R139 ;  /* 0x00047c8b01007387 */ /* 0x008fe80000100800 */
[----:B------:R-:W-:Y:S04]  /*9950*/  STL [R1+0x430], R114 ;  /* 0x0004307201007387 */ /* 0x000fe80000100800 */
[----:B------:R-:W-:Y:S04]  /*9960*/  STL [R1+0x480], R114 ;  /* 0x0004807201007387 */ /* 0x000fe80000100800 */
[----:B------:R-:W-:Y:S04]  /*9970*/  STL [R1+0x42c], R115 ;  /* 0x00042c7301007387 */ /* 0x000fe80000100800 */
[----:B------:R-:W-:Y:S04]  /*9980*/  STL [R1+0x484], R115 ;  /* 0x0004847301007387 */ /* 0x000fe80000100800 */
[----:B----4-:R-:W-:Y:S04]  /*9990*/  STL [R1+0x488], R138 ;  /* 0x0004888a01007387 */ /* 0x010fe80000100800 */
[----:B------:R-:W-:Y:S04]  /*99a0*/  STL [R1+0x438], R112 ;  /* 0x0004387001007387 */ /* 0x000fe80000100800 */
        /* <DEDUP_REMOVED lines=13> */
[----:B------:R-:W-:Y:S04]  /*9a80*/  STL.64 [R1+0x448], R106 ;  /* 0x0004486a01007387 */ /* 0x000fe80000100a00 */
[----:B------:R-:W3:Y:S04]  /*9a90*/  LDL.LU R15, [R1+0x234] ;  /* 0x00023400010f7983 */ /* 0x000ee80000300800 */
[----:B------:R-:W4:Y:S04]  /*9aa0*/  LDL.LU R16, [R1+0x224] ;  /* 0x0002240001107983 */ /* 0x000f280000300800 */
        /* <DEDUP_REMOVED lines=10> */
[----:B------:R-:W4:Y:S01]  /*9b50*/  LDL.LU R48, [R1+0x90] ;  /* 0x0000900001307983 */ /* 0x000f220000300800 */
[----:B------:R-:W-:-:S03]  /*9b60*/  LOP3.LUT R0, R2, 0x20, RZ, 0x3c, !PT ;  /* 0x0000002002007812 */ /* 0x000fc600078e3cff */
[----:B------:R-:W4:Y:S04]  /*9b70*/  LDL.LU R47, [R1+0x84] ;  /* 0x00008400012f7983 */ /* 0x000f280000300800 */
[----:B------:R-:W4:Y:S04]  /*9b80*/  LDL.LU R46, [R1+0x80] ;  /* 0x00008000012e7983 */ /* 0x000f280000300800 */
[----:B------:R-:W4:Y:S04]  /*9b90*/  LDL.LU R45, [R1+0x74] ;  /* 0x00007400012d7983 */ /* 0x000f280000300800 */
[----:B------:R-:W4:Y:S01]  /*9ba0*/  LDL.LU R44, [R1+0x70] ;  /* 0x00007000012c7983 */ /* 0x000f220000300800 */
[----:B------:R-:W-:-:S03]  /*9bb0*/  LOP3.LUT R6, R2, 0x40, RZ, 0x3c, !PT ;  /* 0x0000004002067812 */ /* 0x000fc600078e3cff */
[----:B------:R-:W4:Y:S04]  /*9bc0*/  LDL.LU R43, [R1+0x64] ;  /* 0x00006400012b7983 */ /* 0x000f280000300800 */
[----:B------:R-:W4:Y:S04]  /*9bd0*/  LDL.LU R42, [R1+0x60] ;  /* 0x00006000012a7983 */ /* 0x000f280000300800 */
[----:B------:R0:W-:Y:S04]  /*9be0*/  STS.U16 [R2+UR11+0x10c00], R40 ;  /* 0x010c002802007988 */ /* 0x0001e8000800040b */
[----:B------:R-:W4:Y:S04]  /*9bf0*/  LDL.LU R41, [R1+0x54] ;  /* 0x0000540001297983 */ /* 0x000f280000300800 */
[----:B------:R1:W-:Y:S04]  /*9c00*/  STS.U16 [R2+UR11+0x10000], R39 ;  /* 0x0100002702007988 */ /* 0x0003e8000800040b */
[----:B0-----:R-:W4:Y:S04]  /*9c10*/  LDL.LU R40, [R1+0x50] ;  /* 0x0000500001287983 */ /* 0x001f280000300800 */
[----:B--2---:R0:W-:Y:S04]  /*9c20*/  STS.U16 [R0+UR11+0x10500], R38 ;  /* 0x0105002600007988 */ /* 0x0041e8000800040b */
[----:B-1----:R-:W2:Y:S04]  /*9c30*/  LDL.LU R39, [R1+0x44] ;  /* 0x0000440001277983 */ /* 0x002ea80000300800 */
[----:B------:R1:W-:Y:S04]  /*9c40*/  STS.U16 [R0+UR11+0x10d00], R37 ;  /* 0x010d002500007988 */ /* 0x0003e8000800040b */
[----:B0-----:R-:W2:Y:S01]  /*9c50*/  LDL.LU R38, [R1+0x40] ;  /* 0x0000400001267983 */ /* 0x001ea20000300800 */
[----:B------:R-:W-:-:S03]  /*9c60*/  LOP3.LUT R5, R2, 0x60, RZ, 0x3c, !PT ;  /* 0x0000006002057812 */ /* 0x000fc600078e3cff */
[----:B-1----:R-:W2:Y:S04]  /*9c70*/  LDL.LU R37, [R1+0x34] ;  /* 0x0000340001257983 */ /* 0x002ea80000300800 */
[----:B------:R0:W-:Y:S04]  /*9c80*/  STS.U16 [R0+UR11+0x10900], R36 ;  /* 0x0109002400007988 */ /* 0x0001e8000800040b */
[----:B0-----:R-:W2:Y:S04]  /*9c90*/  LDL.LU R36, [R1+0x30] ;  /* 0x0000300001247983 */ /* 0x001ea80000300800 */
        /* <DEDUP_REMOVED lines=11> */
[----:B0-----:R-:W2:Y:S01]  /*9d50*/  LDL.LU R24, [R1] ;  /* 0x0000000001187983 */ /* 0x001ea20000300800 */
[----:B------:R-:W-:-:S02]  /*9d60*/  IMAD R22, R22, UR7, RZ ;  /* 0x0000000716167c24 */ /* 0x000fc4000f8e02ff */
[----:B------:R-:W-:Y:S02]  /*9d70*/  IMAD R14, R26, UR7, RZ ;  /* 0x000000071a0e7c24 */ /* 0x000fe4000f8e02ff */
[----:B------:R-:W-:Y:S02]  /*9d80*/  IMAD R12, R23, UR7, RZ ;  /* 0x00000007170c7c24 */ /* 0x000fe4000f8e02ff */
[----:B------:R-:W-:Y:S02]  /*9d90*/  IMAD R7, R144, UR7, RZ ;  /* 0x0000000790077c24 */ /* 0x000fe4000f8e02ff */
[----:B------:R-:W-:Y:S02]  /*9da0*/  IMAD R8, R30, UR7, RZ ;  /* 0x000000071e087c24 */ /* 0x000fe4000f8e02ff */
[----:B------:R-:W-:Y:S02]  /*9db0*/  IMAD R10, R29, UR7, RZ ;  /* 0x000000071d0a7c24 */ /* 0x000fe4000f8e02ff */
        /* <DEDUP_REMOVED lines=13> */
[----:B------:R-:W-:Y:S01]  /*9e90*/  IMAD R57, R57, UR7, RZ ;  /* 0x0000000739397c24 */ /* 0x000fe2000f8e02ff */
[----:B---3--:R-:W-:Y:S04]  /*9ea0*/  STS.U16 [R5+UR11+0x10b00], R15 ;  /* 0x010b000f05007988 */ /* 0x008fe8000800040b */
[----:B----4-:R0:W-:Y:S04]  /*9eb0*/  STS.U16 [R5+UR11+0x10f00], R16 ;  /* 0x010f001005007988 */ /* 0x0101e8000800040b */
[----:B------:R-:W-:Y:S04]  /*9ec0*/  STS.U16 [R5+UR11+0x10300], R17 ;  /* 0x0103001105007988 */ /* 0x000fe8000800040b */
[----:B------:R-:W-:Y:S04]  /*9ed0*/  STS.U16 [R2+UR11+0x3a00], R104 ;  /* 0x003a006802007988 */ /* 0x000fe8000800040b */
[----:B------:R1:W-:Y:S04]  /*9ee0*/  STS.U16 [R2+UR11], R20 ;  /* 0x0000001402007988 */ /* 0x0003e8000800040b */
[----:B------:R-:W-:Y:S01]  /*9ef0*/  STS.U16 [R2+UR11+0x3e00], R102 ;  /* 0x003e006602007988 */ /* 0x000fe2000800040b */
[----:B0-----:R-:W-:-:S03]  /*9f00*/  IMAD R16, R94, UR7, RZ ;  /* 0x000000075e107c24 */ /* 0x001fc6000f8e02ff */
[----:B------:R-:W-:Y:S01]  /*9f10*/  STS.U16 [R2+UR11+0x3800], R105 ;  /* 0x0038006902007988 */ /* 0x000fe2000800040b */
[----:B-1----:R-:W-:-:S03]  /*9f20*/  IMAD R20, R142, UR7, RZ ;  /* 0x000000078e147c24 */ /* 0x002fc6000f8e02ff */
[----:B------:R-:W-:Y:S04]  /*9f30*/  STS.U16 [R2+UR11+0x3c00], R103 ;  /* 0x003c006702007988 */ /* 0x000fe8000800040b */
[----:B------:R-:W-:Y:S04]  /*9f40*/  STS.U16 [R2+UR11+0x4a00], R96 ;  /* 0x004a006002007988 */ /* 0x000fe8000800040b */
[----:B------:R-:W-:Y:S01]  /*9f50*/  STS.U16 [R2+UR11+0x4600], R98 ;  /* 0x0046006202007988 */ /* 0x000fe2000800040b */
[----:B------:R-:W-:-:S03]  /*9f60*/  IMAD R5, R145, UR7, RZ ;  /* 0x0000000791057c24 */ /* 0x000fc6000f8e02ff */
[----:B------:R-:W-:Y:S04]  /*9f70*/  STS.U16 [R2+UR11+0x4800], R97 ;  /* 0x0048006102007988 */ /* 0x000fe8000800040b */
[----:B------:R0:W-:Y:S04]  /*9f80*/  STS.U16 [R2+UR11+0x200], R18 ;  /* 0x0002001202007988 */ /* 0x0001e8000800040b */
[----:B------:R-:W-:Y:S04]  /*9f90*/  STS.U16 [R2+UR11+0xe00], R88 ;  /* 0x000e005802007988 */ /* 0x000fe8000800040b */
[----:B------:R-:W-:Y:S01]  /*9fa0*/  STS.U16 [R2+UR11+0x4200], R100 ;  /* 0x0042006402007988 */ /* 0x000fe2000800040b */
[----:B0-----:R-:W-:-:S03]  /*9fb0*/  IMAD R18, R143, UR7, RZ ;  /* 0x000000078f127c24 */ /* 0x001fc6000f8e02ff */
[----:B------:R-:W-:Y:S04]  /*9fc0*/  STS.U16 [R2+UR11+0x4400], R99 ;  /* 0x0044006302007988 */ /* 0x000fe8000800040b */
[----:B------:R-:W-:Y:S04]  /*9fd0*/  STS.U16 [R2+UR11+0x4c00], R95 ;  /* 0x004c005f02007988 */ /* 0x000fe8000800040b */
[----:B------:R0:W-:Y:S04]  /*9fe0*/  STS.U16 [R2+UR11+0x1a00], R44 ;  /* 0x001a002c02007988 */ /* 0x0001e8000800040b */
[----:B------:R1:W-:Y:S04]  /*9ff0*/  STS.U16 [R2+UR11+0x1c00], R43 ;  /* 0x001c002b02007988 */ /* 0x0003e8000800040b */
[----:B------:R3:W-:Y:S01]  /*a000*/  STS.U16 [R2+UR11+0x1e00], R42 ;  /* 0x001e002a02007988 */ /* 0x0007e2000800040b */
[----:B0-----:R-:W-:-:S03]  /*a010*/  IMAD R44, R86, UR7, RZ ;  /* 0x00000007562c7c24 */ /* 0x001fc6000f8e02ff */
[----:B------:R-:W-:Y:S01]  /*a020*/  STS.U16 [R2+UR11+0x4000], R101 ;  /* 0x0040006502007988 */ /* 0x000fe2000800040b */
[----:B-1----:R-:W-:Y:S02]  /*a030*/  IMAD R43, R89, UR7, RZ ;  /* 0x00000007592b7c24 */ /* 0x002fe4000f8e02ff */
[----:B---3--:R-:W-:Y:S01]  /*a040*/  IMAD R42, R90, UR7, RZ ;  /* 0x000000075a2a7c24 */ /* 0x008fe2000f8e02ff */
[----:B------:R0:W-:Y:S04]  /*a050*/  STS.U16 [R2+UR11+0x2000], R41 ;  /* 0x0020002902007988 */ /* 0x0001e8000800040b */
[----:B------:R-:W-:Y:S04]  /*a060*/  STS.U16 [R2+UR11+0xc00], R87 ;  /* 0x000c005702007988 */ /* 0x000fe8000800040b */
[----:B------:R1:W-:Y:S01]  /*a070*/  STS.U16 [R2+UR11+0x2200], R40 ;  /* 0x0022002802007988 */ /* 0x0003e2000800040b */
[----:B0-----:R-:W-:-:S03]  /*a080*/  IMAD R41, R91, UR7, RZ ;  /* 0x000000075b297c24 */ /* 0x001fc6000f8e02ff */
[----:B------:R0:W-:Y:S01]  /*a090*/  STS.U16 [R2+UR11+0x1600], R46 ;  /* 0x0016002e02007988 */ /* 0x0001e2000800040b */
[----:B-1----:R-:W-:-:S03]  /*a0a0*/  IMAD R40, R92, UR7, RZ ;  /* 0x000000075c287c24 */ /* 0x002fc6000f8e02ff */
[----:B------:R-:W-:Y:S01]  /*a0b0*/  STS.U16 [R2+UR11+0x1000], R93 ;  /* 0x0010005d02007988 */ /* 0x000fe2000800040b */
[----:B0-----:R-:W-:-:S03]  /*a0c0*/  IMAD R46, R82, UR7, RZ ;  /* 0x00000007522e7c24 */ /* 0x001fc6000f8e02ff */
[----:B------:R-:W-:Y:S01]  /*a0d0*/  STS.U16 [R2+UR11+0x800], R83 ;  /* 0x0008005302007988 */ /* 0x000fe2000800040b */
[----:B------:R-:W-:-:S03]  /*a0e0*/  IMAD R17, R153, UR7, RZ ;  /* 0x0000000799117c24 */ /* 0x000fc6000f8e02ff */
[----:B------:R-:W-:Y:S01]  /*a0f0*/  STS.U16 [R2+UR11+0xa00], R84 ;  /* 0x000a005402007988 */ /* 0x000fe2000800040b */
[----:B------:R-:W-:-:S03]  /*a100*/  IMAD R15, R152, UR7, RZ ;  /* 0x00000007980f7c24 */ /* 0x000fc6000f8e02ff */
[----:B------:R0:W-:Y:S04]  /*a110*/  STS.U16 [R2+UR11+0x1800], R45 ;  /* 0x0018002d02007988 */ /* 0x0001e8000800040b */
[----:B------:R1:W-:Y:S01]  /*a120*/  STS.U16 [R2+UR11+0x400], R32 ;  /* 0x0004002002007988 */ /* 0x0003e2000800040b */
[----:B0-----:R-:W-:-:S03]  /*a130*/  IMAD R45, R85, UR7, RZ ;  /* 0x00000007552d7c24 */ /* 0x001fc6000f8e02ff */
[----:B------:R-:W-:Y:S01]  /*a140*/  STS.U16 [R2+UR11+0x600], R33 ;  /* 0x0006002102007988 */ /* 0x000fe2000800040b */
[----:B-1----:R-:W-:-:S03]  /*a150*/  IMAD R32, R158, UR7, RZ ;  /* 0x000000079e207c24 */ /* 0x002fc6000f8e02ff */
[----:B--2---:R-:W-:Y:S04]  /*a160*/  STS.U16 [R2+UR11+0x2800], R37 ;  /* 0x0028002502007988 */ /* 0x004fe8000800040b */
[----:B------:R0:W-:Y:S02]  /*a170*/  STS.U16 [R2+UR11+0x3000], R28 ;  /* 0x0030001c02007988 */ /* 0x0001e4000800040b */
[----:B0-----:R-:W-:Y:S02]  /*a180*/  IMAD R28, R134, UR7, RZ ;  /* 0x00000007861c7c24 */ /* 0x001fe4000f8e02ff */
[----:B------:R0:W-:Y:S03]  /*a190*/  STS.U16 [R2+UR11+0x3200], R27 ;  /* 0x0032001b02007988 */ /* 0x0001e6000800040b */
[----:B------:R-:W-:Y:S01]  /*a1a0*/  LEA R104, P6, R28, R4, 0x1 ;  /* 0x000000041c687211 */ /* 0x000fe200078c08ff */
[----:B0-----:R-:W-:-:S03]  /*a1b0*/  IMAD R27, R135, UR7, RZ ;  /* 0x00000007871b7c24 */ /* 0x001fc6000f8e02ff */
[-C--:B------:R-:W-:Y:S02]  /*a1c0*/  LEA.HI.X.SX32 R105, R28, R3.reuse, 0x1, P6 ;  /* 0x000000031c697211 */ /* 0x080fe400030f0eff */
[CC--:B------:R-:W-:Y:S01]  /*a1d0*/  LEA R102, P2, R27.reuse, R4.reuse, 0x1 ;  /* 0x000000041b667211 */ /* 0x0c0fe200078408ff */
[----:B------:R0:W-:Y:S01]  /*a1e0*/  STS.U16 [R2+UR11+0x3400], R25 ;  /* 0x0034001902007988 */ /* 0x0001e2000800040b */
[-C--:B------:R-:W-:Y:S02]  /*a1f0*/  LEA R96, P6, R22, R4.reuse, 0x1 ;  /* 0x0000000416607211 */ /* 0x080fe400078c08ff */
[-C--:B------:R-:W-:Y:S02]  /*a200*/  LEA.HI.X.SX32 R103, R27, R3.reuse, 0x1, P2 ;  /* 0x000000031b677211 */ /* 0x080fe400010f0eff */
[----:B------:R-:W-:Y:S01]  /*a210*/  LEA R94, P2, R20, R4, 0x1 ;  /* 0x00000004145e7211 */ /* 0x000fe200078408ff */
[----:B------:R1:W-:Y:S01]  /*a220*/  STS.U16 [R2+UR11+0x3600], R24 ;  /* 0x0036001802007988 */ /* 0x0003e2000800040b */
[----:B0-----:R-:W-:Y:S01]  /*a230*/  IMAD R25, R136, UR7, RZ ;  /* 0x0000000788197c24 */ /* 0x001fe2000f8e02ff */
[----:B------:R-:W-:Y:S01]  /*a240*/  LEA.HI.X.SX32 R97, R22, R3, 0x1, P6 ;  /* 0x0000000316617211 */ /* 0x000fe200030f0eff */
[----:B-1----:R-:W-:-:S03]  /*a250*/  IMAD R24, R137, UR7, RZ ;  /* 0x0000000789187c24 */ /* 0x002fc6000f8e02ff */
[-C--:B------:R-:W-:Y:S02]  /*a260*/  LEA R100, P3, R25, R4.reuse, 0x1 ;  /* 0x0000000419647211 */ /* 0x080fe400078608ff */
[-C--:B------:R-:W-:Y:S02]  /*a270*/  LEA R98, P4, R24, R4.reuse, 0x1 ;  /* 0x0000000418627211 */ /* 0x080fe400078808ff */
[-C--:B------:R-:W-:Y:S02]  /*a280*/  LEA R88, P6, R14, R4.reuse, 0x1 ;  /* 0x000000040e587211 */ /* 0x080fe400078c08ff */
[-C--:B------:R-:W-:Y:S02]  /*a290*/  LEA.HI.X.SX32 R99, R24, R3.reuse, 0x1, P4 ;  /* 0x0000000318637211 */ /* 0x080fe400020f0eff */
[----:B------:R-:W-:Y:S02]  /*a2a0*/  LEA.HI.X.SX32 R95, R20, R3, 0x1, P2 ;  /* 0x00000003145f7211 */ /* 0x000fe400010f0eff */
[----:B------:R-:W-:-:S02]  /*a2b0*/  LEA R90, P4, R16, R4, 0x1 ;  /* 0x00000004105a7211 */ /* 0x000fc400078808ff */
[-C--:B------:R-:W-:Y:S02]  /*a2c0*/  LEA R86, P2, R12, R4.reuse, 0x1 ;  /* 0x000000040c567211 */ /* 0x080fe400078408ff */
[-C--:B------:R-:W-:Y:S02]  /*a2d0*/  LEA.HI.X.SX32 R101, R25, R3.reuse, 0x1, P3 ;  /* 0x0000000319657211 */ /* 0x080fe400018f0eff */
[-C--:B------:R-:W-:Y:S02]  /*a2e0*/  LEA.HI.X.SX32 R89, R14, R3.reuse, 0x1, P6 ;  /* 0x000000030e597211 */ /* 0x080fe400030f0eff */
[-C--:B------:R-:W-:Y:S02]  /*a2f0*/  LEA R92, P3, R18, R4.reuse, 0x1 ;  /* 0x00000004125c7211 */ /* 0x080fe400078608ff */
[----:B------:R-:W-:Y:S02]  /*a300*/  LEA.HI.X.SX32 R91, R16, R3, 0x1, P4 ;  /* 0x00000003105b7211 */ /* 0x000fe400020f0eff */
[----:B------:R-:W-:-:S02]  /*a310*/  LEA R124, P6, R7, R4, 0x1 ;  /* 0x00000004077c7211 */ /* 0x000fc400078c08ff */
[-C--:B------:R-:W-:Y:S02]  /*a320*/  LEA.HI.X.SX32 R87, R12, R3.reuse, 0x1, P2 ;  /* 0x000000030c577211 */ /* 0x080fe400010f0eff */
[-C--:B------:R-:W-:Y:S02]  /*a330*/  LEA R82, P4, R8, R4.reuse, 0x1 ;  /* 0x0000000408527211 */ /* 0x080fe400078808ff */
[-C--:B------:R-:W-:Y:S02]  /*a340*/  LEA R122, P2, R5, R4.reuse, 0x1 ;  /* 0x00000004057a7211 */ /* 0x080fe400078408ff */
[-C--:B------:R-:W-:Y:S02]  /*a350*/  LEA.HI.X.SX32 R93, R18, R3.reuse, 0x1, P3 ;  /* 0x00000003125d7211 */ /* 0x080fe400018f0eff */
[----:B------:R-:W-:Y:S02]  /*a360*/  LEA.HI.X.SX32 R125, R7, R3, 0x1, P6 ;  /* 0x00000003077d7211 */ /* 0x000fe400030f0eff */
[----:B------:R-:W-:-:S02]  /*a370*/  LEA R84, P3, R10, R4, 0x1 ;  /* 0x000000040a547211 */ /* 0x000fc400078608ff */
[-C--:B------:R-:W-:Y:S02]  /*a380*/  LEA.HI.X.SX32 R83, R8, R3.reuse, 0x1, P4 ;  /* 0x0000000308537211 */ /* 0x080fe400020f0eff */
[-C--:B------:R-:W-:Y:S02]  /*a390*/  LEA.HI.X.SX32 R123, R5, R3.reuse, 0x1, P2 ;  /* 0x00000003057b7211 */ /* 0x080fe400010f0eff */
[-C--:B------:R-:W-:Y:S02]  /*a3a0*/  LEA R118, P4, R9, R4.reuse, 0x1 ;  /* 0x0000000409767211 */ /* 0x080fe400078808ff */
[-C--:B------:R-:W-:Y:S02]  /*a3b0*/  LEA R142, P6, R11, R4.reuse, 0x1 ;  /* 0x000000040b8e7211 */ /* 0x080fe400078c08ff */
[----:B------:R-:W-:Y:S01]  /*a3c0*/  LEA R144, P2, R13, R4, 0x1 ;  /* 0x000000040d907211 */ /* 0x000fe200078408ff */
[----:B------:R-:W-:Y:S01]  /*a3d0*/  STL.64 [R1+0x170], R124 ;  /* 0x0001707c01007387 */ /* 0x000fe20000100a00 */
[----:B------:R-:W-:-:S02]  /*a3e0*/  LEA.HI.X.SX32 R85, R10, R3, 0x1, P3 ;  /* 0x000000030a557211 */ /* 0x000fc400018f0eff */
[-C--:B------:R-:W-:Y:S01]  /*a3f0*/  LEA R106, P3, R6, R4.reuse, 0x1 ;  /* 0x00000004066a7211 */ /* 0x080fe200078608ff */
[----:B------:R0:W-:Y:S01]  /*a400*/  STL.64 [R1+0x160], R122 ;  /* 0x0001607a01007387 */ /* 0x0001e20000100a00 */
[-C--:B------:R-:W-:Y:S01]  /*a410*/  LEA.HI.X.SX32 R119, R9, R3.reuse, 0x1, P4 ;  /* 0x0000000309777211 */ /* 0x080fe200020f0eff */
[----:B------:R-:W-:Y:S01]  /*a420*/  IMAD R33, R159, UR7, RZ ;  /* 0x000000079f217c24 */ /* 0x000fe2000f8e02ff */
[-C--:B------:R-:W-:Y:S02]  /*a430*/  LEA.HI.X.SX32 R143, R11, R3.reuse, 0x1, P6 ;  /* 0x000000030b8f7211 */ /* 0x080fe400030f0eff */
[----:B------:R-:W-:Y:S01]  /*a440*/  LEA.HI.X.SX32 R145, R13, R3, 0x1, P2 ;  /* 0x000000030d917211 */ /* 0x000fe200010f0eff */
[----:B------:R-:W-:Y:S01]  /*a450*/  IMAD.MOV.U32 R18, RZ, RZ, R50 ;  /* 0x000000ffff127224 */ /* 0x000fe200078e0032 */
[-C--:B------:R-:W-:Y:S02]  /*a460*/  LEA R146, P6, R23, R4.reuse, 0x1 ;  /* 0x0000000417927211 */ /* 0x080fe400078c08ff */
[----:B------:R-:W-:-:S02]  /*a470*/  LEA R152, P2, R26, R4, 0x1 ;  /* 0x000000041a987211 */ /* 0x000fc400078408ff */
[-C--:B0-----:R-:W-:Y:S01]  /*a480*/  LEA R122, P4, R17, R4.reuse, 0x1 ;  /* 0x00000004117a7211 */ /* 0x081fe200078808ff */
[----:B------:R-:W-:Y:S01]  /*a490*/  IMAD.MOV.U32 R50, RZ, RZ, R120 ;  /* 0x000000ffff327224 */ /* 0x000fe200078e0078 */
[-C--:B------:R-:W-:Y:S01]  /*a4a0*/  LEA.HI.X.SX32 R107, R6, R3.reuse, 0x1, P3 ;  /* 0x00000003066b7211 */ /* 0x080fe200018f0eff */
[----:B------:R0:W-:Y:S01]  /*a4b0*/  STS.U16 [R2+UR11+0x2c00], R35 ;  /* 0x002c002302007988 */ /* 0x0001e2000800040b */
[-C--:B------:R-:W-:Y:S02]  /*a4c0*/  LEA R120, P3, R15, R4.reuse, 0x1 ;  /* 0x000000040f787211 */ /* 0x080fe400078608ff */
[-C--:B------:R-:W-:Y:S01]  /*a4d0*/  LEA.HI.X.SX32 R123, R17, R3.reuse, 0x1, P4 ;  /* 0x00000003117b7211 */ /* 0x080fe200020f0eff */
[----:B------:R1:W-:Y:S01]  /*a4e0*/  STS.U16 [R2+UR11+0x2a00], R36 ;  /* 0x002a002402007988 */ /* 0x0003e2000800040b */
[----:B------:R-:W-:Y:S01]  /*a4f0*/  LEA R126, P4, R30, R4, 0x1 ;  /* 0x000000041e7e7211 */ /* 0x000fe200078808ff */
[----:B------:R-:W-:Y:S01]  /*a500*/  IMAD R37, R163, UR7, RZ ;  /* 0x00000007a3257c24 */ /* 0x000fe2000f8e02ff */
[----:B------:R-:W-:-:S02]  /*a510*/  LEA.HI.X.SX32 R147, R23, R3, 0x1, P6 ;  /* 0x0000000317937211 */ /* 0x000fc400030f0eff */
[-C--:B------:R-:W-:Y:S01]  /*a520*/  LEA.HI.X.SX32 R153, R26, R3.reuse, 0x1, P2 ;  /* 0x000000031a997211 */ /* 0x080fe200010f0eff */
[----:B0-----:R-:W-:Y:S01]  /*a530*/  IMAD R35, R161, UR7, RZ ;  /* 0x00000007a1237c24 */ /* 0x001fe2000f8e02ff */
[-C--:B------:R-:W-:Y:S01]  /*a540*/  LEA R128, P6, R32, R4.reuse, 0x1 ;  /* 0x0000000420807211 */ /* 0x080fe200078c08ff */
[----:B------:R-:W-:Y:S01]  /*a550*/  IMAD.MOV.U32 R20, RZ, RZ, R121 ;  /* 0x000000ffff147224 */ /* 0x000fe200078e0079 */
[-C--:B------:R-:W-:Y:S01]  /*a560*/  LEA R154, P2, R33, R4.reuse, 0x1 ;  /* 0x00000004219a7211 */ /* 0x080fe200078408ff */
[----:B-1----:R-:W-:Y:S01]  /*a570*/  IMAD R36, R162, UR7, RZ ;  /* 0x00000007a2247c24 */ /* 0x002fe2000f8e02ff */
[----:B------:R0:W-:Y:S01]  /*a580*/  STS.U16 [R2+UR11+0x2e00], R34 ;  /* 0x002e002202007988 */ /* 0x0001e2000800040b */
[-C--:B------:R-:W-:Y:S02]  /*a590*/  LEA.HI.X.SX32 R121, R15, R3.reuse, 0x1, P3 ;  /* 0x000000030f797211 */ /* 0x080fe400018f0eff */
[----:B------:R-:W-:Y:S01]  /*a5a0*/  LEA R124, P3, R29, R4, 0x1 ;  /* 0x000000041d7c7211 */ /* 0x000fe200078608ff */
[----:B------:R1:W-:Y:S01]  /*a5b0*/  STS.U16 [R2+UR11+0x2400], R39 ;  /* 0x0024002702007988 */ /* 0x0003e2000800040b */
[----:B------:R-:W-:-:S02]  /*a5c0*/  LEA.HI.X.SX32 R127, R30, R3, 0x1, P4 ;  /* 0x000000031e7f7211 */ /* 0x000fc400020f0eff */
[-C--:B------:R-:W-:Y:S02]  /*a5d0*/  LEA R132, P4, R35, R4.reuse, 0x1 ;  /* 0x0000000423847211 */ /* 0x080fe400078808ff */
[-C--:B------:R-:W-:Y:S01]  /*a5e0*/  LEA.HI.X.SX32 R129, R32, R3.reuse, 0x1, P6 ;  /* 0x0000000320817211 */ /* 0x080fe200030f0eff */
[----:B0-----:R-:W-:Y:S01]  /*a5f0*/  IMAD R34, R160, UR7, RZ ;  /* 0x00000007a0227c24 */ /* 0x001fe2000f8e02ff */
[-C--:B------:R-:W-:Y:S02]  /*a600*/  LEA.HI.X.SX32 R155, R33, R3.reuse, 0x1, P2 ;  /* 0x00000003219b7211 */ /* 0x080fe400010f0eff */
[-C--:B------:R-:W-:Y:S01]  /*a610*/  LEA R134, P6, R36, R4.reuse, 0x1 ;  /* 0x0000000424867211 */ /* 0x080fe200078c08ff */
[----:B-1----:R-:W-:Y:S01]  /*a620*/  IMAD R39, R164, UR7, RZ ;  /* 0x00000007a4277c24 */ /* 0x002fe2000f8e02ff */
[----:B------:R-:W-:Y:S01]  /*a630*/  LEA R136, P2, R37, R4, 0x1 ;  /* 0x0000000425887211 */ /* 0x000fe200078408ff */
[----:B------:R0:W-:Y:S01]  /*a640*/  STS.U16 [R2+UR11+0x2600], R38 ;  /* 0x0026002602007988 */ /* 0x0001e2000800040b */
[----:B------:R-:W-:-:S02]  /*a650*/  LEA.HI.X.SX32 R125, R29, R3, 0x1, P3 ;  /* 0x000000031d7d7211 */ /* 0x000fc400018f0eff */
[-C--:B------:R-:W-:Y:S02]  /*a660*/  LEA R130, P3, R34, R4.reuse, 0x1 ;  /* 0x0000000422827211 */ /* 0x080fe400078608ff */
[-C--:B------:R-:W-:Y:S02]  /*a670*/  LEA.HI.X.SX32 R133, R35, R3.reuse, 0x1, P4 ;  /* 0x0000000323857211 */ /* 0x080fe400020f0eff */
[-C--:B------:R-:W-:Y:S02]  /*a680*/  LEA R156, P4, R39, R4.reuse, 0x1 ;  /* 0x00000004279c7211 */ /* 0x080fe400078808ff */
[-C--:B------:R-:W-:Y:S01]  /*a690*/  LEA.HI.X.SX32 R135, R36, R3.reuse, 0x1, P6 ;  /* 0x0000000324877211 */ /* 0x080fe200030f0eff */
[----:B0-----:R-:W-:Y:S01]  /*a6a0*/  IMAD R38, R165, UR7, RZ ;  /* 0x00000007a5267c24 */ /* 0x001fe2000f8e02ff */
[----:B------:R-:W-:Y:S01]  /*a6b0*/  LEA.HI.X.SX32 R137, R37, R3, 0x1, P2 ;  /* 0x0000000325897211 */ /* 0x000fe200010f0eff */
[----:B------:R-:W-:Y:S01]  /*a6c0*/  IMAD R79, R79, UR7, RZ ;  /* 0x000000074f4f7c24 */ /* 0x000fe2000f8e02ff */
[----:B------:R-:W-:-:S02]  /*a6d0*/  LEA R158, P6, R40, R4, 0x1 ;  /* 0x00000004289e7211 */ /* 0x000fc400078c08ff */
[-C--:B------:R-:W-:Y:S01]  /*a6e0*/  LEA R160, P2, R41, R4.reuse, 0x1 ;  /* 0x0000000429a07211 */ /* 0x080fe200078408ff */
[----:B------:R0:W-:Y:S01]  /*a6f0*/  STS.U16 [R2+UR11+0x1200], R48 ;  /* 0x0012003002007988 */ /* 0x0001e2000800040b */
[-C--:B------:R-:W-:Y:S01]  /*a700*/  LEA.HI.X.SX32 R131, R34, R3.reuse, 0x1, P3 ;  /* 0x0000000322837211 */ /* 0x080fe200018f0eff */
[----:B------:R-:W-:Y:S01]  /*a710*/  IMAD R52, R52, UR7, RZ ;  /* 0x0000000734347c24 */ /* 0x000fe2000f8e02ff */
[-C--:B------:R-:W-:Y:S01]  /*a720*/  LEA R148, P3, R38, R4.reuse, 0x1 ;  /* 0x0000000426947211 */ /* 0x080fe200078608ff */
[----:B------:R1:W-:Y:S01]  /*a730*/  STS.U16 [R2+UR11+0x1400], R47 ;  /* 0x0014002f02007988 */ /* 0x0003e2000800040b */
[----:B------:R-:W-:Y:S01]  /*a740*/  IMAD.MOV.U32 R25, RZ, RZ, R56 ;  /* 0x000000ffff197224 */ /* 0x000fe200078e0038 */
[-C--:B------:R-:W-:Y:S01]  /*a750*/  LEA.HI.X.SX32 R157, R39, R3.reuse, 0x1, P4 ;  /* 0x00000003279d7211 */ /* 0x080fe200020f0eff */
[----:B------:R-:W-:Y:S01]  /*a760*/  IMAD R74, R74, UR7, RZ ;  /* 0x000000074a4a7c24 */ /* 0x000fe2000f8e02ff */
[-C--:B------:R-:W-:Y:S01]  /*a770*/  LEA R164, P4, R43, R4.reuse, 0x1 ;  /* 0x000000042ba47211 */ /* 0x080fe200078808ff */
[----:B------:R-:W-:Y:S01]  /*a780*/  IMAD R55, R55, UR7, RZ ;  /* 0x0000000737377c24 */ /* 0x000fe2000f8e02ff */
[-C--:B------:R-:W-:Y:S01]  /*a790*/  LEA.HI.X.SX32 R159, R40, R3.reuse, 0x1, P6 ;  /* 0x00000003289f7211 */ /* 0x080fe200030f0eff */
[----:B0-----:R-:W-:Y:S01]  /*a7a0*/  IMAD R48, R80, UR7, RZ ;  /* 0x0000000750307c24 */ /* 0x001fe2000f8e02ff */
[----:B------:R-:W-:Y:S01]  /*a7b0*/  LEA.HI.X.SX32 R161, R41, R3, 0x1, P2 ;  /* 0x0000000329a17211 */ /* 0x000fe200010f0eff */
[----:B------:R-:W-:Y:S01]  /*a7c0*/  IMAD.MOV.U32 R27, RZ, RZ, R57 ;  /* 0x000000ffff1b7224 */ /* 0x000fe200078e0039 */
[----:B------:R-:W-:Y:S01]  /*a7d0*/  LEA R80, P6, R44, R4, 0x1 ;  /* 0x000000042c507211 */ /* 0x000fe200078c08ff */
[----:B-1----:R-:W-:-:S02]  /*a7e0*/  IMAD R47, R81, UR7, RZ ;  /* 0x00000007512f7c24 */ /* 0x002fc4000f8e02ff */
[----:B------:R-:W-:Y:S01]  /*a7f0*/  IMAD.MOV.U32 R56, RZ, RZ, R78 ;  /* 0x000000ffff387224 */ /* 0x000fe200078e004e */
[-C--:B------:R-:W-:Y:S01]  /*a800*/  LEA R78, P2, R45, R4.reuse, 0x1 ;  /* 0x000000042d4e7211 */ /* 0x080fe200078408ff */
[----:B------:R-:W-:Y:S02]  /*a810*/  IMAD R77, R77, UR7, RZ ;  /* 0x000000074d4d7c24 */ /* 0x000fe4000f8e02ff */
[----:B------:R-:W-:Y:S01]  /*a820*/  IMAD.MOV.U32 R57, RZ, RZ, R79 ;  /* 0x000000ffff397224 */ /* 0x000fe200078e004f */
[-C--:B------:R-:W-:Y:S01]  /*a830*/  LEA.HI.X.SX32 R149, R38, R3.reuse, 0x1, P3 ;  /* 0x0000000326957211 */ /* 0x080fe200018f0eff */
[----:B------:R-:W-:Y:S02]  /*a840*/  IMAD R76, R76, UR7, RZ ;  /* 0x000000074c4c7c24 */ /* 0x000fe4000f8e02ff */
[----:B------:R-:W-:Y:S01]  /*a850*/  IMAD R75, R75, UR7, RZ ;  /* 0x000000074b4b7c24 */ /* 0x000fe2000f8e02ff */
[-C--:B------:R-:W-:Y:S01]  /*a860*/  LEA R162, P3, R42, R4.reuse, 0x1 ;  /* 0x000000042aa27211 */ /* 0x080fe200078608ff */
[----:B------:R-:W-:Y:S01]  /*a870*/  IMAD.MOV.U32 R22, RZ, RZ, R52 ;  /* 0x000000ffff167224 */ /* 0x000fe200078e0034 */
[-C--:B------:R-:W-:Y:S01]  /*a880*/  LEA.HI.X.SX32 R165, R43, R3.reuse, 0x1, P4 ;  /* 0x000000032ba57211 */ /* 0x080fe200020f0eff */
[----:B------:R-:W-:Y:S01]  /*a890*/  IMAD.MOV.U32 R24, RZ, RZ, R55 ;  /* 0x000000ffff187224 */ /* 0x000fe200078e0037 */
[-C--:B------:R-:W-:Y:S01]  /*a8a0*/  LEA.HI.X.SX32 R81, R44, R3.reuse, 0x1, P6 ;  /* 0x000000032c517211 */ /* 0x080fe200030f0eff */
[----:B------:R-:W-:Y:S01]  /*a8b0*/  IMAD.MOV.U32 R52, RZ, RZ, R74 ;  /* 0x000000ffff347224 */ /* 0x000fe200078e004a */
[----:B------:R-:W-:Y:S01]  /*a8c0*/  LEA R74, P4, R47, R4, 0x1 ;  /* 0x000000042f4a7211 */ /* 0x000fe200078808ff */
[----:B------:R-:W-:Y:S01]  /*a8d0*/  IMAD R51, R53, UR7, RZ ;  /* 0x0000000735337c24 */ /* 0x000fe2000f8e02ff */
[----:B------:R-:W-:Y:S01]  /*a8e0*/  LEA.HI.X.SX32 R79, R45, R3, 0x1, P2 ;  /* 0x000000032d4f7211 */ /* 0x000fe200010f0eff */
[----:B------:R-:W-:-:S02]  /*a8f0*/  IMAD R49, R54, UR7, RZ ;  /* 0x0000000736317c24 */ /* 0x000fc4000f8e02ff */
[----:B------:R-:W-:Y:S01]  /*a900*/  IMAD R110, R70, UR7, RZ ;  /* 0x00000007466e7c24 */ /* 0x000fe2000f8e02ff */
[-C--:B------:R-:W-:Y:S01]  /*a910*/  LEA R70, P2, R57, R4.reuse, 0x1 ;  /* 0x0000000439467211 */ /* 0x080fe200078408ff */
[----:B------:R-:W-:Y:S01]  /*a920*/  IMAD R113, R72, UR7, RZ ;  /* 0x0000000748717c24 */ /* 0x000fe2000f8e02ff */
[-C--:B------:R-:W-:Y:S01]  /*a930*/  LEA R72, P6, R48, R4.reuse, 0x1 ;  /* 0x0000000430487211 */ /* 0x080fe200078c08ff */
[----:B------:R-:W-:Y:S02]  /*a940*/  IMAD.MOV.U32 R55, RZ, RZ, R77 ;  /* 0x000000ffff377224 */ /* 0x000fe400078e004d */
[----:B------:R-:W-:Y:S02]  /*a950*/  IMAD.MOV.U32 R53, RZ, RZ, R75 ;  /* 0x000000ffff357224 */ /* 0x000fe400078e004b */
[----:B------:R-:W-:Y:S01]  /*a960*/  IMAD.MOV.U32 R54, RZ, RZ, R76 ;  /* 0x000000ffff367224 */ /* 0x000fe200078e004c */
[-C--:B------:R-:W-:Y:S01]  /*a970*/  LEA.HI.X.SX32 R163, R42, R3.reuse, 0x1, P3 ;  /* 0x000000032aa37211 */ /* 0x080fe200018f0eff */
[----:B------:R-:W-:Y:S01]  /*a980*/  IMAD R109, R66, UR7, RZ ;  /* 0x00000007426d7c24 */ /* 0x000fe2000f8e02ff */
[-C--:B------:R-:W-:Y:S01]  /*a990*/  LEA R76, P3, R46, R4.reuse, 0x1 ;  /* 0x000000042e4c7211 */ /* 0x080fe200078608ff */
[----:B------:R-:W-:Y:S01]  /*a9a0*/  IMAD R141, R71, UR7, RZ ;  /* 0x00000007478d7c24 */ /* 0x000fe2000f8e02ff */
[-C--:B------:R-:W-:Y:S01]  /*a9b0*/  LEA.HI.X.SX32 R75, R47, R3.reuse, 0x1, P4 ;  /* 0x000000032f4b7211 */ /* 0x080fe200020f0eff */
[----:B------:R-:W-:Y:S01]  /*a9c0*/  IMAD R117, R73, UR7, RZ ;  /* 0x0000000749757c24 */ /* 0x000fe2000f8e02ff */
[-C--:B------:R-:W-:Y:S01]  /*a9d0*/  LEA R66, P4, R55, R4.reuse, 0x1 ;  /* 0x0000000437427211 */ /* 0x080fe200078808ff */
[----:B------:R-:W-:Y:S01]  /*a9e0*/  IMAD R58, R58, UR7, RZ ;  /* 0x000000073a3a7c24 */ /* 0x000fe2000f8e02ff */
[-C--:B------:R-:W-:Y:S01]  /*a9f0*/  LEA.HI.X.SX32 R73, R48, R3.reuse, 0x1, P6 ;  /* 0x0000000330497211 */ /* 0x080fe200030f0eff */
[----:B------:R-:W-:Y:S01]  /*aa00*/  IMAD R116, R62, UR7, RZ ;  /* 0x000000073e747c24 */ /* 0x000fe2000f8e02ff */
[----:B------:R-:W-:Y:S01]  /*aa10*/  LEA.HI.X.SX32 R71, R57, R3, 0x1, P2 ;  /* 0x0000000339477211 */ /* 0x000fe200010f0eff */
[----:B------:R-:W-:Y:S01]  /*aa20*/  IMAD R114, R64, UR7, RZ ;  /* 0x0000000740727c24 */ /* 0x000fe2000f8e02ff */
[----:B------:R-:W-:-:S02]  /*aa30*/  LEA R64, P6, R54, R4, 0x1 ;  /* 0x0000000436407211 */ /* 0x000fc400078c08ff */
[-C--:B------:R-:W-:Y:S01]  /*aa40*/  LEA R62, P2, R53, R4.reuse, 0x1 ;  /* 0x00000004353e7211 */ /* 0x080fe200078408ff */
[----:B------:R-:W-:Y:S01]  /*aa50*/  IMAD R140, R67, UR7, RZ ;  /* 0x00000007438c7c24 */ /* 0x000fe2000f8e02ff */
[-C--:B------:R-:W-:Y:S01]  /*aa60*/  LEA.HI.X.SX32 R77, R46, R3.reuse, 0x1, P3 ;  /* 0x000000032e4d7211 */ /* 0x080fe200018f0eff */
[----:B------:R-:W-:Y:S01]  /*aa70*/  IMAD R108, R68, UR7, RZ ;  /* 0x00000007446c7c24 */ /* 0x000fe2000f8e02ff */
[-C--:B------:R-:W-:Y:S01]  /*aa80*/  LEA R68, P3, R56, R4.reuse, 0x1 ;  /* 0x0000000438447211 */ /* 0x080fe200078608ff */
[----:B------:R-:W-:Y:S01]  /*aa90*/  IMAD R59, R59, UR7, RZ ;  /* 0x000000073b3b7c24 */ /* 0x000fe2000f8e02ff */
[-C--:B------:R-:W-:Y:S01]  /*aaa0*/  LEA.HI.X.SX32 R67, R55, R3.reuse, 0x1, P4 ;  /* 0x0000000337437211 */ /* 0x080fe200020f0eff */
[----:B------:R-:W-:Y:S02]  /*aab0*/  IMAD R60, R60, UR7, RZ ;  /* 0x000000073c3c7c24 */ /* 0x000fe4000f8e02ff */
[----:B------:R-:W-:Y:S01]  /*aac0*/  IMAD R115, R63, UR7, RZ ;  /* 0x000000073f737c24 */ /* 0x000fe2000f8e02ff */
[-C--:B------:R-:W-:Y:S01]  /*aad0*/  LEA.HI.X.SX32 R63, R53, R3.reuse, 0x1, P2 ;  /* 0x00000003353f7211 */ /* 0x080fe200010f0eff */
[----:B------:R-:W-:Y:S01]  /*aae0*/  IMAD R150, R65, UR7, RZ ;  /* 0x0000000741967c24 */ /* 0x000fe2000f8e02ff */
[-C--:B------:R-:W-:Y:S01]  /*aaf0*/  LEA.HI.X.SX32 R65, R54, R3.reuse, 0x1, P6 ;  /* 0x0000000336417211 */ /* 0x080fe200030f0eff */
[----:B------:R-:W-:Y:S01]  /*ab00*/  IMAD.MOV.U32 R28, RZ, RZ, R58 ;  /* 0x000000ffff1c7224 */ /* 0x000fe200078e003a */
[-C--:B------:R-:W-:Y:S01]  /*ab10*/  LEA R58, P4, R50, R4.reuse, 0x1 ;  /* 0x00000004323a7211 */ /* 0x080fe200078808ff */
[----:B------:R-:W-:Y:S01]  /*ab20*/  STL.64 [R1+0x150], R106 ;  /* 0x0001506a01007387 */ /* 0x000fe20000100a00 */
[----:B------:R-:W-:Y:S01]  /*ab30*/  LEA R54, P2, R20, R4, 0x1 ;  /* 0x0000000414367211 */ /* 0x000fe200078408ff */
[----:B------:R-:W-:Y:S01]  /*ab40*/  IMAD R111, R69, UR7, RZ ;  /* 0x00000007456f7c24 */ /* 0x000fe2000f8e02ff */
[----:B------:R-:W-:Y:S01]  /*ab50*/  LEA.HI.X.SX32 R69, R56, R3, 0x1, P3 ;  /* 0x0000000338457211 */ /* 0x000fe200018f0eff */
[----:B------:R-:W-:Y:S01]  /*ab60*/  IMAD R112, R19, UR7, RZ ;  /* 0x0000000713707c24 */ /* 0x000fe2000f8e02ff */
[----:B------:R-:W-:Y:S01]  /*ab70*/  STL.64 [R1+0x450], R106 ;  /* 0x0004506a01007387 */ /* 0x000fe20000100a00 */
[----:B------:R-:W-:-:S02]  /*ab80*/  IMAD R138, R31, UR7, RZ ;  /* 0x000000071f8a7c24 */ /* 0x000fc4000f8e02ff */
[----:B------:R-:W-:Y:S01]  /*ab90*/  IMAD.MOV.U32 R19, RZ, RZ, R60 ;  /* 0x000000ffff137224 */ /* 0x000fe200078e003c */
[----:B------:R-:W-:Y:S01]  /*aba0*/  STL.64 [R1+0x140], R118 ;  /* 0x0001407601007387 */ /* 0x000fe20000100a00 */
[----:B------:R-:W-:Y:S01]  /*abb0*/  IMAD.MOV.U32 R31, RZ, RZ, R59 ;  /* 0x000000ffff1f7224 */ /* 0x000fe200078e003b */
[-C--:B------:R-:W-:Y:S02]  /*abc0*/  LEA R60, P3, R52, R4.reuse, 0x1 ;  /* 0x00000004343c7211 */ /* 0x080fe400078608ff */
[----:B------:R0:W-:Y:S01]  /*abd0*/  STL.64 [R1+0x458], R118 ;  /* 0x0004587601007387 */ /* 0x0001e20000100a00 */
[-C--:B------:R-:W-:Y:S02]  /*abe0*/  LEA.HI.X.SX32 R59, R50, R3.reuse, 0x1, P4 ;  /* 0x00000003323b7211 */ /* 0x080fe400020f0eff */
[-C--:B------:R-:W-:Y:S01]  /*abf0*/  LEA R50, P4, R51, R4.reuse, 0x1 ;  /* 0x0000000433327211 */ /* 0x080fe200078808ff */
[----:B------:R-:W-:Y:S01]  /*ac00*/  STL.64 [R1+0x130], R142 ;  /* 0x0001308e01007387 */ /* 0x000fe20000100a00 */
[-C--:B------:R-:W-:Y:S01]  /*ac10*/  LEA.HI.X.SX32 R55, R20, R3.reuse, 0x1, P2 ;  /* 0x0000000314377211 */ /* 0x080fe200010f0eff */
[----:B------:R-:W-:Y:S01]  /*ac20*/  IMAD R139, R61, UR7, RZ ;  /* 0x000000073d8b7c24 */ /* 0x000fe2000f8e02ff */
[----:B------:R-:W-:Y:S01]  /*ac30*/  LEA R46, P2, R24, R4, 0x1 ;  /* 0x00000004182e7211 */ /* 0x000fe200078408ff */
[----:B------:R-:W-:Y:S01]  /*ac40*/  STL.64 [R1+0x120], R144 ;  /* 0x0001209001007387 */ /* 0x000fe20000100a00 */
[----:B------:R-:W-:-:S03]  /*ac50*/  LEA.HI.X.SX32 R61, R52, R3, 0x1, P3 ;  /* 0x00000003343d7211 */ /* 0x000fc600018f0eff */
[----:B------:R-:W-:Y:S01]  /*ac60*/  STL.64 [R1+0x110], R120 ;  /* 0x0001107801007387 */ /* 0x000fe20000100a00 */
[-C--:B------:R-:W-:Y:S02]  /*ac70*/  LEA R52, P3, R22, R4.reuse, 0x1 ;  /* 0x0000000416347211 */ /* 0x080fe400078608ff */
[-C--:B------:R-:W-:Y:S01]  /*ac80*/  LEA.HI.X.SX32 R51, R51, R3.reuse, 0x1, P4 ;  /* 0x0000000333337211 */ /* 0x080fe200020f0eff */
[----:B------:R-:W-:Y:S01]  /*ac90*/  STL.64 [R1+0x100], R122 ;  /* 0x0001007a01007387 */ /* 0x000fe20000100a00 */
[-C--:B------:R-:W-:Y:S02]  /*aca0*/  LEA R42, P4, R27, R4.reuse, 0x1 ;  /* 0x000000041b2a7211 */ /* 0x080fe400078808ff */
[----:B------:R-:W-:Y:S01]  /*acb0*/  LEA.HI.X.SX32 R47, R24, R3, 0x1, P2 ;  /* 0x00000003182f7211 */ /* 0x000fe200010f0eff */
[----:B------:R-:W-:Y:S01]  /*acc0*/  STL.64 [R1+0xf0], R146 ;  /* 0x0000f09201007387 */ /* 0x000fe20000100a00 */
[----:B------:R-:W-:-:S03]  /*acd0*/  LEA R40, P2, R28, R4, 0x1 ;  /* 0x000000041c287211 */ /* 0x000fc600078408ff */
[----:B------:R-:W-:Y:S01]  /*ace0*/  STL.64 [R1+0xe0], R152 ;  /* 0x0000e09801007387 */ /* 0x000fe20000100a00 */
[----:B------:R-:W-:-:S03]  /*acf0*/  LEA.HI.X.SX32 R53, R22, R3, 0x1, P3 ;  /* 0x0000000316357211 */ /* 0x000fc600018f0eff */
[----:B------:R-:W-:Y:S01]  /*ad00*/  STL.64 [R1+0xd0], R124 ;  /* 0x0000d07c01007387 */ /* 0x000fe20000100a00 */
[----:B------:R-:W-:-:S03]  /*ad10*/  LEA R44, P3, R25, R4, 0x1 ;  /* 0x00000004192c7211 */ /* 0x000fc600078608ff */
[----:B------:R-:W-:Y:S01]  /*ad20*/  STL.64 [R1+0xc0], R126 ;  /* 0x0000c07e01007387 */ /* 0x000fe20000100a00 */
[----:B------:R-:W-:-:S03]  /*ad30*/  LEA.HI.X.SX32 R43, R27, R3, 0x1, P4 ;  /* 0x000000031b2b7211 */ /* 0x000fc600020f0eff */
        /* <DEDUP_REMOVED lines=19> */
[----:B------:R-:W-:-:S03]  /*ae70*/  LEA.HI.X.SX32 R31, R115, R3, 0x1, P4 ;  /* 0x00000003731f7211 */ /* 0x000fc600020f0eff */
[----:B------:R-:W-:Y:S01]  /*ae80*/  STL.64 [R1+0x20], R160 ;  /* 0x000020a001007387 */ /* 0x000fe20000100a00 */
[----:B------:R-:W-:-:S03]  /*ae90*/  LEA.HI.X.SX32 R29, R114, R3, 0x1, P2 ;  /* 0x00000003721d7211 */ /* 0x000fc600010f0eff */
[----:B------:R-:W-:Y:S04]  /*aea0*/  STL.64 [R1+0x10], R162 ;  /* 0x000010a201007387 */ /* 0x000fe80000100a00 */
[----:B------:R-:W-:Y:S04]  /*aeb0*/  STL.64 [R1], R164 ;  /* 0x000000a401007387 */ /* 0x000fe80000100a00 */
[----:B------:R-:W2:Y:S04]  /*aec0*/  LDL.LU R115, [R1+0x1f4] ;  /* 0x0001f40001737983 */ /* 0x000ea80000300800 */
[----:B------:R-:W3:Y:S04]  /*aed0*/  LDL.LU R114, [R1+0x1f0] ;  /* 0x0001f00001727983 */ /* 0x000ee80000300800 */
[----:B------:R-:W4:Y:S01]  /*aee0*/  LDL.LU R139, [R1+0x1ec] ;  /* 0x0001ec00018b7983 */ /* 0x000f220000300800 */
[----:B------:R-:W-:-:S02]  /*aef0*/  LEA R32, P3, R116, R4, 0x1 ;  /* 0x0000000474207211 */ /* 0x000fc400078608ff */
[-C--:B------:R-:W-:Y:S02]  /*af00*/  LEA R56, P6, R18, R4.reuse, 0x1 ;  /* 0x0000000412387211 */ /* 0x080fe400078c08ff */
[-C--:B------:R-:W-:Y:S02]  /*af10*/  LEA.HI.X.SX32 R33, R116, R3.reuse, 0x1, P3 ;  /* 0x0000000374217211 */ /* 0x080fe400018f0eff */
[-C--:B------:R-:W-:Y:S02]  /*af20*/  LEA R26, P3, R150, R4.reuse, 0x1 ;  /* 0x00000004961a7211 */ /* 0x080fe400078608ff */
[----:B------:R-:W-:Y:S01]  /*af30*/  LEA R24, P4, R109, R4, 0x1 ;  /* 0x000000046d187211 */ /* 0x000fe200078808ff */
[----:B------:R-:W-:Y:S01]  /*af40*/  IMAD R21, R21, UR7, RZ ;  /* 0x0000000715157c24 */ /* 0x000fe2000f8e02ff */
[-C--:B------:R-:W-:Y:S01]  /*af50*/  LEA.HI.X.SX32 R57, R18, R3.reuse, 0x1, P6 ;  /* 0x0000000312397211 */ /* 0x080fe200030f0eff */
[----:B------:R-:W-:Y:S01]  /*af60*/  IMAD.MOV.U32 R8, RZ, RZ, R117 ;  /* 0x000000ffff087224 */ /* 0x000fe200078e0075 */
[-C--:B------:R-:W-:Y:S01]  /*af70*/  LEA.HI.X.SX32 R27, R150, R3.reuse, 0x1, P3 ;  /* 0x00000003961b7211 */ /* 0x080fe200018f0eff */
[----:B------:R-:W4:Y:S01]  /*af80*/  LDL.LU R117, [R1+0x1e8] ;  /* 0x0001e80001757983 */ /* 0x000f220000300800 */
[----:B------:R-:W-:-:S02]  /*af90*/  LEA.HI.X.SX32 R25, R109, R3, 0x1, P4 ;  /* 0x000000036d197211 */ /* 0x000fc400020f0eff */
[-C--:B------:R-:W-:Y:S01]  /*afa0*/  LEA R22, P2, R140, R4.reuse, 0x1 ;  /* 0x000000048c167211 */ /* 0x080fe200078408ff */
[----:B------:R-:W4:Y:S01]  /*afb0*/  LDL.LU R116, [R1+0x1e4] ;  /* 0x0001e40001747983 */ /* 0x000f220000300800 */
[-C--:B------:R-:W-:Y:S02]  /*afc0*/  LEA R20, P3, R108, R4.reuse, 0x1 ;  /* 0x000000046c147211 */ /* 0x080fe400078608ff */
[C---:B------:R-:W-:Y:S01]  /*afd0*/  LEA R18, P4, R111.reuse, R4, 0x1 ;  /* 0x000000046f127211 */ /* 0x040fe200078808ff */
[----:B------:R-:W-:Y:S01]  /*afe0*/  IMAD.MOV.U32 R7, RZ, RZ, R21 ;  /* 0x000000ffff077224 */ /* 0x000fe200078e0015 */
[----:B0-----:R-:W4:Y:S01]  /*aff0*/  LDL.LU R118, [R1+0x1e0] ;  /* 0x0001e00001767983 */ /* 0x001f220000300800 */
[-C--:B------:R-:W-:Y:S02]  /*b000*/  LEA.HI.X.SX32 R23, R140, R3.reuse, 0x1, P2 ;  /* 0x000000038c177211 */ /* 0x080fe400010f0eff */
[-C--:B------:R-:W-:Y:S01]  /*b010*/  LEA.HI.X.SX32 R21, R108, R3.reuse, 0x1, P3 ;  /* 0x000000036c157211 */ /* 0x080fe200018f0eff */
[----:B------:R-:W4:Y:S01]  /*b020*/  LDL.LU R119, [R1+0x1dc] ;  /* 0x0001dc0001777983 */ /* 0x000f220000300800 */
[----:B------:R-:W-:-:S02]  /*b030*/  LEA.HI.X.SX32 R19, R111, R3, 0x1, P4 ;  /* 0x000000036f137211 */ /* 0x000fc400020f0eff */
[CC--:B------:R-:W-:Y:S01]  /*b040*/  LEA R16, P2, R110.reuse, R4.reuse, 0x1 ;  /* 0x000000046e107211 */ /* 0x0c0fe200078408ff */
[----:B------:R-:W4:Y:S01]  /*b050*/  LDL.LU R106, [R1+0x1d8] ;  /* 0x0001d800016a7983 */ /* 0x000f220000300800 */
[-C--:B------:R-:W-:Y:S02]  /*b060*/  LEA R14, P3, R141, R4.reuse, 0x1 ;  /* 0x000000048d0e7211 */ /* 0x080fe400078608ff */
[-C--:B------:R-:W-:Y:S01]  /*b070*/  LEA R12, P4, R113, R4.reuse, 0x1 ;  /* 0x00000004710c7211 */ /* 0x080fe200078808ff */
[----:B------:R-:W4:Y:S01]  /*b080*/  LDL.LU R107, [R1+0x1d4] ;  /* 0x0001d400016b7983 */ /* 0x000f220000300800 */
[----:B------:R-:W-:Y:S01]  /*b090*/  LEA R48, P6, R49, R4, 0x1 ;  /* 0x0000000431307211 */ /* 0x000fe200078c08ff */
[----:B------:R-:W-:Y:S01]  /*b0a0*/  IMAD.MOV.U32 R11, RZ, RZ, R8 ;  /* 0x000000ffff0b7224 */ /* 0x000fe200078e0008 */
[-C--:B------:R-:W-:Y:S01]  /*b0b0*/  LEA.HI.X.SX32 R17, R110, R3.reuse, 0x1, P2 ;  /* 0x000000036e117211 */ /* 0x080fe200010f0eff */
[----:B------:R-:W4:Y:S01]  /*b0c0*/  LDL.LU R150, [R1+0x4ac] ;  /* 0x0004ac0001967983 */ /* 0x000f220000300800 */
[----:B------:R-:W-:-:S02]  /*b0d0*/  LEA.HI.X.SX32 R15, R141, R3, 0x1, P3 ;  /* 0x000000038d0f7211 */ /* 0x000fc400018f0eff */
[-C--:B------:R-:W-:Y:S01]  /*b0e0*/  LEA.HI.X.SX32 R13, R113, R3.reuse, 0x1, P4 ;  /* 0x00000003710d7211 */ /* 0x080fe200020f0eff */
[----:B------:R-:W4:Y:S01]  /*b0f0*/  LDL.LU R109, [R1+0x4a8] ;  /* 0x0004a800016d7983 */ /* 0x000f220000300800 */
[-C--:B------:R-:W-:Y:S02]  /*b100*/  LEA R10, P2, R8, R4.reuse, 0x1 ;  /* 0x00000004080a7211 */ /* 0x080fe400078408ff */
[----:B------:R-:W-:Y:S01]  /*b110*/  LEA.HI.X.SX32 R49, R49, R3, 0x1, P6 ;  /* 0x0000000331317211 */ /* 0x000fe200030f0eff */
[----:B------:R-:W4:Y:S01]  /*b120*/  LDL.LU R140, [R1+0x4a4] ;  /* 0x0004a400018c7983 */ /* 0x000f220000300800 */
[-C--:B------:R-:W-:Y:S02]  /*b130*/  LEA R8, P3, R7, R4.reuse, 0x1 ;  /* 0x0000000407087211 */ /* 0x080fe400078608ff */
[-C--:B------:R-:W-:Y:S01]  /*b140*/  LEA R6, P4, R112, R4.reuse, 0x1 ;  /* 0x0000000470067211 */ /* 0x080fe200078808ff */
[----:B------:R-:W5:Y:S01]  /*b150*/  LDL.LU R108, [R1+0x4a0] ;  /* 0x0004a000016c7983 */ /* 0x000f620000300800 */
[----:B------:R-:W-:Y:S01]  /*b160*/  LEA R4, P6, R138, R4, 0x1 ;  /* 0x000000048a047211 */ /* 0x000fe200078c08ff */
[----:B------:R-:W-:-:S02]  /*b170*/  IMAD.MOV.U32 R9, RZ, RZ, R7 ;  /* 0x000000ffff097224 */ /* 0x000fc400078e0007 */
[----:B------:R-:W4:Y:S01]  /*b180*/  LDL.LU R111, [R1+0x49c] ;  /* 0x00049c00016f7983 */ /* 0x000f220000300800 */
[----:B------:R-:W-:-:S03]  /*b190*/  LEA.HI.X.SX32 R7, R112, R3, 0x1, P4 ;  /* 0x0000000370077211 */ /* 0x000fc600020f0eff */
[----:B------:R-:W4:Y:S01]  /*b1a0*/  LDL.LU R110, [R1+0x498] ;  /* 0x00049800016e7983 */ /* 0x000f220000300800 */
[----:B------:R-:W-:-:S03]  /*b1b0*/  LEA.HI.X.SX32 R5, R138, R3, 0x1, P6 ;  /* 0x000000038a057211 */ /* 0x000fc600030f0eff */
[----:B------:R-:W4:Y:S04]  /*b1c0*/  LDL.LU R141, [R1+0x494] ;  /* 0x00049400018d7983 */ /* 0x000f280000300800 */
[----:B------:R-:W4:Y:S04]  /*b1d0*/  LDL.LU R113, [R1+0x490] ;  /* 0x0004900001717983 */ /* 0x000f280000300800 */
[----:B------:R-:W4:Y:S04]  /*b1e0*/  LDL.LU R112, [R1+0x48c] ;  /* 0x00048c0001707983 */ /* 0x000f280000300800 */
[----:B------:R-:W4:Y:S04]  /*b1f0*/  LDL.LU R138, [R1+0x488] ;  /* 0x00048800018a7983 */ /* 0x000f280000300800 */
[----:B--2---:R0:W-:Y:S04]  /*b200*/  STS.U16 [R2+UR11+0x4e00], R115 ;  /* 0x004e007302007988 */ /* 0x0041e8000800040b */
[----:B---3--:R1:W-:Y:S04]  /*b210*/  STS.U16 [R2+UR11+0x5000], R114 ;  /* 0x0050007202007988 */ /* 0x0083e8000800040b */
[----:B----4-:R2:W-:Y:S04]  /*b220*/  STS.U16 [R2+UR11+0x5200], R139 ;  /* 0x0052008b02007988 */ /* 0x0105e8000800040b */
[----:B0-----:R-:W3:Y:S04]  /*b230*/  LDL.LU R115, [R1+0x484] ;  /* 0x0004840001737983 */ /* 0x001ee80000300800 */
[----:B-1----:R-:W4:Y:S04]  /*b240*/  LDL.LU R114, [R1+0x480] ;  /* 0x0004800001727983 */ /* 0x002f280000300800 */
[----:B--2---:R-:W2:Y:S04]  /*b250*/  LDL.LU R139, [R1+0x47c] ;  /* 0x00047c00018b7983 */ /* 0x004ea80000300800 */
[----:B------:R0:W-:Y:S04]  /*b260*/  STS.U16 [R2+UR11+0x5400], R117 ;  /* 0x0054007502007988 */ /* 0x0001e8000800040b */
[----:B------:R1:W-:Y:S04]  /*b270*/  STS.U16 [R2+UR11+0x5600], R116 ;  /* 0x0056007402007988 */ /* 0x0003e8000800040b */
[----:B0-----:R-:W3:Y:S04]  /*b280*/  LDL.LU R117, [R1+0x478] ;  /* 0x0004780001757983 */ /* 0x001ee80000300800 */
[----:B-1----:R-:W3:Y:S04]  /*b290*/  LDL.LU R116, [R1+0x474] ;  /* 0x0004740001747983 */ /* 0x002ee80000300800 */
[----:B------:R-:W-:Y:S04]  /*b2a0*/  STS.U16 [R2+UR11+0x5800], R118 ;  /* 0x0058007602007988 */ /* 0x000fe8000800040b */
[----:B------:R-:W-:Y:S04]  /*b2b0*/  STS.U16 [R2+UR11+0x5a00], R119 ;  /* 0x005a007702007988 */ /* 0x000fe8000800040b */
[----:B------:R-:W-:Y:S04]  /*b2c0*/  STS.U16 [R2+UR11+0x5c00], R106 ;  /* 0x005c006a02007988 */ /* 0x000fe8000800040b */
[----:B------:R-:W-:Y:S04]  /*b2d0*/  STS.U16 [R2+UR11+0x5e00], R107 ;  /* 0x005e006b02007988 */ /* 0x000fe8000800040b */
[----:B------:R-:W-:Y:S04]  /*b2e0*/  STS.U16 [R2+UR11+0x6600], R140 ;  /* 0x0066008c02007988 */ /* 0x000fe8000800040b */
[----:B------:R-:W-:Y:S04]  /*b2f0*/  STS.U16 [R2+UR11+0x6400], R141 ;  /* 0x0064008d02007988 */ /* 0x000fe8000800040b */
[----:B------:R-:W-:Y:S04]  /*b300*/  STS.U16 [R2+UR11+0x6200], R138 ;  /* 0x0062008a02007988 */ /* 0x000fe8000800040b */
[----:B--2---:R0:W-:Y:S04]  /*b310*/  STS.U16 [R2+UR11+0x6000], R139 ;  /* 0x0060008b02007988 */ /* 0x0041e8000800040b */
[----:B0-----:R-:W2:Y:S04]  /*b320*/  LDL.LU R139, [R1+0x470] ;  /* 0x00047000018b7983 */ /* 0x001ea80000300800 */
[----:B------:R-:W2:Y:S04]  /*b330*/  LDL.LU R138, [R1+0x46c] ;  /* 0x00046c00018a7983 */ /* 0x000ea80000300800 */
[----:B------:R-:W2:Y:S04]  /*b340*/  LDL.LU R141, [R1+0x468] ;  /* 0x00046800018d7983 */ /* 0x000ea80000300800 */
[----:B------:R-:W2:Y:S04]  /*b350*/  LDL.64 R118, [R1+0x170] ;  /* 0x0001700001767983 */ /* 0x000ea80000100a00 */
[----:B------:R-:W2:Y:S04]  /*b360*/  LDL.64 R106, [R1+0x160] ;  /* 0x00016000016a7983 */ /* 0x000ea80000100a00 */
[----:B------:R-:W2:Y:S01]  /*b370*/  LDL.LU R140, [R1+0x464] ;  /* 0x00046400018c7983 */ /* 0x000ea20000300800 */
[----:B------:R-:W-:-:S03]  /*b380*/  PRMT R109, RZ, 0x7610, R109 ;  /* 0x00007610ff6d7816 */ /* 0x000fc6000000006d */
[----:B------:R0:W-:Y:S01]  /*b390*/  STS.U16 [R2+UR11+0x6800], R150 ;  /* 0x0068009602007988 */ /* 0x0001e2000800040b */
[----:B------:R-:W-:Y:S02]  /*b3a0*/  PRMT R110, RZ, 0x7610, R110 ;  /* 0x00007610ff6e7816 */ /* 0x000fe4000000006e */
[----:B------:R-:W-:Y:S01]  /*b3b0*/  PRMT R111, RZ, 0x7610, R111 ;  /* 0x00007610ff6f7816 */ /* 0x000fe2000000006f */
[----:B------:R-:W2:Y:S01]  /*b3c0*/  @P0 LDG.E.U16 R109, desc[UR20][R102.64] ;  /* 0x00000014666d0981 */ /* 0x000ea2000c1e1500 */
[----:B------:R-:W-:Y:S02]  /*b3d0*/  PRMT R112, RZ, 0x7610, R112 ;  /* 0x00007610ff707816 */ /* 0x000fe40000000070 */
[----:B------:R-:W-:Y:S01]  /*b3e0*/  PRMT R113, RZ, 0x7610, R113 ;  /* 0x00007610ff717816 */ /* 0x000fe20000000071 */
[----:B------:R-:W2:Y:S04]  /*b3f0*/  @P0 LDG.E.U16 R110, desc[UR20][R100.64] ;  /* 0x00000014646e0981 */ /* 0x000ea8000c1e1500 */
[----:B0-----:R-:W2:Y:S01]  /*b400*/  LDL.LU R150, [R1+0x460] ;  /* 0x0004600001967983 */ /* 0x001ea20000300800 */
[----:B----4-:R-:W-:-:S02]  /*b410*/  PRMT R114, RZ, 0x7610, R114 ;  /* 0x00007610ff727816 */ /* 0x010fc40000000072 */
[----:B---3--:R-:W-:Y:S01]  /*b420*/  PRMT R115, RZ, 0x7610, R115 ;  /* 0x00007610ff737816 */ /* 0x008fe20000000073 */
[----:B------:R-:W3:Y:S01]  /*b430*/  @P0 LDG.E.U16 R111, desc[UR20][R98.64] ;  /* 0x00000014626f0981 */ /* 0x000ee2000c1e1500 */
[----:B------:R-:W-:Y:S02]  /*b440*/  PRMT R116, RZ, 0x7610, R116 ;  /* 0x00007610ff747816 */ /* 0x000fe40000000074 */
[----:B------:R-:W-:Y:S01]  /*b450*/  PRMT R117, RZ, 0x7610, R117 ;  /* 0x00007610ff757816 */ /* 0x000fe20000000075 */
[----:B------:R-:W4:Y:S04]  /*b460*/  @P0 LDG.E.U16 R112, desc[UR20][R96.64] ;  /* 0x0000001460700981 */ /* 0x000f28000c1e1500 */
[----:B------:R-:W3:Y:S04]  /*b470*/  @P0 LDG.E.U16 R113, desc[UR20][R94.64] ;  /* 0x000000145e710981 */ /* 0x000ee8000c1e1500 */
[----:B------:R-:W3:Y:S04]  /*b480*/  @P0 LDG.E.U16 R114, desc[UR20][R92.64] ;  /* 0x000000145c720981 */ /* 0x000ee8000c1e1500 */
[----:B------:R-:W4:Y:S04]  /*b490*/  @P0 LDG.E.U16 R115, desc[UR20][R90.64] ;  /* 0x000000145a730981 */ /* 0x000f28000c1e1500 */
[----:B------:R-:W4:Y:S04]  /*b4a0*/  @P0 LDG.E.U16 R116, desc[UR20][R88.64] ;  /* 0x0000001458740981 */ /* 0x000f28000c1e1500 */
[----:B------:R-:W4:Y:S01]  /*b4b0*/  @P0 LDG.E.U16 R117, desc[UR20][R86.64] ;  /* 0x0000001456750981 */ /* 0x000f22000c1e1500 */
[----:B--2---:R-:W-:-:S06]  /*b4c0*/  PRMT R141, RZ, 0x7610, R141 ;  /* 0x00007610ff8d7816 */ /* 0x004fcc000000008d */
[----:B------:R-:W2:Y:S01]  /*b4d0*/  @P0 LDG.E.U16 R141, desc[UR20][R118.64] ;  /* 0x00000014768d0981 */ /* 0x000ea2000c1e1500 */
[----:B------:R-:W-:-:S03]  /*b4e0*/  PRMT R140, RZ, 0x7610, R140 ;  /* 0x00007610ff8c7816 */ /* 0x000fc6000000008c */
[----:B------:R-:W2:Y:S04]  /*b4f0*/  LDL.LU.64 R118, [R1+0x458] ;  /* 0x0004580001767983 */ /* 0x000ea80000300a00 */
[----:B------:R-:W2:Y:S01]  /*b500*/  @P0 LDG.E.U16 R140, desc[UR20][R106.64] ;  /* 0x000000146a8c0981 */ /* 0x000ea2000c1e1500 */
[----:B------:R-:W-:Y:S02]  /*b510*/  PRMT R139, RZ, 0x7610, R139 ;  /* 0x00007610ff8b7816 */ /* 0x000fe4000000008b */
[----:B------:R-:W-:-:S04]  /*b520*/  PRMT R138, RZ, 0x7610, R138 ;  /* 0x00007610ff8a7816 */ /* 0x000fc8000000008a */
[----:B------:R-:W2:Y:S04]  /*b530*/  @P0 LDG.E.U16 R139, desc[UR20][R84.64] ;  /* 0x00000014548b0981 */ /* 0x000ea8000c1e1500 */
[----:B------:R-:W2:Y:S04]  /*b540*/  LDL.LU.64 R106, [R1+0x450] ;  /* 0x00045000016a7983 */ /* 0x000ea80000300a00 */
[----:B------:R-:W2:Y:S01]  /*b550*/  @P0 LDG.E.U16 R138, desc[UR20][R82.64] ;  /* 0x00000014528a0981 */ /* 0x000ea2000c1e1500 */
[----:B------:R-:W-:-:S03]  /*b560*/  PRMT R150, RZ, 0x7610, R150 ;  /* 0x00007610ff967816 */ /* 0x000fc60000000096 */
[----:B------:R0:W-:Y:S04]  /*b570*/  STS.U16 [R2+UR11+0x6a00], R109 ;  /* 0x006a006d02007988 */ /* 0x0001e8000800040b */
[----:B------:R1:W-:Y:S04]  /*b580*/  STS.U16 [R2+UR11+0x6c00], R110 ;  /* 0x006c006e02007988 */ /* 0x0003e8000800040b */
[----:B---3--:R3:W-:Y:S04]  /*b590*/  STS.U16 [R2+UR11+0x6e00], R111 ;  /* 0x006e006f02007988 */ /* 0x0087e8000800040b */
[----:B----4-:R4:W-:Y:S04]  /*b5a0*/  STS.U16 [R2+UR11+0x7000], R112 ;  /* 0x0070007002007988 */ /* 0x0109e8000800040b */
[----:B------:R0:W-:Y:S04]  /*b5b0*/  STS.U16 [R2+UR11+0x7200], R113 ;  /* 0x0072007102007988 */ /* 0x0001e8000800040b */
[----:B------:R0:W-:Y:S04]  /*b5c0*/  STS.U16 [R2+UR11+0x7400], R114 ;  /* 0x0074007202007988 */ /* 0x0001e8000800040b */
[----:B------:R0:W-:Y:S04]  /*b5d0*/  STS.U16 [R2+UR11+0x7600], R115 ;  /* 0x0076007302007988 */ /* 0x0001e8000800040b */
[----:B------:R0:W-:Y:S04]  /*b5e0*/  STS.U16 [R2+UR11+0x7800], R116 ;  /* 0x0078007402007988 */ /* 0x0001e8000800040b */
[----:B------:R0:W-:Y:S04]  /*b5f0*/  STS.U16 [R2+UR11+0x7a00], R117 ;  /* 0x007a007502007988 */ /* 0x0001e8000800040b */
[----:B--2---:R-:W2:Y:S04]  /*b600*/  @P0 LDG.E.U16 R150, desc[UR20][R106.64] ;  /* 0x000000146a960981 */ /* 0x004ea8000c1e1500 */
[----:B------:R-:W5:Y:S04]  /*b610*/  LDL.LU.64 R106, [R1+0x448] ;  /* 0x00044800016a7983 */ /* 0x000f680000300a00 */
[----:B0-----:R-:W5:Y:S04]  /*b620*/  LDL.LU R109, [R1+0x444] ;  /* 0x00044400016d7983 */ /* 0x001f680000300800 */
[----:B-1----:R-:W5:Y:S04]  /*b630*/  LDL.LU R110, [R1+0x440] ;  /* 0x00044000016e7983 */ /* 0x002f680000300800 */
[----:B---3--:R-:W5:Y:S04]  /*b640*/  LDL.LU R111, [R1+0x43c] ;  /* 0x00043c00016f7983 */ /* 0x008f680000300800 */
[----:B----4-:R-:W5:Y:S04]  /*b650*/  LDL.LU R112, [R1+0x438] ;  /* 0x0004380001707983 */ /* 0x010f680000300800 */
[----:B------:R-:W5:Y:S04]  /*b660*/  LDL.LU R113, [R1+0x434] ;  /* 0x0004340001717983 */ /* 0x000f680000300800 */
[----:B------:R-:W5:Y:S04]  /*b670*/  LDL.LU R114, [R1+0x430] ;  /* 0x0004300001727983 */ /* 0x000f680000300800 */
[----:B------:R-:W5:Y:S04]  /*b680*/  LDL.LU R115, [R1+0x42c] ;  /* 0x00042c0001737983 */ /* 0x000f680000300800 */
[----:B------:R-:W5:Y:S04]  /*b690*/  LDL.LU R116, [R1+0x428] ;  /* 0x0004280001747983 */ /* 0x000f680000300800 */
[----:B------:R-:W5:Y:S04]  /*b6a0*/  LDL.LU R117, [R1+0x424] ;  /* 0x0004240001757983 */ /* 0x000f680000300800 */
[----:B------:R0:W-:Y:S04]  /*b6b0*/  STS.U16 [R2+UR11+0x7c00], R139 ;  /* 0x007c008b02007988 */ /* 0x0001e8000800040b */
[----:B------:R1:W-:Y:S04]  /*b6c0*/  STS.U16 [R2+UR11+0x7e00], R138 ;  /* 0x007e008a02007988 */ /* 0x0003e8000800040b */
[----:B------:R3:W-:Y:S04]  /*b6d0*/  STS.U16 [R0+UR11+0x100], R141 ;  /* 0x0001008d00007988 */ /* 0x0007e8000800040b */
[----:B0-----:R-:W4:Y:S04]  /*b6e0*/  LDL.LU R139, [R1+0x420] ;  /* 0x00042000018b7983 */ /* 0x001f280000300800 */
[----:B-1----:R-:W4:Y:S04]  /*b6f0*/  LDL.LU R138, [R1+0x41c] ;  /* 0x00041c00018a7983 */ /* 0x002f280000300800 */
[----:B---3--:R-:W3:Y:S04]  /*b700*/  LDL.LU R141, [R1+0x418] ;  /* 0x00041800018d7983 */ /* 0x008ee80000300800 */
[----:B------:R0:W-:Y:S04]  /*b710*/  STS.U16 [R0+UR11+0x300], R140 ;  /* 0x0003008c00007988 */ /* 0x0001e8000800040b */
[----:B0-----:R-:W3:Y:S04]  /*b720*/  LDL.LU R140, [R1+0x414] ;  /* 0x00041400018c7983 */ /* 0x001ee80000300800 */
[----:B--2---:R0:W-:Y:S04]  /*b730*/  STS.U16 [R0+UR11+0x500], R150 ;  /* 0x0005009600007988 */ /* 0x0041e8000800040b */
[----:B0-----:R-:W2:Y:S01]  /*b740*/  LDL.LU R150, [R1+0x410] ;  /* 0x0004100001967983 */ /* 0x001ea20000300800 */
[----:B----4-:R-:W-:-:S06]  /*b750*/  PRMT R139, RZ, 0x7610, R139 ;  /* 0x00007610ff8b7816 */ /* 0x010fcc000000008b */
[----:B------:R-:W4:Y:S01]  /*b760*/  @P0 LDG.E.U16 R139, desc[UR20][R118.64] ;  /* 0x00000014768b0981 */ /* 0x000f22000c1e1500 */
[----:B---3--:R-:W-:-:S06]  /*b770*/  PRMT R141, RZ, 0x7610, R141 ;  /* 0x00007610ff8d7816 */ /* 0x008fcc000000008d */
[----:B------:R-:W3:Y:S04]  /*b780*/  @P0 LDG.E.U16 R141, desc[UR20][R144.64] ;  /* 0x00000014908d0981 */ /* 0x000ee8000c1e1500 */
[----:B------:R-:W5:Y:S01]  /*b790*/  LDL.LU.64 R118, [R1+0x408] ;  /* 0x0004080001767983 */ /* 0x000f620000300a00 */
[----:B------:R-:W-:-:S06]  /*b7a0*/  PRMT R140, RZ, 0x7610, R140 ;  /* 0x00007610ff8c7816 */ /* 0x000fcc000000008c */
[----:B------:R0:W2:Y:S04]  /*b7b0*/  @P0 LDG.E.U16 R140, desc[UR20][R142.64] ;  /* 0x000000148e8c0981 */ /* 0x0000a8000c1e1500 */
[----:B------:R-:W0:Y:S04]  /*b7c0*/  LDL.LU.64 R142, [R1+0x400] ;  /* 0x00040000018e7983 */ /* 0x000e280000300a00 */
[----:B------:R-:W2:Y:S01]  /*b7d0*/  LDL.LU.64 R144, [R1+0x3f8] ;  /* 0x0003f80001907983 */ /* 0x000ea20000300a00 */
[----:B0-----:R-:W-:Y:S02]  /*b7e0*/  PRMT R142, RZ, 0x7610, R142 ;  /* 0x00007610ff8e7816 */ /* 0x001fe4000000008e */
[----:B------:R-:W-:-:S02]  /*b7f0*/  PRMT R143, RZ, 0x7610, R143 ;  /* 0x00007610ff8f7816 */ /* 0x000fc4000000008f */
[----:B--2---:R-:W-:Y:S02]  /*b800*/  PRMT R144, RZ, 0x7610, R144 ;  /* 0x00007610ff907816 */ /* 0x004fe40000000090 */
[----:B------:R-:W-:Y:S01]  /*b810*/  PRMT R145, RZ, 0x7610, R145 ;  /* 0x00007610ff917816 */ /* 0x000fe20000000091 */
[----:B------:R-:W2:Y:S04]  /*b820*/  @P0 LDG.E.U16 R142, desc[UR20][R120.64] ;  /* 0x00000014788e0981 */ /* 0x000ea8000c1e1500 */
[----:B------:R-:W2:Y:S04]  /*b830*/  @P0 LDG.E.U16 R143, desc[UR20][R122.64] ;  /* 0x000000147a8f0981 */ /* 0x000ea8000c1e1500 */
[----:B------:R0:W2:Y:S04]  /*b840*/  @P0 LDG.E.U16 R144, desc[UR20][R146.64] ;  /* 0x0000001492900981 */ /* 0x0000a8000c1e1500 */
[----:B------:R-:W5:Y:S04]  /*b850*/  LDL.LU.64 R120, [R1+0x3f0] ;  /* 0x0003f00001787983 */ /* 0x000f680000300a00 */
[----:B------:R-:W5:Y:S04]  /*b860*/  LDL.LU.64 R122, [R1+0x3e8] ;  /* 0x0003e800017a7983 */ /* 0x000f680000300a00 */
[----:B------:R-:W0:Y:S04]  /*b870*/  LDL.LU.64 R146, [R1+0x3e0] ;  /* 0x0003e00001927983 */ /* 0x000e280000300a00 */
[----:B------:R1:W2:Y:S04]  /*b880*/  @P0 LDG.E.U16 R145, desc[UR20][R152.64] ;  /* 0x0000001498910981 */ /* 0x0002a8000c1e1500 */
[----:B------:R-:W1:Y:S01]  /*b890*/  LDL.LU.64 R152, [R1+0x3d8] ;  /* 0x0003d80001987983 */ /* 0x000e620000300a00 */
[----:B------:R-:W-:-:S02]  /*b8a0*/  PRMT R150, RZ, 0x7610, R150 ;  /* 0x00007610ff967816 */ /* 0x000fc40000000096 */
[-C--:B------:R-:W-:Y:S02]  /*b8b0*/  LEA.HI.X.SX32 R11, R11, R3.reuse, 0x1, P2 ;  /* 0x000000030b0b7211 */ /* 0x080fe400010f0eff */
[----:B------:R-:W-:Y:S02]  /*b8c0*/  LEA.HI.X.SX32 R9, R9, R3, 0x1, P3 ;  /* 0x0000000309097211 */ /* 0x000fe400018f0eff */
[----:B------:R-:W-:Y:S01]  /*b8d0*/  PRMT R3, RZ, 0x7610, R3 ;  /* 0x00007610ff037816 */ /* 0x000fe20000000003 */
[----:B------:R-:W2:Y:S05]  /*b8e0*/  @P0 LDG.E.U16 R150, desc[UR20][R128.64] ;  /* 0x0000001480960981 */ /* 0x000eaa000c1e1500 */
[----:B------:R-:W2:Y:S01]  /*b8f0*/  @P0 LDG.E.U16 R3, desc[UR20][R104.64] ;  /* 0x0000001468030981 */ /* 0x000ea2000c1e1500 */
[----:B0-----:R-:W-:-:S02]  /*b900*/  PRMT R146, RZ, 0x7610, R146 ;  /* 0x00007610ff927816 */ /* 0x001fc40000000092 */
[----:B------:R-:W-:-:S04]  /*b910*/  PRMT R147, RZ, 0x7610, R147 ;  /* 0x00007610ff937816 */ /* 0x000fc80000000093 */
[----:B------:R-:W3:Y:S04]  /*b920*/  @P0 LDG.E.U16 R146, desc[UR20][R124.64] ;  /* 0x000000147c920981 */ /* 0x000ee8000c1e1500 */
[----:B------:R-:W3:Y:S01]  /*b930*/  @P0 LDG.E.U16 R147, desc[UR20][R126.64] ;  /* 0x000000147e930981 */ /* 0x000ee2000c1e1500 */
[----:B-1----:R-:W-:-:S03]  /*b940*/  PRMT R153, RZ, 0x7610, R153 ;  /* 0x00007610ff997816 */ /* 0x002fc60000000099 */
[----:B------:R-:W5:Y:S04]  /*b950*/  LDL.LU.64 R124, [R1+0x3d0] ;  /* 0x0003d000017c7983 */ /* 0x000f680000300a00 */
[----:B------:R-:W5:Y:S04]  /*b960*/  LDL.LU.64 R126, [R1+0x3c8] ;  /* 0x0003c800017e7983 */ /* 0x000f680000300a00 */
[----:B------:R-:W5:Y:S04]  /*b970*/  LDL.LU.64 R128, [R1+0x3c0] ;  /* 0x0003c00001807983 */ /* 0x000f680000300a00 */
[----:B------:R0:W3:Y:S04]  /*b980*/  @P0 LDG.E.U16 R153, desc[UR20][R154.64] ;  /* 0x000000149a990981 */ /* 0x0000e8000c1e1500 */
[----:B------:R-:W0:Y:S01]  /*b990*/  LDL.LU.64 R154, [R1+0x3b8] ;  /* 0x0003b800019a7983 */ /* 0x000e220000300a00 */
[----:B------:R-:W-:-:S06]  /*b9a0*/  PRMT R152, RZ, 0x7610, R152 ;  /* 0x00007610ff987816 */ /* 0x000fcc0000000098 */
[----:B------:R-:W3:Y:S04]  /*b9b0*/  @P0 LDG.E.U16 R152, desc[UR20][R130.64] ;  /* 0x0000001482980981 */ /* 0x000ee8000c1e1500 */
[----:B--2---:R1:W-:Y:S04]  /*b9c0*/  STS.U16 [R0+UR11+0x7f00], R3 ;  /* 0x007f000300007988 */ /* 0x0043e8000800040b */
[----:B------:R-:W5:Y:S01]  /*b9d0*/  LDL.LU.64 R130, [R1+0x3b0] ;  /* 0x0003b00001827983 */ /* 0x000f620000300a00 */
[----:B-1----:R-:W-:-:S03]  /*b9e0*/  PRMT R3, RZ, 0x7610, R3 ;  /* 0x00007610ff037816 */ /* 0x002fc60000000003 */
[----:B----4-:R1:W-:Y:S04]  /*b9f0*/  STS.U16 [R0+UR11+0x700], R139 ;  /* 0x0007008b00007988 */ /* 0x0103e8000800040b */
[----:B------:R-:W2:Y:S04]  /*ba00*/  @P0 LDG.E.U16 R3, desc[UR20][R136.64] ;  /* 0x0000001488030981 */ /* 0x000ea8000c1e1500 */
[----:B------:R4:W-:Y:S04]  /*ba10*/  STS.U16 [R0+UR11+0x900], R140 ;  /* 0x0009008c00007988 */ /* 0x0009e8000800040b */
[----:B---3--:R3:W-:Y:S04]  /*ba20*/  STS.U16 [R0+UR11+0xb00], R141 ;  /* 0x000b008d00007988 */ /* 0x0087e8000800040b */
[----:B------:R0:W-:Y:S04]  /*ba30*/  STS.U16 [R0+UR11+0xd00], R142 ;  /* 0x000d008e00007988 */ /* 0x0001e8000800040b */
[----:B------:R0:W-:Y:S04]  /*ba40*/  STS.U16 [R0+UR11+0xf00], R143 ;  /* 0x000f008f00007988 */ /* 0x0001e8000800040b */
[----:B------:R0:W-:Y:S04]  /*ba50*/  STS.U16 [R0+UR11+0x1100], R144 ;  /* 0x0011009000007988 */ /* 0x0001e8000800040b */
[----:B------:R0:W-:Y:S04]  /*ba60*/  STS.U16 [R0+UR11+0x1300], R145 ;  /* 0x0013009100007988 */ /* 0x0001e8000800040b */
[----:B------:R-:W-:Y:S04]  /*ba70*/  STS.U16 [R0+UR11+0x1900], R150 ;  /* 0x0019009600007988 */ /* 0x000fe8000800040b */
[----:B------:R0:W-:Y:S04]  /*ba80*/  STS.U16 [R0+UR11+0x1500], R146 ;  /* 0x0015009200007988 */ /* 0x0001e8000800040b */
[----:B------:R0:W-:Y:S02]  /*ba90*/  STS.U16 [R0+UR11+0x1700], R147 ;  /* 0x0017009300007988 */ /* 0x0001e4000800040b */
[----:B0-----:R-:W-:-:S02]  /*baa0*/  PRMT R155, RZ, 0x7610, R155 ;  /* 0x00007610ff9b7816 */ /* 0x001fc4000000009b */
[----:B------:R-:W-:-:S04]  /*bab0*/  PRMT R154, RZ, 0x7610, R154 ;  /* 0x00007610ff9a7816 */ /* 0x000fc8000000009a */
[----:B------:R-:W2:Y:S04]  /*bac0*/  @P0 LDG.E.U16 R155, desc[UR20][R132.64] ;  /* 0x00000014849b0981 */ /* 0x000ea8000c1e1500 */
[----:B------:R-:W2:Y:S04]  /*bad0*/  @P0 LDG.E.U16 R154, desc[UR20][R134.64] ;  /* 0x00000014869a0981 */ /* 0x000ea8000c1e1500 */
[----:B------:R-:W5:Y:S04]  /*bae0*/  LDL.LU.64 R132, [R1+0x3a8] ;  /* 0x0003a80001847983 */ /* 0x000f680000300a00 */
[----:B------:R-:W5:Y:S04]  /*baf0*/  LDL.LU.64 R134, [R1+0x3a0] ;  /* 0x0003a00001867983 */ /* 0x000f680000300a00 */
[----:B------:R-:W2:Y:S04]  /*bb00*/  LDL.LU.64 R136, [R1+0x398] ;  /* 0x0003980001887983 */ /* 0x000ea80000300a00 */
[----:B-1----:R-:W2:Y:S04]  /*bb10*/  LDL.LU R139, [R1+0x394] ;  /* 0x00039400018b7983 */ /* 0x002ea80000300800 */
[----:B----4-:R-:W4:Y:S04]  /*bb20*/  LDL.LU R140, [R1+0x390] ;  /* 0x00039000018c7983 */ /* 0x010f280000300800 */
[----:B---3--:R-:W3:Y:S04]  /*bb30*/  LDL.LU R141, [R1+0x384] ;  /* 0x00038400018d7983 */ /* 0x008ee80000300800 */
[----:B------:R-:W3:Y:S04]  /*bb40*/  LDL.LU R142, [R1+0x380] ;  /* 0x00038000018e7983 */ /* 0x000ee80000300800 */
[----:B------:R-:W3:Y:S04]  /*bb50*/  LDL.LU R143, [R1+0x37c] ;  /* 0x00037c00018f7983 */ /* 0x000ee80000300800 */
[----:B------:R-:W3:Y:S04]  /*bb60*/  LDL.LU R144, [R1+0x378] ;  /* 0x0003780001907983 */ /* 0x000ee80000300800 */
[----:B------:R-:W3:Y:S04]  /*bb70*/  LDL.LU R145, [R1+0x374] ;  /* 0x0003740001917983 */ /* 0x000ee80000300800 */
[----:B------:R-:W3:Y:S04]  /*bb80*/  LDL.LU R146, [R1+0x370] ;  /* 0x0003700001927983 */ /* 0x000ee80000300800 */
[----:B------:R-:W3:Y:S04]  /*bb90*/  LDL.LU R147, [R1+0x36c] ;  /* 0x00036c0001937983 */ /* 0x000ee80000300800 */
[----:B------:R-:W3:Y:S04]  /*bba0*/  LDL.LU R150, [R1+0x368] ;  /* 0x0003680001967983 */ /* 0x000ee80000300800 */
[----:B------:R0:W-:Y:S04]  /*bbb0*/  STS.U16 [R0+UR11+0x1b00], R153 ;  /* 0x001b009900007988 */ /* 0x0001e8000800040b */
[----:B------:R1:W-:Y:S04]  /*bbc0*/  STS.U16 [R0+UR11+0x1d00], R152 ;  /* 0x001d009800007988 */ /* 0x0003e8000800040b */
[----:B0-----:R-:W3:Y:S04]  /*bbd0*/  LDL.LU R153, [R1+0x364] ;  /* 0x0003640001997983 */ /* 0x001ee80000300800 */
[----:B-1----:R-:W4:Y:S04]  /*bbe0*/  LDL.LU R152, [R1+0x360] ;  /* 0x0003600001987983 */ /* 0x002f280000300800 */
[----:B--2---:R0:W-:Y:S04]  /*bbf0*/  STS.U16 [R0+UR11+0x1f00], R155 ;  /* 0x001f009b00007988 */ /* 0x0041e8000800040b */
[----:B------:R1:W-:Y:S04]  /*bc00*/  STS.U16 [R0+UR11+0x2100], R154 ;  /* 0x0021009a00007988 */ /* 0x0003e8000800040b */
[----:B0-----:R-:W2:Y:S04]  /*bc10*/  LDL.LU R155, [R1+0x35c] ;  /* 0x00035c00019b7983 */ /* 0x001ea80000300800 */
[----:B-1----:R-:W2:Y:S01]  /*bc20*/  LDL.LU R154, [R1+0x358] ;  /* 0x00035800019a7983 */ /* 0x002ea20000300800 */
[----:B---3--:R-:W-:-:S02]  /*bc30*/  PRMT R153, RZ, 0x7610, R153 ;  /* 0x00007610ff997816 */ /* 0x008fc40000000099 */
[----:B----4-:R-:W-:-:S04]  /*bc40*/  PRMT R152, RZ, 0x7610, R152 ;  /* 0x00007610ff987816 */ /* 0x010fc80000000098 */
[----:B------:R0:W3:Y:S04]  /*bc50*/  @P0 LDG.E.U16 R153, desc[UR20][R156.64] ;  /* 0x000000149c990981 */ /* 0x0000e8000c1e1500 */
[----:B------:R-:W4:Y:S04]  /*bc60*/  @P0 LDG.E.U16 R152, desc[UR20][R148.64] ;  /* 0x0000001494980981 */ /* 0x000f28000c1e1500 */
[----:B------:R-:W3:Y:S04]  /*bc70*/  LDL.LU.64 R148, [R1+0x350] ;  /* 0x0003500001947983 */ /* 0x000ee80000300a00 */
[----:B------:R-:W0:Y:S01]  /*bc80*/  LDL.LU.64 R156, [R1+0x348] ;  /* 0x00034800019c7983 */ /* 0x000e220000300a00 */
[----:B--2---:R-:W-:-:S02]  /*bc90*/  PRMT R155, RZ, 0x7610, R155 ;  /* 0x00007610ff9b7816 */ /* 0x004fc4000000009b */
[----:B------:R-:W-:-:S04]  /*bca0*/  PRMT R154, RZ, 0x7610, R154 ;  /* 0x00007610ff9a7816 */ /* 0x000fc8000000009a */
[----:B------:R-:W2:Y:S04]  /*bcb0*/  @P0 LDG.E.U16 R155, desc[UR20][R160.64] ;  /* 0x00000014a09b0981 */ /* 0x000ea8000c1e1500 */
[----:B------:R1:W2:Y:S04]  /*bcc0*/  @P0 LDG.E.U16 R154, desc[UR20][R158.64] ;  /* 0x000000149e9a0981 */ /* 0x0002a8000c1e1500 */
[----:B------:R-:W1:Y:S04]  /*bcd0*/  LDL.LU.64 R158, [R1+0x340] ;  /* 0x00034000019e7983 */ /* 0x000e680000300a00 */
[----:B------:R-:W2:Y:S01]  /*bce0*/  LDL.LU.64 R160, [R1+0x338] ;  /* 0x0003380001a07983 */ /* 0x000ea20000300a00 */
[----:B0-----:R-:W-:-:S02]  /*bcf0*/  PRMT R157, RZ, 0x7610, R157 ;  /* 0x00007610ff9d7816 */ /* 0x001fc4000000009d */
[----:B------:R-:W-:-:S04]  /*bd00*/  PRMT R156, RZ, 0x7610, R156 ;  /* 0x00007610ff9c7816 */ /* 0x000fc8000000009c */
[----:B------:R0:W3:Y:S04]  /*bd10*/  @P0 LDG.E.U16 R157, desc[UR20][R162.64] ;  /* 0x00000014a29d0981 */ /* 0x0000e8000c1e1500 */
[----:B------:R0:W3:Y:S04]  /*bd20*/  @P0 LDG.E.U16 R156, desc[UR20][R164.64] ;  /* 0x00000014a49c0981 */ /* 0x0000e8000c1e1500 */
[----:B------:R-:W0:Y:S04]  /*bd30*/  LDL.LU.64 R162, [R1+0x330] ;  /* 0x0003300001a27983 */ /* 0x000e280000300a00 */
[----:B------:R-:W3:Y:S01]  /*bd40*/  LDL.LU.64 R164, [R1+0x328] ;  /* 0x0003280001a47983 */ /* 0x000ee20000300a00 */
[----:B-1----:R-:W-:-:S02]  /*bd50*/  PRMT R158, RZ, 0x7610, R158 ;  /* 0x00007610ff9e7816 */ /* 0x002fc4000000009e */
[----:B------:R-:W-:Y:S02]  /*bd60*/  PRMT R159, RZ, 0x7610, R159 ;  /* 0x00007610ff9f7816 */ /* 0x000fe4000000009f */
[----:B--2---:R-:W-:Y:S02]  /*bd70*/  PRMT R160, RZ, 0x7610, R160 ;  /* 0x00007610ffa07816 */ /* 0x004fe400000000a0 */
[----:B------:R-:W-:Y:S01]  /*bd80*/  PRMT R161, RZ, 0x7610, R161 ;  /* 0x00007610ffa17816 */ /* 0x000fe200000000a1 */
[----:B------:R-:W2:Y:S04]  /*bd90*/  @P0 LDG.E.U16 R158, desc[UR20][R80.64] ;  /* 0x00000014509e0981 */ /* 0x000ea8000c1e1500 */
[----:B------:R-:W2:Y:S04]  /*bda0*/  @P0 LDG.E.U16 R159, desc[UR20][R78.64] ;  /* 0x000000144e9f0981 */ /* 0x000ea8000c1e1500 */
[----:B------:R-:W2:Y:S04]  /*bdb0*/  @P0 LDG.E.U16 R160, desc[UR20][R76.64] ;  /* 0x000000144ca00981 */ /* 0x000ea8000c1e1500 */
[----:B------:R-:W2:Y:S01]  /*bdc0*/  @P0 LDG.E.U16 R161, desc[UR20][R74.64] ;  /* 0x000000144aa10981 */ /* 0x000ea2000c1e1500 */
[----:B0-----:R-:W-:-:S02]  /*bdd0*/  PRMT R163, RZ, 0x7610, R163 ;  /* 0x00007610ffa37816 */ /* 0x001fc400000000a3 */
[----:B------:R-:W-:Y:S02]  /*bde0*/  PRMT R162, RZ, 0x7610, R162 ;  /* 0x00007610ffa27816 */ /* 0x000fe400000000a2 */
[----:B---3--:R-:W-:Y:S02]  /*bdf0*/  PRMT R165, RZ, 0x7610, R165 ;  /* 0x00007610ffa57816 */ /* 0x008fe400000000a5 */
[----:B------:R-:W-:Y:S01]  /*be00*/  PRMT R164, RZ, 0x7610, R164 ;  /* 0x00007610ffa47816 */ /* 0x000fe200000000a4 */
[----:B------:R-:W3:Y:S04]  /*be10*/  @P0 LDG.E.U16 R163, desc[UR20][R72.64] ;  /* 0x0000001448a30981 */ /* 0x000ee8000c1e1500 */
[----:B------:R-:W3:Y:S04]  /*be20*/  @P0 LDG.E.U16 R162, desc[UR20][R70.64] ;  /* 0x0000001446a20981 */ /* 0x000ee8000c1e1500 */
[----:B------:R-:W3:Y:S04]  /*be30*/  @P0 LDG.E.U16 R165, desc[UR20][R68.64] ;  /* 0x0000001444a50981 */ /* 0x000ee8000c1e1500 */
[----:B------:R-:W3:Y:S04]  /*be40*/  @P0 LDG.E.U16 R164, desc[UR20][R66.64] ;  /* 0x0000001442a40981 */ /* 0x000ee8000c1e1500 */
[----:B----4-:R0:W-:Y:S04]  /*be50*/  STS.U16 [R0+UR11+0x2500], R152 ;  /* 0x0025009800007988 */ /* 0x0101e8000800040b */
[----:B------:R1:W-:Y:S04]  /*be60*/  STS.U16 [R0+UR11+0x2300], R3 ;  /* 0x0023000300007988 */ /* 0x0003e8000800040b */
[----:B------:R4:W-:Y:S04]  /*be70*/  STS.U16 [R0+UR11+0x2700], R153 ;  /* 0x0027009900007988 */ /* 0x0009e8000800040b */
[----:B0-----:R-:W3:Y:S01]  /*be80*/  LDL.LU R152, [R1+0x320] ;  /* 0x0003200001987983 */ /* 0x001ee20000300800 */
[----:B-1----:R-:W-:-:S03]  /*be90*/  PRMT R3, RZ, 0x7610, R3 ;  /* 0x00007610ff037816 */ /* 0x002fc60000000003 */
[----:B------:R0:W-:Y:S04]  /*bea0*/  STS.U16 [R0+UR11+0x2900], R154 ;  /* 0x0029009a00007988 */ /* 0x0001e8000800040b */
[----:B----4-:R-:W4:Y:S04]  /*beb0*/  LDL.LU R153, [R1+0x31c] ;  /* 0x00031c0001997983 */ /* 0x010f280000300800 */
[----:B------:R1:W-:Y:S04]  /*bec0*/  STS.U16 [R0+UR11+0x2b00], R155 ;  /* 0x002b009b00007988 */ /* 0x0003e8000800040b */
[----:B0-----:R-:W4:Y:S04]  /*bed0*/  LDL.LU R154, [R1+0x318] ;  /* 0x00031800019a7983 */ /* 0x001f280000300800 */
[----:B------:R0:W-:Y:S04]  /*bee0*/  STS.U16 [R0+UR11+0x2d00], R157 ;  /* 0x002d009d00007988 */ /* 0x0001e8000800040b */
[----:B-1----:R-:W4:Y:S04]  /*bef0*/  LDL.LU R155, [R1+0x314] ;  /* 0x00031400019b7983 */ /* 0x002f280000300800 */
[----:B------:R1:W-:Y:S04]  /*bf00*/  STS.U16 [R0+UR11+0x2f00], R156 ;  /* 0x002f009c00007988 */ /* 0x0003e8000800040b */
[----:B0-----:R-:W4:Y:S04]  /*bf10*/  LDL.LU R157, [R1+0x310] ;  /* 0x00031000019d7983 */ /* 0x001f280000300800 */
[----:B------:R-:W4:Y:S04]  /*bf20*/  @P0 LDG.E.U16 R3, desc[UR20][R64.64] ;  /* 0x0000001440030981 */ /* 0x000f28000c1e1500 */
[----:B-1----:R-:W4:Y:S04]  /*bf30*/  LDL.LU R156, [R1+0x30c] ;  /* 0x00030c00019c7983 */ /* 0x002f280000300800 */
[----:B--2---:R0:W-:Y:S04]  /*bf40*/  STS.U16 [R0+UR11+0x3100], R158 ;  /* 0x0031009e00007988 */ /* 0x0041e8000800040b */
[----:B------:R1:W-:Y:S04]  /*bf50*/  STS.U16 [R0+UR11+0x3300], R159 ;  /* 0x0033009f00007988 */ /* 0x0003e8000800040b */
[----:B------:R2:W-:Y:S04]  /*bf60*/  STS.U16 [R0+UR11+0x3500], R160 ;  /* 0x003500a000007988 */ /* 0x0005e8000800040b */
[----:B0-----:R-:W4:Y:S04]  /*bf70*/  LDL.LU R158, [R1+0x308] ;  /* 0x00030800019e7983 */ /* 0x001f280000300800 */
[----:B-1----:R-:W4:Y:S04]  /*bf80*/  LDL.LU R159, [R1+0x304] ;  /* 0x00030400019f7983 */ /* 0x002f280000300800 */
[----:B--2---:R-:W2:Y:S04]  /*bf90*/  LDL.LU R160, [R1+0x300] ;  /* 0x0003000001a07983 */ /* 0x004ea80000300800 */
[----:B------:R0:W-:Y:S04]  /*bfa0*/  STS.U16 [R0+UR11+0x3700], R161 ;  /* 0x003700a100007988 */ /* 0x0001e8000800040b */
[----:B0-----:R-:W2:Y:S04]  /*bfb0*/  LDL.LU R161, [R1+0x2fc] ;  /* 0x0002fc0001a17983 */ /* 0x001ea80000300800 */
[----:B---3--:R0:W-:Y:S04]  /*bfc0*/  STS.U16 [R0+UR11+0x3900], R163 ;  /* 0x003900a300007988 */ /* 0x0081e8000800040b */
[----:B------:R1:W-:Y:S04]  /*bfd0*/  STS.U16 [R0+UR11+0x3b00], R162 ;  /* 0x003b00a200007988 */ /* 0x0003e8000800040b */
[----:B------:R3:W-:Y:S04]  /*bfe0*/  STS.U16 [R0+UR11+0x3d00], R165 ;  /* 0x003d00a500007988 */ /* 0x0007e8000800040b */
[----:B0-----:R-:W2:Y:S04]  /*bff0*/  LDL.LU R163, [R1+0x2f8] ;  /* 0x0002f80001a37983 */ /* 0x001ea80000300800 */
[----:B-1----:R-:W2:Y:S04]  /*c000*/  LDL.LU R162, [R1+0x2f4] ;  /* 0x0002f40001a27983 */ /* 0x002ea80000300800 */
[----:B---3--:R-:W3:Y:S04]  /*c010*/  LDL.LU R165, [R1+0x2f0] ;  /* 0x0002f00001a57983 */ /* 0x008ee80000300800 */
[----:B------:R0:W-:Y:S04]  /*c020*/  STS.U16 [R0+UR11+0x3f00], R164 ;  /* 0x003f00a400007988 */ /* 0x0001e8000800040b */
[----:B0-----:R-:W3:Y:S01]  /*c030*/  LDL.LU R164, [R1+0x2ec] ;  /* 0x0002ec0001a47983 */ /* 0x001ee20000300800 */
[----:B----4-:R-:W-:-:S06]  /*c040*/  PRMT R153, RZ, 0x7610, R153 ;  /* 0x00007610ff997816 */ /* 0x010fcc0000000099 */
[----:B------:R-:W4:Y:S04]  /*c050*/  @P0 LDG.E.U16 R153, desc[UR20][R38.64] ;  /* 0x0000001426990981 */ /* 0x000f28000c1e1500 */
[----:B------:R0:W-:Y:S01]  /*c060*/  STS.U16 [R0+UR11+0x4100], R3 ;  /* 0x0041000300007988 */ /* 0x0001e2000800040b */
[----:B------:R-:W-:Y:S02]  /*c070*/  PRMT R156, RZ, 0x7610, R156 ;  /* 0x00007610ff9c7816 */ /* 0x000fe4000000009c */
[----:B0-----:R-:W-:-:S04]  /*c080*/  PRMT R3, RZ, 0x7610, R3 ;  /* 0x00007610ff037816 */ /* 0x001fc80000000003 */
[----:B------:R-:W4:Y:S04]  /*c090*/  @P0 LDG.E.U16 R156, desc[UR20][R44.64] ;  /* 0x000000142c9c0981 */ /* 0x000f28000c1e1500 */
[----:B------:R-:W4:Y:S01]  /*c0a0*/  @P0 LDG.E.U16 R3, desc[UR20][R34.64] ;  /* 0x0000001422030981 */ /* 0x000f22000c1e1500 */
[----:B------:R-:W-:-:S06]  /*c0b0*/  PRMT R157, RZ, 0x7610, R157 ;  /* 0x00007610ff9d7816 */ /* 0x000fcc000000009d */
[----:B------:R-:W4:Y:S01]  /*c0c0*/  @P0 LDG.E.U16 R157, desc[UR20][R46.64] ;  /* 0x000000142e9d0981 */ /* 0x000f22000c1e1500 */
[----:B------:R-:W-:Y:S02]  /*c0d0*/  PRMT R158, RZ, 0x7610, R158 ;  /* 0x00007610ff9e7816 */ /* 0x000fe4000000009e */
[----:B------:R-:W-:-:S04]  /*c0e0*/  PRMT R159, RZ, 0x7610, R159 ;  /* 0x00007610ff9f7816 */ /* 0x000fc8000000009f */
[----:B------:R-:W4:Y:S01]  /*c0f0*/  @P0 LDG.E.U16 R158, desc[UR20][R48.64] ;  /* 0x00000014309e0981 */ /* 0x000f22000c1e1500 */
[----:B--2---:R-:W-:-:S03]  /*c100*/  PRMT R160, RZ, 0x7610, R160 ;  /* 0x00007610ffa07816 */ /* 0x004fc600000000a0 */
[----:B------:R-:W2:Y:S04]  /*c110*/  @P0 LDG.E.U16 R159, desc[UR20][R50.64] ;  /* 0x00000014329f0981 */ /* 0x000ea8000c1e1500 */
[----:B------:R-:W2:Y:S01]  /*c120*/  @P0 LDG.E.U16 R160, desc[UR20][R52.64] ;  /* 0x0000001434a00981 */ /* 0x000ea2000c1e1500 */
[----:B------:R-:W-:-:S06]  /*c130*/  PRMT R161, RZ, 0x7610, R161 ;  /* 0x00007610ffa17816 */ /* 0x000fcc00000000a1 */
[----:B------:R-:W2:Y:S01]  /*c140*/  @P0 LDG.E.U16 R161, desc[UR20][R54.64] ;  /* 0x0000001436a10981 */ /* 0x000ea2000c1e1500 */
[----:B---3--:R-:W-:-:S06]  /*c150*/  PRMT R164, RZ, 0x7610, R164 ;  /* 0x00007610ffa47816 */ /* 0x008fcc00000000a4 */
[----:B------:R-:W3:Y:S01]  /*c160*/  @P0 LDG.E.U16 R164, desc[UR20][R62.64] ;  /* 0x000000143ea40981 */ /* 0x000ee2000c1e1500 */
[----:B------:R-:W-:Y:S02]  /*c170*/  PRMT R163, RZ, 0x7610, R163 ;  /* 0x00007610ffa37816 */ /* 0x000fe400000000a3 */
[----:B------:R-:W-:-:S04]  /*c180*/  PRMT R165, RZ, 0x7610, R165 ;  /* 0x00007610ffa57816 */ /* 0x000fc800000000a5 */
[----:B------:R-:W3:Y:S04]  /*c190*/  @P0 LDG.E.U16 R163, desc[UR20][R58.64] ;  /* 0x000000143aa30981 */ /* 0x000ee8000c1e1500 */
[----:B------:R-:W3:Y:S01]  /*c1a0*/  @P0 LDG.E.U16 R165, desc[UR20][R60.64] ;  /* 0x000000143ca50981 */ /* 0x000ee2000c1e1500 */
[----:B------:R-:W-:-:S06]  /*c1b0*/  PRMT R162, RZ, 0x7610, R162 ;  /* 0x00007610ffa27816 */ /* 0x000fcc00000000a2 */
[----:B------:R-:W3:Y:S01]  /*c1c0*/  @P0 LDG.E.U16 R162, desc[UR20][R56.64] ;  /* 0x0000001438a20981 */ /* 0x000ee2000c1e1500 */
[----:B------:R-:W-:Y:S02]  /*c1d0*/  PRMT R142, RZ, 0x7610, R142 ;  /* 0x00007610ff8e7816 */ /* 0x000fe4000000008e */
[----:B------:R-:W-:Y:S02]  /*c1e0*/  PRMT R136, RZ, 0x7610, R136 ;  /* 0x00007610ff887816 */ /* 0x000fe40000000088 */
[----:B------:R-:W-:Y:S01]  /*c1f0*/  PRMT R155, RZ, 0x7610, R155 ;  /* 0x00007610ff9b7816 */ /* 0x000fe2000000009b */
[----:B----4-:R-:W-:Y:S01]  /*c200*/  STS.U16 [R0+UR11+0x5b00], R153 ;  /* 0x005b009900007988 */ /* 0x010fe2000800040b */
[----:B------:R-:W-:-:S03]  /*c210*/  PRMT R144, RZ, 0x7610, R144 ;  /* 0x00007610ff907816 */ /* 0x000fc60000000090 */
[----:B------:R-:W4:Y:S04]  /*c220*/  @P0 LDG.E.U16 R142, desc[UR20][R18.64] ;  /* 0x00000014128e0981 */ /* 0x000f28000c1e1500 */
[----:B------:R-:W4:Y:S04]  /*c230*/  @P0 LDG.E.U16 R136, desc[UR20][R6.64] ;  /* 0x0000001406880981 */ /* 0x000f28000c1e1500 */
[----:B------:R-:W-:Y:S04]  /*c240*/  STS.U16 [R0+UR11+0x5500], R156 ;  /* 0x0055009c00007988 */ /* 0x000fe8000800040b */
[----:B------:R0:W-:Y:S01]  /*c250*/  STS.U16 [R0+UR11+0x5f00], R3 ;  /* 0x005f000300007988 */ /* 0x0001e2000800040b */
[----:B------:R-:W-:-:S03]  /*c260*/  PRMT R146, RZ, 0x7610, R146 ;  /* 0x00007610ff927816 */ /* 0x000fc60000000092 */
[----:B------:R-:W4:Y:S04]  /*c270*/  @P0 LDG.E.U16 R155, desc[UR20][R42.64] ;  /* 0x000000142a9b0981 */ /* 0x000f28000c1e1500 */
[----:B------:R-:W4:Y:S01]  /*c280*/  @P0 LDG.E.U16 R144, desc[UR20][R22.64] ;  /* 0x0000001416900981 */ /* 0x000f22000c1e1500 */
[----:B0-----:R-:W-:Y:S02]  /*c290*/  PRMT R3, RZ, 0x7610, R3 ;  /* 0x00007610ff037816 */ /* 0x001fe40000000003 */
[----:B------:R-:W-:Y:S01]  /*c2a0*/  PRMT R150, RZ, 0x7610, R150 ;  /* 0x00007610ff967816 */ /* 0x000fe20000000096 */
[----:B------:R-:W4:Y:S04]  /*c2b0*/  @P0 LDG.E.U16 R146, desc[UR20][R26.64] ;  /* 0x000000141a920981 */ /* 0x000f28000c1e1500 */
[----:B------:R-:W4:Y:S01]  /*c2c0*/  @P0 LDG.E.U16 R3, desc[UR20][R4.64] ;  /* 0x0000001404030981 */ /* 0x000f22000c1e1500 */
[----:B------:R-:W-:-:S03]  /*c2d0*/  PRMT R149, RZ, 0x7610, R149 ;  /* 0x00007610ff957816 */ /* 0x000fc60000000095 */
[----:B------:R-:W4:Y:S04]  /*c2e0*/  @P0 LDG.E.U16 R150, desc[UR20][R32.64] ;  /* 0x0000001420960981 */ /* 0x000f28000c1e1500 */
[----:B------:R-:W4:Y:S01]  /*c2f0*/  @P0 LDG.E.U16 R149, desc[UR20][R30.64] ;  /* 0x000000141e950981 */ /* 0x000f22000c1e1500 */
[----:B------:R-:W-:Y:S02]  /*c300*/  PRMT R152, RZ, 0x7610, R152 ;  /* 0x00007610ff987816 */ /* 0x000fe40000000098 */
[----:B------:R-:W-:-:S04]  /*c310*/  PRMT R154, RZ, 0x7610, R154 ;  /* 0x00007610ff9a7816 */ /* 0x000fc8000000009a */
[----:B------:R-:W4:Y:S01]  /*c320*/  @P0 LDG.E.U16 R152, desc[UR20][R36.64] ;  /* 0x0000001424980981 */ /* 0x000f22000c1e1500 */
[----:B------:R-:W-:-:S03]  /*c330*/  PRMT R147, RZ, 0x7610, R147 ;  /* 0x00007610ff937816 */ /* 0x000fc60000000093 */
[----:B------:R-:W4:Y:S01]  /*c340*/  @P0 LDG.E.U16 R154, desc[UR20][R40.64] ;  /* 0x00000014289a0981 */ /* 0x000f22000c1e1500 */
[----:B------:R-:W-:-:S03]  /*c350*/  PRMT R145, RZ, 0x7610, R145 ;  /* 0x00007610ff917816 */ /* 0x000fc60000000091 */
[----:B------:R-:W-:Y:S04]  /*c360*/  STS.U16 [R0+UR11+0x5300], R157 ;  /* 0x0053009d00007988 */ /* 0x000fe8000800040b */
[----:B------:R-:W4:Y:S04]  /*c370*/  @P0 LDG.E.U16 R147, desc[UR20][R28.64] ;  /* 0x000000141c930981 */ /* 0x000f28000c1e1500 */
[----:B------:R-:W4:Y:S01]  /*c380*/  @P0 LDG.E.U16 R145, desc[UR20][R24.64] ;  /* 0x0000001418910981 */ /* 0x000f22000c1e1500 */
[----:B------:R-:W-:Y:S02]  /*c390*/  PRMT R138, RZ, 0x7610, R138 ;  /* 0x00007610ff8a7816 */ /* 0x000fe4000000008a */
[----:B------:R-:W-:-:S02]  /*c3a0*/  PRMT R137, RZ, 0x7610, R137 ;  /* 0x00007610ff897816 */ /* 0x000fc40000000089 */
[----:B------:R-:W-:Y:S02]  /*c3b0*/  PRMT R140, RZ, 0x7610, R140 ;  /* 0x00007610ff8c7816 */ /* 0x000fe4000000008c */
[----:B------:R-:W-:Y:S01]  /*c3c0*/  PRMT R141, RZ, 0x7610, R141 ;  /* 0x00007610ff8d7816 */ /* 0x000fe2000000008d */
[----:B------:R-:W4:Y:S01]  /*c3d0*/  @P0 LDG.E.U16 R138, desc[UR20][R10.64] ;  /* 0x000000140a8a0981 */ /* 0x000f22000c1e1500 */
[----:B------:R-:W-:-:S03]  /*c3e0*/  PRMT R143, RZ, 0x7610, R143 ;  /* 0x00007610ff8f7816 */ /* 0x000fc6000000008f */
[----:B------:R-:W4:Y:S01]  /*c3f0*/  @P0 LDG.E.U16 R137, desc[UR20][R8.64] ;  /* 0x0000001408890981 */ /* 0x000f22000c1e1500 */
[----:B------:R-:W-:-:S03]  /*c400*/  PRMT R139, RZ, 0x7610, R139 ;  /* 0x00007610ff8b7816 */ /* 0x000fc6000000008b */
[----:B------:R-:W4:Y:S04]  /*c410*/  @P0 LDG.E.U16 R140, desc[UR20][R14.64] ;  /* 0x000000140e8c0981 */ /* 0x000f28000c1e1500 */
[----:B------:R-:W4:Y:S04]  /*c420*/  @P0 LDG.E.U16 R141, desc[UR20][R16.64] ;  /* 0x00000014108d0981 */ /* 0x000f28000c1e1500 */
[----:B------:R-:W4:Y:S04]  /*c430*/  @P0 LDG.E.U16 R143, desc[UR20][R20.64] ;  /* 0x00000014148f0981 */ /* 0x000f28000c1e1500 */
[----:B------:R-:W4:Y:S04]  /*c440*/  @P0 LDG.E.U16 R139, desc[UR20][R12.64] ;  /* 0x000000140c8b0981 */ /* 0x000f28000c1e1500 */
[----:B------:R-:W-:Y:S04]  /*c450*/  STS.U16 [R0+UR11+0x5100], R158 ;  /* 0x0051009e00007988 */ /* 0x000fe8000800040b */
[----:B--2---:R-:W-:Y:S04]  /*c460*/  STS.U16 [R0+UR11+0x4f00], R159 ;  /* 0x004f009f00007988 */ /* 0x004fe8000800040b */
[----:B------:R-:W-:Y:S04]  /*c470*/  STS.U16 [R0+UR11+0x4d00], R160 ;  /* 0x004d00a000007988 */ /* 0x000fe8000800040b */
[----:B------:R-:W-:Y:S04]  /*c480*/  STS.U16 [R0+UR11+0x4b00], R161 ;  /* 0x004b00a100007988 */ /* 0x000fe8000800040b */
[----:B---3--:R0:W-:Y:S04]  /*c490*/  STS.U16 [R0+UR11+0x4300], R164 ;  /* 0x004300a400007988 */ /* 0x0081e8000800040b */
[----:B0-----:R-:W2:Y:S04]  /*c4a0*/  LDL.LU R164, [R1+0x2e8] ;  /* 0x0002e80001a47983 */ /* 0x001ea80000300800 */
[----:B------:R-:W3:Y:S04]  /*c4b0*/  LDL.LU R156, [R1+0x200] ;  /* 0x00020000019c7983 */ /* 0x000ee80000300800 */
[----:B------:R-:W2:Y:S04]  /*c4c0*/  LDL.LU R158, [R1+0x260] ;  /* 0x00026000019e7983 */ /* 0x000ea80000300800 */
[----:B------:R-:W2:Y:S04]  /*c4d0*/  LDL.LU R159, [R1+0x1bc] ;  /* 0x0001bc00019f7983 */ /* 0x000ea80000300800 */
[----:B------:R-:W2:Y:S04]  /*c4e0*/  LDL.LU R161, [R1+0x1b8] ;  /* 0x0001b80001a17983 */ /* 0x000ea80000300800 */
[----:B------:R-:W2:Y:S04]  /*c4f0*/  LDL.LU R160, [R1+0x1b4] ;  /* 0x0001b40001a07983 */ /* 0x000ea80000300800 */
[----:B------:R-:W2:Y:S04]  /*c500*/  LDL.LU R153, [R1+0x25c] ;  /* 0x00025c0001997983 */ /* 0x000ea80000300800 */
[----:B------:R0:W-:Y:S04]  /*c510*/  STS.U16 [R0+UR11+0x4700], R163 ;  /* 0x004700a300007988 */ /* 0x0001e8000800040b */
[----:B------:R1:W-:Y:S04]  /*c520*/  STS.U16 [R0+UR11+0x4500], R165 ;  /* 0x004500a500007988 */ /* 0x0003e8000800040b */
[----:B0-----:R-:W2:Y:S04]  /*c530*/  LDL.LU R163, [R1+0x1b0] ;  /* 0x0001b00001a37983 */ /* 0x001ea80000300800 */
[----:B-1----:R-:W2:Y:S04]  /*c540*/  LDL.LU R165, [R1+0x1ac] ;  /* 0x0001ac0001a57983 */ /* 0x002ea80000300800 */
[----:B------:R-:W2:Y:S04]  /*c550*/  LDL.LU R157, [R1+0x1a8] ;  /* 0x0001a800019d7983 */ /* 0x000ea80000300800 */
[----:B------:R0:W-:Y:S04]  /*c560*/  STS.U16 [R0+UR11+0x4900], R162 ;  /* 0x004900a200007988 */ /* 0x0001e8000800040b */
[----:B0-----:R-:W2:Y:S04]  /*c570*/  LDL.LU R162, [R1+0x1a4] ;  /* 0x0001a40001a27983 */ /* 0x001ea80000300800 */
[----:B----4-:R3:W-:Y:S04]  /*c580*/  STS.U16 [R0+UR11+0x7d00], R3 ;  /* 0x007d000300007988 */ /* 0x0107e8000800040b */
[----:B------:R-:W-:Y:S04]  /*c590*/  STS.U16 [R0+UR11+0x6f00], R142 ;  /* 0x006f008e00007988 */ /* 0x000fe8000800040b */
[----:B------:R2:W-:Y:S04]  /*c5a0*/  STS.U16 [R0+UR11+0x7b00], R136 ;  /* 0x007b008800007988 */ /* 0x0005e8000800040b */
[----:B------:R0:W-:Y:S04]  /*c5b0*/  STS.U16 [R0+UR11+0x5700], R155 ;  /* 0x0057009b00007988 */ /* 0x0001e8000800040b */
[----:B------:R1:W-:Y:S04]  /*c5c0*/  STS.U16 [R0+UR11+0x6b00], R144 ;  /* 0x006b009000007988 */ /* 0x0003e8000800040b */
[----:B------:R4:W-:Y:S04]  /*c5d0*/  STS.U16 [R0+UR11+0x6700], R146 ;  /* 0x0067009200007988 */ /* 0x0009e8000800040b */
[----:B------:R0:W-:Y:S04]  /*c5e0*/  STS.U16 [R0+UR11+0x6100], R150 ;  /* 0x0061009600007988 */ /* 0x0001e8000800040b */
[----:B------:R0:W-:Y:S04]  /*c5f0*/  STS.U16 [R0+UR11+0x6300], R149 ;  /* 0x0063009500007988 */ /* 0x0001e8000800040b */
[----:B------:R0:W-:Y:S04]  /*c600*/  STS.U16 [R0+UR11+0x5d00], R152 ;  /* 0x005d009800007988 */ /* 0x0001e8000800040b */
[----:B------:R0:W-:Y:S04]  /*c610*/  STS.U16 [R0+UR11+0x5900], R154 ;  /* 0x0059009a00007988 */ /* 0x0001e8000800040b */
[----:B------:R-:W-:Y:S04]  /*c620*/  STS.U16 [R0+UR11+0x6500], R147 ;  /* 0x0065009300007988 */ /* 0x000fe8000800040b */
[----:B------:R0:W-:Y:S01]  /*c630*/  STS.U16 [R0+UR11+0x6900], R145 ;  /* 0x0069009100007988 */ /* 0x0001e2000800040b */
[----:B------:R-:W-:-:S04]  /*c640*/  SHF.R.U32.HI R151, RZ, 0x6, R151 ;  /* 0x00000006ff977819 */ /* 0x000fc80000011697 */
[----:B------:R-:W-:Y:S01]  /*c650*/  SGXT.U32 R151, R151, 0x1 ;  /* 0x000000019797781a */ /* 0x000fe20000000000 */
[----:B------:R0:W-:Y:S04]  /*c660*/  STS.U16 [R0+UR11+0x7700], R138 ;  /* 0x0077008a00007988 */ /* 0x0001e8000800040b */
[----:B------:R0:W-:Y:S04]  /*c670*/  STS.U16 [R0+UR11+0x7900], R137 ;  /* 0x0079008900007988 */ /* 0x0001e8000800040b */
[----:B------:R0:W-:Y:S04]  /*c680*/  STS.U16 [R0+UR11+0x7300], R140 ;  /* 0x0073008c00007988 */ /* 0x0001e8000800040b */
[----:B------:R0:W-:Y:S04]  /*c690*/  STS.U16 [R0+UR11+0x7100], R141 ;  /* 0x0071008d00007988 */ /* 0x0001e8000800040b */
[----:B------:R-:W-:Y:S04]  /*c6a0*/  STS.U16 [R0+UR11+0x6d00], R143 ;  /* 0x006d008f00007988 */ /* 0x000fe8000800040b */
[----:B------:R0:W-:Y:S01]  /*c6b0*/  STS.U16 [R0+UR11+0x7500], R139 ;  /* 0x0075008b00007988 */ /* 0x0001e2000800040b */
[----:B------:R1:W-:Y:S06]  /*c6c0*/  MEMBAR.ALL.CTA ;  /* 0x0000000000007992 */ /* 0x0003ec0000008000 */
[----:B-1----:R-:W1:Y:S01]  /*c6d0*/  FENCE.VIEW.ASYNC.S ;  /* 0x00000000000073c6 */ /* 0x002e620000000000 */
[----:B---3--:R-:W-:-:S04]  /*c6e0*/  SHF.R.S32.HI R3, RZ, 0x1f, R156 ;  /* 0x0000001fff037819 */ /* 0x008fc8000001149c */
[----:B------:R-:W-:Y:S02]  /*c6f0*/  SHF.L.U64.HI R3, R156, 0x1, R3 ;  /* 0x000000019c037819 */ /* 0x000fe40000010203 */
[----:B--2---:R-:W-:Y:S01]  /*c700*/  SHF.R.S32.HI R136, RZ, 0x1f, R158 ;  /* 0x0000001fff887819 */ /* 0x004fe2000001149e */
[----:B-1----:R-:W-:Y:S01]  /*c710*/  BAR.SYNC.DEFER_BLOCKING 0x0 ;  /* 0x0000000000007b1d */ /* 0x002fe20000010000 */
[----:B------:R-:W-:-:S04]  /*c720*/  LEA R142, P0, R158, R153, 0x1 ;  /* 0x000000999e8e7211 */ /* 0x000fc800078008ff */
[----:B0-----:R-:W-:Y:S02]  /*c730*/  LEA.HI.X R155, R158, R3, R136, 0x1, P0 ;  /* 0x000000039e9b7211 */ /* 0x001fe400000f0c88 */
[----:B------:R-:W-:Y:S02]  /*c740*/  SHF.R.S32.HI R136, RZ, 0x1f, R159 ;  /* 0x0000001fff887819 */ /* 0x000fe4000001149f */
[----:B------:R-:W-:-:S04]  /*c750*/  LEA R144, P0, R159, R153, 0x1 ;  /* 0x000000999f907211 */ /* 0x000fc800078008ff */
[----:B------:R-:W-:Y:S02]  /*c760*/  LEA.HI.X R159, R159, R3, R136, 0x1, P0 ;  /* 0x000000039f9f7211 */ /* 0x000fe400000f0c88 */
[----:B------:R-:W-:Y:S02]  /*c770*/  SHF.R.S32.HI R136, RZ, 0x1f, R161 ;  /* 0x0000001fff887819 */ /* 0x000fe400000114a1 */
[----:B----4-:R-:W-:-:S04]  /*c780*/  LEA R146, P0, R161, R153, 0x1 ;  /* 0x00000099a1927211 */ /* 0x010fc800078008ff */
[----:B------:R-:W-:Y:S02]  /*c790*/  LEA.HI.X R161, R161, R3, R136, 0x1, P0 ;  /* 0x00000003a1a17211 */ /* 0x000fe400000f0c88 */
[----:B------:R-:W-:Y:S02]  /*c7a0*/  SHF.R.S32.HI R136, RZ, 0x1f, R160 ;  /* 0x0000001fff887819 */ /* 0x000fe400000114a0 */
[----:B------:R-:W-:-:S04]  /*c7b0*/  LEA R150, P0, R160, R153, 0x1 ;  /* 0x00000099a0967211 */ /* 0x000fc800078008ff */
[----:B------:R-:W-:Y:S02]  /*c7c0*/  LEA.HI.X R149, R160, R3, R136, 0x1, P0 ;  /* 0x00000003a0957211 */ /* 0x000fe400000f0c88 */
[----:B------:R-:W0:Y:S01]  /*c7d0*/  S2R R160, SR_TID.X ;  /* 0x0000000000a07919 */ /* 0x000e220000002100 */
[----:B------:R-:W-:Y:S02]  /*c7e0*/  SHF.R.S32.HI R136, RZ, 0x1f, R163 ;  /* 0x0000001fff887819 */ /* 0x000fe400000114a3 */
[----:B------:R-:W-:-:S04]  /*c7f0*/  LEA R152, P0, R163, R153, 0x1 ;  /* 0x00000099a3987211 */ /* 0x000fc800078008ff */
[----:B------:R-:W-:Y:S02]  /*c800*/  LEA.HI.X R156, R163, R3, R136, 0x1, P0 ;  /* 0x00000003a39c7211 */ /* 0x000fe400000f0c88 */
[----:B------:R-:W-:Y:S01]  /*c810*/  SHF.R.S32.HI R136, RZ, 0x1f, R165 ;  /* 0x0000001fff887819 */ /* 0x000fe200000114a5 */
[----:B------:R-:W2:Y:S01]  /*c820*/  LDL R163, [R1+0x258] ;  /* 0x0002580001a37983 */ /* 0x000ea20000100800 */
[----:B------:R-:W-:-:S04]  /*c830*/  LEA R154, P0, R165, R153, 0x1 ;  /* 0x00000099a59a7211 */ /* 0x000fc800078008ff */
[----:B------:R-:W-:Y:S02]  /*c840*/  LEA.HI.X R165, R165, R3, R136, 0x1, P0 ;  /* 0x00000003a5a57211 */ /* 0x000fe400000f0c88 */
[----:B------:R-:W-:Y:S02]  /*c850*/  SHF.R.S32.HI R136, RZ, 0x1f, R157 ;  /* 0x0000001fff887819 */ /* 0x000fe4000001149d */
[----:B------:R-:W-:-:S04]  /*c860*/  LEA R158, P0, R157, R153, 0x1 ;  /* 0x000000999d9e7211 */ /* 0x000fc800078008ff */
[----:B------:R-:W-:Y:S02]  /*c870*/  LEA.HI.X R157, R157, R3, R136, 0x1, P0 ;  /* 0x000000039d9d7211 */ /* 0x000fe400000f0c88 */
[----:B0-----:R-:W-:-:S04]  /*c880*/  SHF.R.U32.HI R160, RZ, 0x6, R160 ;  /* 0x00000006ffa07819 */ /* 0x001fc800000116a0 */
[----:B------:R-:W-:Y:S02]  /*c890*/  SGXT.U32 R160, R160, 0x1 ;  /* 0x00000001a0a0781a */ /* 0x000fe40000000000 */
[----:B------:R-:W-:Y:S02]  /*c8a0*/  SHF.R.S32.HI R136, RZ, 0x1f, R162 ;  /* 0x0000001fff887819 */ /* 0x000fe400000114a2 */
[C---:B------:R-:W-:Y:S02]  /*c8b0*/  LOP3.LUT R145, R160.reuse, 0x18, RZ, 0xfc, !PT ;  /* 0x00000018a0917812 */ /* 0x040fe400078efcff */
[----:B------:R-:W-:Y:S02]  /*c8c0*/  LOP3.LUT R147, R160, 0x1a, RZ, 0xfc, !PT ;  /* 0x0000001aa0937812 */ /* 0x000fe400078efcff */
[----:B------:R-:W-:-:S04]  /*c8d0*/  LEA R160, P0, R162, R153, 0x1 ;  /* 0x00000099a2a07211 */ /* 0x000fc800078008ff */
[----:B------:R-:W-:Y:S01]  /*c8e0*/  LEA.HI.X R162, R162, R3, R136, 0x1, P0 ;  /* 0x00000003a2a27211 */ /* 0x000fe200000f0c88 */
[-C--:B------:R-:W-:Y:S02]  /*c8f0*/  IMAD R136, R145, R164.reuse, RZ ;  /* 0x000000a491887224 */ /* 0x080fe400078e02ff */
[----:B------:R-:W-:Y:S01]  /*c900*/  IMAD R138, R147, R164, RZ ;  /* 0x000000a4938a7224 */ /* 0x000fe200078e02ff */
[C---:B------:R-:W-:Y:S01]  /*c910*/  LOP3.LUT R147, R151.reuse, 0x1c, RZ, 0xfc, !PT ;  /* 0x0000001c97937812 */ /* 0x040fe200078efcff */
[C---:B------:R-:W-:Y:S01]  /*c920*/  IMAD.SHL.U32 R137, R136.reuse, 0x2, RZ ;  /* 0x0000000288897824 */ /* 0x040fe200078e00ff */
[----:B------:R-:W-:Y:S01]  /*c930*/  LOP3.LUT R151, R151, 0x1e, RZ, 0xfc, !PT ;  /* 0x0000001e97977812 */ /* 0x000fe200078efcff */
[----:B------:R-:W-:-:S04]  /*c940*/  IMAD.HI R140, R136, 0x2, RZ ;  /* 0x00000002888c7827 */ /* 0x000fc800078e02ff */
[C---:B------:R-:W-:Y:S02]  /*c950*/  IMAD.SHL.U32 R136, R138.reuse, 0x2, RZ ;  /* 0x000000028a887824 */ /* 0x040fe400078e00ff */
[----:B------:R-:W-:Y:S01]  /*c960*/  IMAD.HI R141, R138, 0x2, RZ ;  /* 0x000000028a8d7827 */ /* 0x000fe200078e02ff */
[----:B------:R-:W-:-:S03]  /*c970*/  IADD3 R138, P3, P4, R137, UR16, R153 ;  /* 0x00000010898a7c10 */ /* 0x000fc6000fc7e099 */
[-C--:B------:R-:W-:Y:S01]  /*c980*/  IMAD R145, R147, R164.reuse, RZ ;  /* 0x000000a493917224 */ /* 0x080fe200078e02ff */
[----:B------:R-:W-:Y:S01]  /*c990*/  IADD3.X R139, PT, PT, R140, UR17, R3, P3, P4 ;  /* 0x000000118c8b7c10 */ /* 0x000fe20009fe8403 */
[----:B------:R-:W-:Y:S02]  /*c9a0*/  IMAD R143, R151, R164, RZ ;  /* 0x000000a4978f7224 */ /* 0x000fe400078e02ff */
[----:B------:R-:W-:Y:S01]  /*c9b0*/  IMAD.SHL.U32 R137, R145, 0x2, RZ ;  /* 0x0000000291897824 */ /* 0x000fe200078e00ff */
[--C-:B------:R-:W-:Y:S01]  /*c9c0*/  IADD3 R136, P0, P2, R136, UR16, R153.reuse ;  /* 0x0000001088887c10 */ /* 0x100fe2000fa1e099 */
[----:B------:R-:W-:Y:S01]  /*c9d0*/  IMAD.SHL.U32 R140, R143, 0x2, RZ ;  /* 0x000000028f8c7824 */ /* 0x000fe200078e00ff */
[----:B------:R0:W-:Y:S01]  /*c9e0*/  STL.64 [R1+0x210], R138 ;  /* 0x0002108a01007387 */ /* 0x0001e20000100a00 */
[----:B------:R-:W-:Y:S02]  /*c9f0*/  IADD3 R144, P6, PT, R144, UR16, RZ ;  /* 0x0000001090907c10 */ /* 0x000fe4000ffde0ff */
[----:B0-----:R-:W-:-:S02]  /*ca00*/  IADD3 R138, P4, P3, R137, UR16, R153 ;  /* 0x00000010898a7c10 */ /* 0x001fc4000fb9e099 */
[----:B------:R-:W-:Y:S01]  /*ca10*/  IADD3.X R137, PT, PT, R141, UR17, R3, P0, P2 ;  /* 0x000000118d897c10 */ /* 0x000fe200087e4403 */
[----:B------:R-:W-:Y:S01]  /*ca20*/  IMAD.HI R141, R143, 0x2, RZ ;  /* 0x000000028f8d7827 */ /* 0x000fe200078e02ff */
[----:B------:R-:W-:-:S03]  /*ca30*/  IADD3 R140, P0, P2, R140, UR16, R153 ;  /* 0x000000108c8c7c10 */ /* 0x000fc6000fa1e099 */
[----:B------:R-:W-:Y:S01]  /*ca40*/  IMAD.HI R139, R145, 0x2, RZ ;  /* 0x00000002918b7827 */ /* 0x000fe200078e02ff */
[--C-:B------:R-:W-:Y:S02]  /*ca50*/  IADD3.X R141, PT, PT, R141, UR17, R3.reuse, P0, P2 ;  /* 0x000000118d8d7c10 */ /* 0x100fe400087e4403 */
[----:B------:R-:W-:Y:S02]  /*ca60*/  IADD3 R142, P2, PT, R142, UR16, RZ ;  /* 0x000000108e8e7c10 */ /* 0x000fe4000ff5e0ff */
[----:B------:R-:W-:Y:S01]  /*ca70*/  IADD3.X R139, PT, PT, R139, UR17, R3, P4, P3 ;  /* 0x000000118b8b7c10 */ /* 0x000fe2000a7e6403 */
[----:B------:R0:W-:Y:S01]  /*ca80*/  STL.64 [R1+0x218], R136 ;  /* 0x0002188801007387 */ /* 0x0001e20000100a00 */
[----:B------:R-:W-:Y:S02]  /*ca90*/  IADD3 R146, P4, PT, R146, UR16, RZ ;  /* 0x0000001092927c10 */ /* 0x000fe4000ff9e0ff */
[----:B------:R-:W-:Y:S02]  /*caa0*/  IADD3.X R143, PT, PT, R155, UR17, RZ, P2, !PT ;  /* 0x000000119b8f7c10 */ /* 0x000fe400097fe4ff */
[----:B------:R-:W-:-:S02]  /*cab0*/  IADD3.X R145, PT, PT, R159, UR17, RZ, P6, !PT ;  /* 0x000000119f917c10 */ /* 0x000fc4000b7fe4ff */
[----:B------:R-:W-:Y:S01]  /*cac0*/  IADD3 R150, P0, PT, R150, UR16, RZ ;  /* 0x0000001096967c10 */ /* 0x000fe2000ff1e0ff */
[----:B0-----:R0:W5:Y:S01]  /*cad0*/  LDL.LU.64 R136, [R1+0x2e0] ;  /* 0x0002e00001887983 */ /* 0x0011620000300a00 */
[----:B------:R-:W-:-:S03]  /*cae0*/  IADD3.X R147, PT, PT, R161, UR17, RZ, P4, !PT ;  /* 0x00000011a1937c10 */ /* 0x000fc6000a7fe4ff */
[----:B------:R1:W-:Y:S01]  /*caf0*/  STL.64 [R1+0x220], R138 ;  /* 0x0002208a01007387 */ /* 0x0003e20000100a00 */
[----:B------:R-:W-:Y:S02]  /*cb00*/  IADD3 R152, P3, PT, R152, UR16, RZ ;  /* 0x0000001098987c10 */ /* 0x000fe4000ff7e0ff */
[----:B------:R-:W-:Y:S01]  /*cb10*/  IADD3.X R151, PT, PT, R149, UR17, RZ, P0, !PT ;  /* 0x0000001195977c10 */ /* 0x000fe200087fe4ff */
[----:B-1----:R0:W5:Y:S04]  /*cb20*/  LDL.LU.64 R138, [R1+0x2d8] ;  /* 0x0002d800018a7983 */ /* 0x0021680000300a00 */
[----:B------:R1:W-:Y:S01]  /*cb30*/  STL.64 [R1+0x228], R140 ;  /* 0x0002288c01007387 */ /* 0x0003e20000100a00 */
[----:B------:R-:W-:Y:S02]  /*cb40*/  IADD3.X R153, PT, PT, R156, UR17, RZ, P3, !PT ;  /* 0x000000119c997c10 */ /* 0x000fe40009ffe4ff */
[----:B------:R-:W-:Y:S01]  /*cb50*/  IADD3 R154, P2, PT, R154, UR16, RZ ;  /* 0x000000109a9a7c10 */ /* 0x000fe2000ff5e0ff */
[----:B-1----:R0:W5:Y:S04]  /*cb60*/  LDL.LU.64 R140, [R1+0x2d0] ;  /* 0x0002d000018c7983 */ /* 0x0021680000300a00 */
[----:B------:R1:W-:Y:S01]  /*cb70*/  STL.64 [R1+0x1a8], R142 ;  /* 0x0001a88e01007387 */ /* 0x0003e20000100a00 */
[----:B------:R-:W-:-:S03]  /*cb80*/  IADD3.X R155, PT, PT, R165, UR17, RZ, P2, !PT ;  /* 0x00000011a59b7c10 */ /* 0x000fc600097fe4ff */
[----:B-1----:R0:W5:Y:S04]  /*cb90*/  LDL.LU.64 R142, [R1+0x2c8] ;  /* 0x0002c800018e7983 */ /* 0x0021680000300a00 */
[----:B------:R1:W-:Y:S04]  /*cba0*/  STL.64 [R1+0x1b0], R144 ;  /* 0x0001b09001007387 */ /* 0x0003e80000100a00 */
[----:B-1----:R0:W5:Y:S04]  /*cbb0*/  LDL.LU.64 R144, [R1+0x2c0] ;  /* 0x0002c00001907983 */ /* 0x0021680000300a00 */
[----:B------:R1:W-:Y:S04]  /*cbc0*/  STL.64 [R1+0x1b8], R146 ;  /* 0x0001b89201007387 */ /* 0x0003e80000100a00 */
[----:B-1----:R0:W5:Y:S04]  /*cbd0*/  LDL.LU.64 R146, [R1+0x2b8] ;  /* 0x0002b80001927983 */ /* 0x0021680000300a00 */
[----:B------:R0:W5:Y:S04]  /*cbe0*/  LDL.LU R149, [R1+0x2b0] ;  /* 0x0002b00001957983 */ /* 0x0001680000300800 */
[----:B------:R1:W-:Y:S04]  /*cbf0*/  STL.64 [R1+0x1c0], R150 ;  /* 0x0001c09601007387 */ /* 0x0003e80000100a00 */
[----:B-1----:R0:W5:Y:S04]  /*cc00*/  LDL.LU.64 R150, [R1+0x2a8] ;  /* 0x0002a80001967983 */ /* 0x0021680000300a00 */
[----:B------:R0:W5:Y:S04]  /*cc10*/  LDL.LU R156, [R1+0x2a0] ;  /* 0x0002a000019c7983 */ /* 0x0001680000300800 */
[----:B------:R1:W-:Y:S04]  /*cc20*/  STL.64 [R1+0x1c8], R152 ;  /* 0x0001c89801007387 */ /* 0x0003e80000100a00 */
[----:B-1----:R0:W5:Y:S04]  /*cc30*/  LDL.LU.64 R152, [R1+0x298] ;  /* 0x0002980001987983 */ /* 0x0021680000300a00 */
[----:B------:R-:W3:Y:S01]  /*cc40*/  LDL.LU R165, [R1+0x290] ;  /* 0x0002900001a57983 */ /* 0x000ee20000300800 */
[----:B------:R-:W-:-:S02]  /*cc50*/  IADD3 R158, P6, PT, R158, UR16, RZ ;  /* 0x000000109e9e7c10 */ /* 0x000fc4000ffde0ff */
[----:B------:R-:W-:Y:S02]  /*cc60*/  IADD3 R160, P4, PT, R160, UR16, RZ ;  /* 0x00000010a0a07c10 */ /* 0x000fe4000ff9e0ff */
[----:B------:R-:W-:Y:S01]  /*cc70*/  IADD3.X R159, PT, PT, R157, UR17, RZ, P6, !PT ;  /* 0x000000119d9f7c10 */ /* 0x000fe2000b7fe4ff */
[----:B------:R1:W-:Y:S01]  /*cc80*/  STL.64 [R1+0x1d0], R154 ;  /* 0x0001d09a01007387 */ /* 0x0003e20000100a00 */
[----:B------:R-:W-:Y:S01]  /*cc90*/  IADD3.X R161, PT, PT, R162, UR17, RZ, P4, !PT ;  /* 0x00000011a2a17c10 */ /* 0x000fe2000a7fe4ff */
[----:B------:R-:W-:Y:S02]  /*cca0*/  UIADD3 UR4, UPT, UPT, UR11, 0x8000, URZ ;  /* 0x000080000b047890 */ /* 0x000fe4000fffe0ff */
[----:B-1----:R0:W5:Y:S04]  /*ccb0*/  LDL.LU.64 R154, [R1+0x288] ;  /* 0x00028800019a7983 */ /* 0x0021680000300a00 */
[----:B------:R0:W5:Y:S04]  /*ccc0*/  LDL.LU R157, [R1+0x280] ;  /* 0x00028000019d7983 */ /* 0x0001680000300800 */
[----:B------:R1:W-:Y:S01]  /*ccd0*/  STL.64 [R1+0x200], R158 ;  /* 0x0002009e01007387 */ /* 0x0003e20000100a00 */
[----:B------:R-:W-:-:S03]  /*cce0*/  USHF.R.U32.HI UR4, URZ, 0x4, UR4 ;  /* 0x00000004ff047899 */ /* 0x000fc60008011604 */
[----:B-1----:R0:W5:Y:S04]  /*ccf0*/  LDL.LU.64 R158, [R1+0x278] ;  /* 0x00027800019e7983 */ /* 0x0021680000300a00 */
[----:B------:R0:W5:Y:S04]  /*cd00*/  LDL.LU R162, [R1+0x270] ;  /* 0x0002700001a27983 */ /* 0x0001680000300800 */
[----:B------:R1:W-:Y:S01]  /*cd10*/  STL.64 [R1+0x208], R160 ;  /* 0x000208a001007387 */ /* 0x0003e20000100a00 */
[----:B--2---:R-:W-:-:S03]  /*cd20*/  SHF.R.S32.HI R3, RZ, 0x1f, R163 ;  /* 0x0000001fff037819 */ /* 0x004fc600000114a3 */
[----:B-1----:R0:W5:Y:S01]  /*cd30*/  LDL.LU.64 R160, [R1+0x268] ;  /* 0x0002680001a07983 */ /* 0x0021620000300a00 */
[----:B------:R-:W-:Y:S02]  /*cd40*/  LEA.HI R3, R3, R163, RZ, 0x5 ;  /* 0x000000a303037211 */ /* 0x000fe400078f28ff */
[----:B------:R-:W-:Y:S01]  /*cd50*/  ISETP.LT.OR P0, PT, R163, 0x20, P5 ;  /* 0x00000020a300780c */ /* 0x000fe20002f01670 */
[----:B------:R-:W-:-:S04]  /*cd60*/  USGXT.U32 UR14, UR4, 0xe ;  /* 0x0000000e040e789a */ /* 0x000fc80008000000 */
[----:B------:R-:W-:Y:S01]  /*cd70*/  UIADD3 UR22, UP1, UPT, UR14, 0x2, URZ ;  /* 0x000000020e167890 */ /* 0x000fe2000ff3e0ff */
[----:B------:R-:W-:Y:S01]  /*cd80*/  UMOV UR4, URZ ;  /* 0x000000ff00047c82 */ /* 0x000fe20008000000 */
[----:B------:R-:W-:Y:S02]  /*cd90*/  UMOV UR6, URZ ;  /* 0x000000ff00067c82 */ /* 0x000fe40008000000 */
[----:B------:R-:W-:Y:S01]  /*cda0*/  UIADD3.X UR23, UPT, UPT, UR4, -0x7fffbfe0, URZ, UP1, !UPT ;  /* 0x8000402004177890 */ /* 0x000fe20008ffe4ff */
[----:B------:R-:W-:Y:S02]  /*cdb0*/  IMAD.SHL.U32 R164, R164, 0x20, RZ ;  /* 0x00000020a4a47824 */ /* 0x000fe400078e00ff */
[----:B---3--:R-:W-:Y:S01]  /*cdc0*/  IMAD.SHL.U32 R3, R165, 0x20, RZ ;  /* 0x00000020a5037824 */ /* 0x008fe200078e00ff */
[----:B------:R-:W-:-:S04]  /*cdd0*/  SHF.R.S32.HI R165, RZ, 0x1f, R163 ;  /* 0x0000001fffa57819 */ /* 0x000fc800000114a3 */
[----:B------:R-:W-:Y:S02]  /*cde0*/  LEA.HI R165, R165, R163, RZ, 0x5 ;  /* 0x000000a3a5a57211 */ /* 0x000fe400078f28ff */
[----:B------:R0:W5:Y:S02]  /*cdf0*/  LDL.LU R163, [R1+0x264] ;  /* 0x0002640001a37983 */ /* 0x0001640000300800 */
[----:B------:R-:W-:-:S04]  /*ce00*/  SHF.R.S32.HI R165, RZ, 0x5, R165 ;  /* 0x00000005ffa57819 */ /* 0x000fc800000114a5 */
[----:B------:R-:W-:-:S05]  /*ce10*/  VIMNMX R165, PT, PT, R165, 0x1, !PT ;  /* 0x00000001a5a57848 */ /* 0x000fca0007fe0100 */
[----:B------:R-:W-:-:S05]  /*ce20*/  VIADD R165, R165, 0xffffffff ;  /* 0xffffffffa5a57836 */ /* 0x000fca0000000000 */
[----:B------:R0:W-:Y:S01]  /*ce30*/  STL [R1+0x1a4], R165 ;  /* 0x0001a4a501007387 */ /* 0x0001e20000100800 */
[----:B------:R-:W-:Y:S01]  /*ce40*/  ISETP.NE.U32.AND P2, PT, R165, RZ, PT ;  /* 0x000000ffa500720c */ /* 0x000fe20003f45070 */
[----:B------:R-:W-:-:S12]  /*ce50*/  @P0 BRA `(.L_x_6) ;  /* 0x00000000008c0947 */ /* 0x000fd80003800000 */
[----:B------:R-:W-:Y:S02]  /*ce60*/  USHF.R.U32.HI UR18, URZ, 0x4, UR11 ;  /* 0x00000004ff127899 */ /* 0x000fe4000801160b */
[----:B------:R-:W-:Y:S02]  /*ce70*/  UIADD3 UR5, UPT, UPT, UR11, 0x10000, URZ ;  /* 0x000100000b057890 */ /* 0x000fe4000fffe0ff */
[----:B------:R-:W-:Y:S02]  /*ce80*/  USGXT.U32 UR18, UR18, 0xe ;  /* 0x0000000e1212789a */ /* 0x000fe40008000000 */
[----:B------:R-:W-:Y:S02]  /*ce90*/  USHF.R.U32.HI UR5, URZ, 0x4, UR5 ;  /* 0x00000004ff057899 */ /* 0x000fe40008011605 */
[----:B------:R-:W-:Y:S01]  /*cea0*/  UIADD3 UR28, UP1, UPT, UR18, 0x2, URZ ;  /* 0x00000002121c7890 */ /* 0x000fe2000ff3e0ff */
[----:B------:R-:W-:Y:S01]  /*ceb0*/  UMOV UR4, URZ ;  /* 0x000000ff00047c82 */ /* 0x000fe20008000000 */
[----:B------:R-:W-:-:S02]  /*cec0*/  USGXT.U32 UR8, UR5, 0xe ;  /* 0x0000000e0508789a */ /* 0x000fc40008000000 */
[----:B------:R-:W-:Y:S01]  /*ced0*/  UIADD3.X UR29, UPT, UPT, UR4, -0x7fffbfe0, URZ, UP1, !UPT ;  /* 0x80004020041d7890 */ /* 0x000fe20008ffe4ff */
[----:B------:R-:W-:Y:S01]  /*cee0*/  UMOV UR16, 0x80 ;  /* 0x0000008000107882 */ /* 0x000fe20000000000 */
[----:B------:R-:W-:Y:S01]  /*cef0*/  UMOV UR17, 0x40004040 ;  /* 0x4000404000117882 */ /* 0x000fe20000000000 */
[----:B------:R-:W-:Y:S01]  /*cf00*/  UMOV UR9, URZ ;  /* 0x000000ff00097c82 */ /* 0x000fe20008000000 */
[----:B------:R-:W-:Y:S02]  /*cf10*/  UIADD3 UR7, UPT, UPT, UR10, 0x100000, URZ ;  /* 0x001000000a077890 */ /* 0x000fe4000fffe0ff */
[----:B------:R-:W-:Y:S02]  /*cf20*/  UIADD3.64 UR16, UPT, UPT, UR8, UR16, URZ ;  /* 0x0000001008107297 */ /* 0x000fe4000fffe0ff */
[----:B------:R-:W-:Y:S02]  /*cf30*/  UIADD3.64 UR24, UPT, UPT, UR28, 0x3fe, URZ ;  /* 0x000003fe1c187897 */ /* 0x000fe4000fffe0ff */
[----:B------:R-:W-:-:S02]  /*cf40*/  UIADD3 UR15, UPT, UPT, UR10, 0x100000, URZ ;  /* 0x001000000a0f7890 */ /* 0x000fc4000fffe0ff */
[----:B------:R-:W-:Y:S01]  /*cf50*/  UIADD3.64 UR26, UPT, UPT, UR28, 0x400, URZ ;  /* 0x000004001c1a7897 */ /* 0x000fe2000fffe0ff */
[----:B------:R-:W-:Y:S01]  /*cf60*/  UMOV UR30, 0x0 ;  /* 0x00000000001e7882 */ /* 0x000fe20000000000 */
[----:B------:R-:W-:Y:S01]  /*cf70*/  UMOV UR31, 0x4408010 ;  /* 0x04408010001f7882 */ /* 0x000fe20000000000 */
[----:B------:R-:W-:Y:S01]  /*cf80*/  UMOV UR19, 0x80004020 ;  /* 0x8000402000137882 */ /* 0x000fe20000000000 */
[----:B------:R-:W-:Y:S01]  /*cf90*/  UMOV UR9, 0x40004040 ;  /* 0x4000404000097882 */ /* 0x000fe20000000000 */
[----:B------:R-:W-:Y:S01]  /*cfa0*/  UMOV UR32, 0x0 ;  /* 0x0000000000207882 */ /* 0x000fe20000000000 */
[----:B------:R-:W-:Y:S01]  /*cfb0*/  UMOV UR33, 0x4408010 ;  /* 0x0440801000217882 */ /* 0x000fe20000000000 */
[----:B------:R-:W-:Y:S01]  /*cfc0*/  UMOV UR34, 0x0 ;  /* 0x0000000000227882 */ /* 0x000fe20000000000 */
[----:B------:R-:W-:Y:S01]  /*cfd0*/  UMOV UR35, 0x4408010 ;  /* 0x0440801000237882 */ /* 0x000fe20000000000 */
[----:B------:R-:W-:Y:S01]  /*cfe0*/  UMOV UR4, UR13 ;  /* 0x0000000d00047c82 */ /* 0x000fe20008000000 */
[----:B------:R-:W-:Y:S01]  /*cff0*/  UMOV UR5, URZ ;  /* 0x000000ff00057c82 */ /* 0x000fe20008000000 */
[----:B------:R1:W-:Y:S01]  /*d000*/  UTCHMMA gdesc[UR8], gdesc[UR18], tmem[UR10], tmem[UR30], idesc[UR31], !UPT ;  /* 0x00ff1e12080075ea */ /* 0x0003e2000f80000a */
[----:B------:R-:W-:Y:S01]  /*d010*/  UMOV UR36, 0x0 ;  /* 0x0000000000247882 */ /* 0x000fe20000000000 */
[----:B------:R-:W-:Y:S01]  /*d020*/  UMOV UR37, 0x4408010 ;  /* 0x0440801000257882 */ /* 0x000fe20000000000 */
[----:B------:R1:W-:Y:S01]  /*d030*/  UTCHMMA gdesc[UR16], gdesc[UR28], tmem[UR10], tmem[UR32], idesc[UR33], UPT ;  /* 0x00ff201c100075ea */ /* 0x0003e2000b80000a */
[----:B------:R-:W-:Y:S01]  /*d040*/  UMOV UR4, UR4 ;  /* 0x0000000400047c82 */ /* 0x000fe20008000000 */
[----:B------:R1:W-:Y:S01]  /*d050*/  UTCHMMA gdesc[UR8], gdesc[UR24], tmem[UR7], tmem[UR34], idesc[UR35], !UPT ;  /* 0x00ff2218080075ea */ /* 0x0003e2000f800007 */
[----:B------:R1:W-:Y:S01]  /*d060*/  UTCHMMA gdesc[UR16], gdesc[UR26], tmem[UR15], tmem[UR36], idesc[UR37], UPT ;  /* 0x00ff241a100075ea */ /* 0x0003e2000b80000f */
[----:B------:R1:W-:Y:S01]  /*d070*/  UTCBAR [UR4], URZ ;  /* 0x000000ff040073e9 */ /* 0x0003e200080000ff */
[----:B------:R-:W-:Y:S01]  /*d080*/  NOP ;  /* 0x0000000000007918 */ /* 0x000fe20000000000 */
.L_x_6:
[----:B------:R-:W-:Y:S05]  /*d090*/  @!P2 BRA `(.L_x_7) ;  /* 0x00000044003ca947 */ /* 0x000fea0003800000 */
[----:B0-----:R-:W2:Y:S01]  /*d0a0*/  LDL.LU R165, [R1+0x1a0] ;  /* 0x0001a00001a57983 */ /* 0x001ea20000300800 */
[----:B-1----:R-:W-:Y:S01]  /*d0b0*/  UIADD3 UR4, UPT, UPT, UR11, 0x11000, URZ ;  /* 0x000110000b047890 */ /* 0x002fe2000fffe0ff */
[----:B------:R-:W-:Y:S02]  /*d0c0*/  UMOV UR16, 0x80 ;  /* 0x0000008000107882 */ /* 0x000fe40000000000 */
[----:B------:R0:W-:Y:S01]  /*d0d0*/  STL.64 [R1+0x268], R2 ;  /* 0x0002680201007387 */ /* 0x0001e20000100a00 */
[----:B------:R-:W-:Y:S01]  /*d0e0*/  USHF.R.U32.HI UR4, URZ, 0x4, UR4 ;  /* 0x00000004ff047899 */ /* 0x000fe20008011604 */
[----:B------:R-:W-:Y:S01]  /*d0f0*/  UMOV UR17, 0x40004040 ;  /* 0x4000404000117882 */ /* 0x000fe20000000000 */
[----:B------:R-:W-:Y:S02]  /*d100*/  UIADD3.64 UR24, UPT, UPT, UR22, 0x3fe, URZ ;  /* 0x000003fe16187897 */ /* 0x000fe4000fffe0ff */
[----:B------:R-:W-:Y:S01]  /*d110*/  UIADD3.64 UR26, UPT, UPT, UR22, 0x400, URZ ;  /* 0x00000400161a7897 */ /* 0x000fe2000fffe0ff */
[----:B0-----:R-:W3:Y:S01]  /*d120*/  LDL.LU R3, [R1+0x1a4] ;  /* 0x0001a40001037983 */ /* 0x001ee20000300800 */
[----:B------:R-:W-:Y:S01]  /*d130*/  UMOV UR9, URZ ;  /* 0x000000ff00097c82 */ /* 0x000fe20008000000 */
[----:B------:R-:W-:Y:S01]  /*d140*/  UMOV UR5, 0x1 ;  /* 0x0000000100057882 */ /* 0x000fe20000000000 */
[----:B--2---:R-:W-:Y:S01]  /*d150*/  VIADD R165, R165, 0xffffffe0 ;  /* 0xffffffe0a5a57836 */ /* 0x004fe20000000000 */
[----:B---3--:R0:W-:Y:S04]  /*d160*/  STL [R1+0x24c], R3 ;  /* 0x00024c0301007387 */ /* 0x0081e80000100800 */
[----:B0-----:R-:W2:Y:S04]  /*d170*/  LDL.LU.64 R2, [R1+0x1a8] ;  /* 0x0001a80001027983 */ /* 0x001ea80000300a00 */
[----:B--2---:R0:W-:Y:S04]  /*d180*/  STL.64 [R1+0x1f8], R2 ;  /* 0x0001f80201007387 */ /* 0x0041e80000100a00 */
        /* <DEDUP_REMOVED lines=20> */
[----:B0-----:R-:W2:Y:S01]  /*d2d0*/  LDL.LU.64 R2, [R1+0x228] ;  /* 0x0002280001027983 */ /* 0x001ea20000300a00 */
[----:B------:R-:W-:-:S03]  /*d2e0*/  USGXT.U32 UR8, UR4, 0xe ;  /* 0x0000000e0408789a */ /* 0x000fc60008000000 */
[----:B--2---:R0:W-:Y:S04]  /*d2f0*/  STL.64 [R1+0x1a0], R2 ;  /* 0x0001a00201007387 */ /* 0x0041e80000100a00 */
[----:B0-----:R0:W5:Y:S01]  /*d300*/  LDL.LU.64 R2, [R1+0x268] ;  /* 0x0002680001027983 */ /* 0x0011620000300a00 */
[----:B------:R-:W-:Y:S01]  /*d310*/  UIADD3.64 UR16, UPT, UPT, UR8, UR16, URZ ;  /* 0x0000001008107297 */ /* 0x000fe2000fffe0ff */
[----:B------:R-:W-:Y:S02]  /*d320*/  UMOV UR4, URZ ;  /* 0x000000ff00047c82 */ /* 0x000fe40008000000 */
[----:B------:R-:W-:-:S09]  /*d330*/  UMOV UR9, 0x40004040 ;  /* 0x4000404000097882 */ /* 0x000fd20000000000 */
.L_x_10:
[----:B------:R1:W-:Y:S04]  /*d340*/  STL [R1+0x274], R4 ;  /* 0x0002740401007387 */ /* 0x0003e80000100800 */
[----:B------:R-:W-:Y:S04]  /*d350*/  STL [R1+0x270], R0 ;  /* 0x0002700001007387 */ /* 0x000fe80000100800 */
[----:B-----5:R2:W-:Y:S01]  /*d360*/  STL.64 [R1+0x268], R2 ;  /* 0x0002680201007387 */ /* 0x0205e20000100a00 */
[----:B-1----:R-:W1:Y:S03]  /*d370*/  S2R R4, SR_TID.X ;  /* 0x0000000000047919 */ /* 0x002e660000002100 */
[----:B--2---:R-:W2:Y:S01]  /*d380*/  LDL.LU.64 R2, [R1+0x1b8] ;  /* 0x0001b80001027983 */ /* 0x004ea20000300a00 */
[----:B------:R-:W-:Y:S01]  /*d390*/  USHF.L.U32 UR6, UR6, 0x1f, URZ ;  /* 0x0000001f06067899 */ /* 0x000fe200080006ff */
[----:B-1----:R-:W-:-:S05]  /*d3a0*/  SHF.R.U32.HI R0, RZ, 0x6, R4 ;  /* 0x00000006ff007819 */ /* 0x002fca0000011604 */
[----:B------:R-:W-:Y:S01]  /*d3b0*/  IMAD.U32 R4, RZ, RZ, UR6 ;  /* 0x00000006ff047e24 */ /* 0x000fe2000f8e00ff */
[----:B------:R-:W-:-:S03]  /*d3c0*/  SGXT.U32 R0, R0, 0x1 ;  /* 0x000000010000781a */ /* 0x000fc60000000000 */
[----:B------:R1:W3:Y:S01]  /*d3d0*/  SYNCS.PHASECHK.TRANS64.TRYWAIT P2, [UR13], R4 ;  /* 0x00000004ff0075a7 */ /* 0x0002e2000804110d */
[----:B------:R1:W-:Y:S01]  /*d3e0*/  STL [R1+0x200], R4 ;  /* 0x0002000401007387 */ /* 0x0003e20000100800 */
[----:B------:R-:W-:-:S03]  /*d3f0*/  ISETP.GE.AND P0, PT, R0, R165, PT ;  /* 0x000000a50000720c */ /* 0x000fc60003f06270 */
[----:B-1----:R1:W5:Y:S04]  /*d400*/  LDL.LU R4, [R1+0x274] ;  /* 0x0002740001047983 */ /* 0x0023680000300800 */
[----:B------:R1:W5:Y:S01]  /*d410*/  LDL.LU R0, [R1+0x270] ;  /* 0x0002700001007983 */ /* 0x0003620000300800 */
[----:B--2---:R-:W-:-:S05]  /*d420*/  IMAD.WIDE R2, R164, 0x2, R2 ;  /* 0x00000002a4027825 */ /* 0x004fca00078e0202 */
[----:B------:R2:W-:Y:S04]  /*d430*/  STL.64 [R1+0x1b8], R2 ;  /* 0x0001b80201007387 */ /* 0x0005e80000100a00 */
[----:B--2---:R1:W5:Y:S01]  /*d440*/  LDL.LU.64 R2, [R1+0x268] ;  /* 0x0002680001027983 */ /* 0x0043620000300a00 */
[----:B---3--:R-:W-:Y:S05]  /*d450*/  @!P2 BRA `(.L_x_8) ;  /* 0x000000d400b4a947 */ /* 0x008fea0003800000 */
.L_x_16:
[----:B------:R2:W-:Y:S04]  /*d460*/  STL.64 [R1+0x500], R160 ;  /* 0x000500a001007387 */ /* 0x0005e80000100a00 */
[----:B--2---:R-:W2:Y:S04]  /*d470*/  LDL.LU.64 R160, [R1+0x1f0] ;  /* 0x0001f00001a07983 */ /* 0x004ea80000300a00 */
[----:B------:R3:W-:Y:S04]  /*d480*/  STL.64 [R1+0x4f8], R162 ;  /* 0x0004f8a201007387 */ /* 0x0007e80000100a00 */
[----:B---3--:R-:W3:Y:S04]  /*d490*/  LDL.LU.64 R162, [R1+0x1f8] ;  /* 0x0001f80001a27983 */ /* 0x008ee80000300a00 */
[----:B------:R-:W-:Y:S04]  /*d4a0*/  STL.64 [R1+0x4f0], R92 ;  /* 0x0004f05c01007387 */ /* 0x000fe80000100a00 */
[----:B------:R-:W-:Y:S04]  /*d4b0*/  STL.64 [R1+0x4e8], R94 ;  /* 0x0004e85e01007387 */ /* 0x000fe80000100a00 */
[----:B------:R-:W-:Y:S04]  /*d4c0*/  STL.64 [R1+0x4e0], R96 ;  /* 0x0004e06001007387 */ /* 0x000fe80000100a00 */
[----:B------:R-:W-:Y:S04]  /*d4d0*/  STL.64 [R1+0x4d8], R98 ;  /* 0x0004d86201007387 */ /* 0x000fe80000100a00 */
[----:B------:R4:W-:Y:S04]  /*d4e0*/  STL.64 [R1+0x4d0], R100 ;  /* 0x0004d06401007387 */ /* 0x0009e80000100a00 */
[----:B----4-:R-:W4:Y:S04]  /*d4f0*/  LDL.LU.64 R100, [R1+0x198] ;  /* 0x0001980001647983 */ /* 0x010f280000300a00 */
[----:B------:R-:W-:Y:S04]  /*d500*/  STL.64 [R1+0x4c8], R102 ;  /* 0x0004c86601007387 */ /* 0x000fe80000100a00 */
[----:B------:R0:W-:Y:S04]  /*d510*/  STL.64 [R1+0x4c0], R106 ;  /* 0x0004c06a01007387 */ /* 0x0001e80000100a00 */
[----:B0-----:R-:W2:Y:S04]  /*d520*/  LDL.LU.64 R106, [R1+0x1d8] ;  /* 0x0001d800016a7983 */ /* 0x001ea80000300a00 */
[----:B------:R-:W-:Y:S04]  /*d530*/  STL.64 [R1+0x4b8], R108 ;  /* 0x0004b86c01007387 */ /* 0x000fe80000100a00 */
[----:B------:R-:W-:Y:S04]  /*d540*/  STL.64 [R1+0x4b0], R110 ;  /* 0x0004b06e01007387 */ /* 0x000fe80000100a00 */
[----:B------:R0:W-:Y:S04]  /*d550*/  STL.64 [R1+0x4a8], R112 ;  /* 0x0004a87001007387 */ /* 0x0001e80000100a00 */
[----:B0-----:R-:W2:Y:S01]  /*d560*/  LDL.LU.64 R112, [R1+0x190] ;  /* 0x0001900001707983 */ /* 0x001ea20000300a00 */
[----:B------:R-:W-:Y:S01]  /*d570*/  PRMT R97, RZ, 0x7610, R97 ;  /* 0x00007610ff617816 */ /* 0x000fe20000000061 */
[----:B------:R-:W0:Y:S01]  /*d580*/  S2R R99, SR_TID.X ;  /* 0x0000000000637919 */ /* 0x000e220000002100 */
[----:B------:R-:W1:Y:S01]  /*d590*/  S2R R98, SR_TID.X ;  /* 0x0000000000627919 */ /* 0x000e620000002100 */
[----:B------:R-:W-:Y:S04]  /*d5a0*/  STL.64 [R1+0x4a0], R114 ;  /* 0x0004a07201007387 */ /* 0x000fe80000100a00 */
[----:B------:R-:W-:Y:S04]  /*d5b0*/  STL [R1+0x49c], R116 ;  /* 0x00049c7401007387 */ /* 0x000fe80000100800 */
[----:B------:R-:W-:Y:S04]  /*d5c0*/  STL [R1+0x498], R117 ;  /* 0x0004987501007387 */ /* 0x000fe80000100800 */
[----:B------:R-:W-:Y:S04]  /*d5d0*/  STL.64 [R1+0x490], R118 ;  /* 0x0004907601007387 */ /* 0x000fe80000100a00 */
[----:B------:R-:W-:Y:S04]  /*d5e0*/  STL.64 [R1+0x488], R120 ;  /* 0x0004887801007387 */ /* 0x000fe80000100a00 */
[----:B------:R-:W-:Y:S04]  /*d5f0*/  STL.64 [R1+0x480], R122 ;  /* 0x0004807a01007387 */ /* 0x000fe80000100a00 */
[----:B------:R-:W-:Y:S01]  /*d600*/  STL.64 [R1+0x478], R124 ;  /* 0x0004787c01007387 */ /* 0x000fe20000100a00 */
[----:B0-----:R-:W-:-:S03]  /*d610*/  SHF.R.U32.HI R99, RZ, 0x6, R99 ;  /* 0x00000006ff637819 */ /* 0x001fc60000011663 */
[----:B------:R-:W-:Y:S01]  /*d620*/  STL.64 [R1+0x470], R126 ;  /* 0x0004707e01007387 */ /* 0x000fe20000100a00 */
[----:B------:R-:W-:-:S03]  /*d630*/  SGXT.U32 R99, R99, 0x1 ;  /* 0x000000016363781a */ /* 0x000fc60000000000 */
[----:B------:R-:W-:Y:S01]  /*d640*/  STL.64 [R1+0x468], R128 ;  /* 0x0004688001007387 */ /* 0x000fe20000100a00 */
[----:B------:R-:W-:Y:S02]  /*d650*/  LOP3.LUT R103, R99, 0x8, RZ, 0xfc, !PT ;  /* 0x0000000863677812 */ /* 0x000fe400078efcff */
[--C-:B-1----:R-:W-:Y:S01]  /*d660*/  SHF.R.U32.HI R99, RZ, 0x6, R98.reuse ;  /* 0x00000006ff637819 */ /* 0x102fe20000011662 */
[----:B------:R-:W-:Y:S01]  /*d670*/  STL.64 [R1+0x460], R130 ;  /* 0x0004608201007387 */ /* 0x000fe20000100a00 */
[----:B------:R-:W-:Y:S02]  /*d680*/  SHF.R.U32.HI R98, RZ, 0x6, R98 ;  /* 0x00000006ff627819 */ /* 0x000fe40000011662 */
[----:B------:R-:W-:Y:S01]  /*d690*/  SGXT.U32 R99, R99, 0x1 ;  /* 0x000000016363781a */ /* 0x000fe20000000000 */
[----:B------:R-:W-:Y:S01]  /*d6a0*/  STL.64 [R1+0x458], R134 ;  /* 0x0004588601007387 */ /* 0x000fe20000100a00 */
[----:B------:R-:W-:Y:S02]  /*d6b0*/  SGXT.U32 R98, R98, 0x1 ;  /* 0x000000016262781a */ /* 0x000fe40000000000 */
[----:B------:R-:W-:Y:S01]  /*d6c0*/  LOP3.LUT R99, R99, 0x2, RZ, 0xfc, !PT ;  /* 0x0000000263637812 */ /* 0x000fe200078efcff */
[----:B------:R-:W-:Y:S01]  /*d6d0*/  STL.64 [R1+0x450], R136 ;  /* 0x0004508801007387 */ /* 0x000fe20000100a00 */
[----:B------:R-:W-:-:S02]  /*d6e0*/  ISETP.GE.AND P6, PT, R103, R165, PT ;  /* 0x000000a56700720c */ /* 0x000fc40003fc6270 */
[-C--:B------:R-:W-:Y:S01]  /*d6f0*/  ISETP.GE.AND P2, PT, R99, R165.reuse, PT ;  /* 0x000000a56300720c */ /* 0x080fe20003f46270 */
[----:B------:R-:W-:Y:S01]  /*d700*/  STL.64 [R1+0x448], R138 ;  /* 0x0004488a01007387 */ /* 0x000fe20000100a00 */
[C---:B------:R-:W-:Y:S02]  /*d710*/  LOP3.LUT R103, R98.reuse, 0x10, RZ, 0xfc, !PT ;  /* 0x0000001062677812 */ /* 0x040fe400078efcff */
[----:B------:R-:W-:Y:S01]  /*d720*/  LOP3.LUT R98, R98, 0x18, RZ, 0xfc, !PT ;  /* 0x0000001862627812 */ /* 0x000fe200078efcff */
[----:B------:R-:W-:Y:S01]  /*d730*/  STL.64 [R1+0x440], R132 ;  /* 0x0004408401007387 */ /* 0x000fe20000100a00 */
[-C--:B------:R-:W-:Y:S02]  /*d740*/  ISETP.GE.AND P4, PT, R103, R165.reuse, PT ;  /* 0x000000a56700720c */ /* 0x080fe40003f86270 */
[----:B------:R-:W-:Y:S01]  /*d750*/  ISETP.GE.AND P3, PT, R98, R165, PT ;  /* 0x000000a56200720c */ /* 0x000fe20003f66270 */
        /* <DEDUP_REMOVED lines=27> */
[----:B-----5:R-:W-:Y:S04]  /*d910*/  STL [R1+0x378], R4 ;  /* 0x0003780401007387 */ /* 0x020fe80000100800 */
[----:B------:R-:W-:Y:S01]  /*d920*/  STL [R1+0x374], R5 ;  /* 0x0003740501007387 */ /* 0x000fe20000100800 */
[----:B------:R-:W0:Y:S03]  /*d930*/  S2R R99, SR_TID.X ;  /* 0x0000000000637919 */ /* 0x000e260000002100 */
[----:B------:R-:W-:Y:S04]  /*d940*/  STL [R1+0x370], R6 ;  /* 0x0003700601007387 */ /* 0x000fe80000100800 */
[----:B------:R-:W-:Y:S04]  /*d950*/  STL [R1+0x36c], R7 ;  /* 0x00036c0701007387 */ /* 0x000fe80000100800 */
[----:B------:R-:W-:Y:S04]  /*d960*/  STL [R1+0x368], R8 ;  /* 0x0003680801007387 */ /* 0x000fe80000100800 */
[----:B------:R-:W-:Y:S04]  /*d970*/  STL [R1+0x364], R9 ;  /* 0x0003640901007387 */ /* 0x000fe80000100800 */
[----:B------:R-:W-:Y:S04]  /*d980*/  STL [R1+0x360], R10 ;  /* 0x0003600a01007387 */ /* 0x000fe80000100800 */
[----:B------:R-:W-:Y:S04]  /*d990*/  STL [R1+0x35c], R11 ;  /* 0x00035c0b01007387 */ /* 0x000fe80000100800 */
[----:B------:R-:W-:Y:S04]  /*d9a0*/  STL [R1+0x358], R12 ;  /* 0x0003580c01007387 */ /* 0x000fe80000100800 */
[----:B------:R-:W-:Y:S01]  /*d9b0*/  STL [R1+0x354], R13 ;  /* 0x0003540d01007387 */ /* 0x000fe20000100800 */
[----:B0-----:R-:W-:-:S03]  /*d9c0*/  SHF.R.U32.HI R99, RZ, 0x6, R99 ;  /* 0x00000006ff637819 */ /* 0x001fc60000011663 */
[----:B------:R-:W-:Y:S01]  /*d9d0*/  STL.64 [R1+0x410], R12 ;  /* 0x0004100c01007387 */ /* 0x000fe20000100a00 */
[----:B------:R-:W-:-:S03]  /*d9e0*/  SGXT.U32 R99, R99, 0x1 ;  /* 0x000000016363781a */ /* 0x000fc60000000000 */
[----:B------:R-:W-:Y:S01]  /*d9f0*/  STL [R1+0x350], R26 ;  /* 0x0003501a01007387 */ /* 0x000fe20000100800 */
[----:B---3--:R-:W-:-:S03]  /*da00*/  IMAD.WIDE R162, R164, 0x2, R162 ;  /* 0x00000002a4a27825 */ /* 0x008fc600078e02a2 */
[----:B------:R-:W-:Y:S04]  /*da10*/  STL.64 [R1+0x348], R14 ;  /* 0x0003480e01007387 */ /* 0x000fe80000100a00 */
[----:B------:R-:W-:Y:S04]  /*da20*/  STL.64 [R1+0x340], R16 ;  /* 0x0003401001007387 */ /* 0x000fe80000100a00 */
[----:B------:R-:W-:Y:S04]  /*da30*/  STL.64 [R1+0x338], R18 ;  /* 0x0003381201007387 */ /* 0x000fe80000100a00 */
[----:B------:R-:W-:Y:S04]  /*da40*/  STL.64 [R1+0x330], R20 ;  /* 0x0003301401007387 */ /* 0x000fe80000100a00 */
[----:B------:R-:W-:Y:S04]  /*da50*/  STL.64 [R1+0x328], R22 ;  /* 0x0003281601007387 */ /* 0x000fe80000100a00 */
[----:B------:R-:W-:Y:S04]  /*da60*/  STL.64 [R1+0x320], R24 ;  /* 0x0003201801007387 */ /* 0x000fe80000100a00 */
[----:B------:R-:W-:Y:S04]  /*da70*/  STL [R1+0x318], R27 ;  /* 0x0003181b01007387 */ /* 0x000fe80000100800 */
[----:B------:R-:W-:Y:S01]  /*da80*/  STL [R1+0x314], R28 ;  /* 0x0003141c01007387 */ /* 0x000fe20000100800 */
[----:B----4-:R-:W-:-:S03]  /*da90*/  IMAD.WIDE R100, R164, 0x2, R100 ;  /* 0x00000002a4647825 */ /* 0x010fc600078e0264 */
        /* <DEDUP_REMOVED lines=21> */
[----:B------:R0:W-:Y:S04]  /*dbf0*/  STL.64 [R1+0x198], R100 ;  /* 0x0001986401007387 */ /* 0x0001e80000100a00 */
[----:B------:R0:W3:Y:S04]  /*dc00*/  @!P0 LDG.E.U16 R97, desc[UR20][R100.64] ;  /* 0x0000001464618981 */ /* 0x0000e8000c1e1500 */
[----:B------:R-:W-:Y:S01]  /*dc10*/  STL.64 [R1+0x1f8], R162 ;  /* 0x0001f8a201007387 */ /* 0x000fe20000100a00 */
[----:B0-----:R-:W-:-:S03]  /*dc20*/  LOP3.LUT R101, R99, 0xa, RZ, 0xfc, !PT ;  /* 0x0000000a63657812 */ /* 0x001fc600078efcff */
[----:B------:R-:W4:Y:S01]  /*dc30*/  LDL.64 R98, [R1+0x1b8] ;  /* 0x0001b80001627983 */ /* 0x000f220000100a00 */
[C---:B--2---:R-:W-:Y:S01]  /*dc40*/  IMAD.WIDE R106, R164.reuse, 0x2, R106 ;  /* 0x00000002a46a7825 */ /* 0x044fe200078e026a */
[----:B------:R-:W-:Y:S02]  /*dc50*/  ISETP.GE.AND P0, PT, R101, R165, PT ;  /* 0x000000a56500720c */ /* 0x000fe40003f06270 */
[----:B------:R-:W2:Y:S01]  /*dc60*/  LDL.LU.64 R110, [R1+0x1c8] ;  /* 0x0001c800016e7983 */ /* 0x000ea20000300a00 */
[C---:B------:R-:W-:Y:S01]  /*dc70*/  IMAD.WIDE R160, R164.reuse, 0x2, R160 ;  /* 0x00000002a4a07825 */ /* 0x040fe200078e02a0 */
[----:B------:R-:W-:Y:S02]  /*dc80*/  PRMT R95, RZ, 0x7610, R95 ;  /* 0x00007610ff5f7816 */ /* 0x000fe4000000005f */
[----:B------:R-:W2:Y:S01]  /*dc90*/  LDL.LU.64 R100, [R1+0x180] ;  /* 0x0001800001647983 */ /* 0x000ea20000300a00 */
[----:B------:R-:W-:-:S03]  /*dca0*/  IMAD.WIDE R112, R164, 0x2, R112 ;  /* 0x00000002a4707825 */ /* 0x000fc600078e0270 */
[----:B------:R-:W2:Y:S04]  /*dcb0*/  LDL.LU.64 R108, [R1+0x1e0] ;  /* 0x0001e000016c7983 */ /* 0x000ea80000300a00 */
[----:B------:R0:W-:Y:S04]  /*dcc0*/  STL.64 [R1+0x1d8], R106 ;  /* 0x0001d86a01007387 */ /* 0x0001e80000100a00 */
[----:B------:R-:W2:Y:S04]  /*dcd0*/  LDL.LU.64 R102, [R1+0x188] ;  /* 0x0001880001667983 */ /* 0x000ea80000300a00 */
[----:B------:R1:W-:Y:S04]  /*dce0*/  STL.64 [R1+0x1f0], R160 ;  /* 0x0001f0a001007387 */ /* 0x0003e80000100a00 */
[----:B------:R0:W-:Y:S04]  /*dcf0*/  STL.64 [R1+0x190], R112 ;  /* 0x0001907001007387 */ /* 0x0001e80000100a00 */
[----:B------:R-:W3:Y:S04]  /*dd00*/  @!P4 LDG.E.U16 R95, desc[UR20][R106.64] ;  /* 0x000000146a5fc981 */ /* 0x000ee8000c1e1500 */
[----:B0-----:R-:W3:Y:S01]  /*dd10*/  LDL.LU.64 R106, [R1+0x1e8] ;  /* 0x0001e800016a7983 */ /* 0x001ee20000300a00 */
[----:B------:R-:W-:-:S02]  /*dd20*/  PRMT R96, RZ, 0x7610, R96 ;  /* 0x00007610ff607816 */ /* 0x000fc40000000060 */
[----:B------:R-:W-:-:S04]  /*dd30*/  PRMT R92, RZ, 0x7610, R92 ;  /* 0x00007610ff5c7816 */ /* 0x000fc8000000005c */
[----:B------:R0:W3:Y:S04]  /*dd40*/  @!P6 LDG.E.U16 R96, desc[UR20][R162.64] ;  /* 0x00000014a260e981 */ /* 0x0000e8000c1e1500 */
[----:B------:R1:W3:Y:S01]  /*dd50*/  @!P0 LDG.E.U16 R92, desc[UR20][R160.64] ;  /* 0x00000014a05c8981 */ /* 0x0002e2000c1e1500 */
[----:B0-----:R-:W0:Y:S01]  /*dd60*/  S2R R163, SR_TID.X ;  /* 0x0000000000a37919 */ /* 0x001e220000002100 */
[----:B-1----:R-:W1:Y:S01]  /*dd70*/  S2R R160, SR_TID.X ;  /* 0x0000000000a07919 */ /* 0x002e620000002100 */
[----:B------:R-:W-:Y:S02]  /*dd80*/  PRMT R94, RZ, 0x7610, R94 ;  /* 0x00007610ff5e7816 */ /* 0x000fe4000000005e */
[----:B0-----:R-:W-:-:S04]  /*dd90*/  SHF.R.U32.HI R163, RZ, 0x6, R163 ;  /* 0x00000006ffa37819 */ /* 0x001fc800000116a3 */
[----:B------:R-:W-:Y:S02]  /*dda0*/  SGXT.U32 R163, R163, 0x1 ;  /* 0x00000001a3a3781a */ /* 0x000fe40000000000 */
[----:B-1----:R-:W-:-:S04]  /*ddb0*/  SHF.R.U32.HI R161, RZ, 0x6, R160 ;  /* 0x00000006ffa17819 */ /* 0x002fc800000116a0 */
[----:B------:R-:W-:Y:S02]  /*ddc0*/  SGXT.U32 R161, R161, 0x1 ;  /* 0x00000001a1a1781a */ /* 0x000fe40000000000 */
[----:B------:R-:W-:Y:S02]  /*ddd0*/  PRMT R93, RZ, 0x7610, R93 ;  /* 0x00007610ff5d7816 */ /* 0x000fe4000000005d */
[----:B------:R-:W-:-:S04]  /*dde0*/  SHF.R.U32.HI R160, RZ, 0x6, R160 ;  /* 0x00000006ffa07819 */ /* 0x000fc800000116a0 */
[----:B------:R-:W-:Y:S01]  /*ddf0*/  SGXT.U32 R160, R160, 0x1 ;  /* 0x00000001a0a0781a */ /* 0x000fe20000000000 */
[----:B------:R-:W3:Y:S01]  /*de00*/  @!P2 LDG.E.U16 R93, desc[UR20][R112.64] ;  /* 0x00000014705da981 */ /* 0x000ee2000c1e1500 */
[----:B------:R-:W-:Y:S02]  /*de10*/  PRMT R132, RZ, 0x7610, R132 ;  /* 0x00007610ff847816 */ /* 0x000fe40000000084 */
[----:B------:R-:W-:Y:S01]  /*de20*/  PRMT R135, RZ, 0x7610, R135 ;  /* 0x00007610ff877816 */ /* 0x000fe20000000087 */
[----:B------:R-:W3:Y:S01]  /*de30*/  LDL.LU.64 R112, [R1+0x1d0] ;  /* 0x0001d00001707983 */ /* 0x000ee20000300a00 */
[----:B------:R-:W-:-:S03]  /*de40*/  PRMT R139, RZ, 0x7610, R139 ;  /* 0x00007610ff8b7816 */ /* 0x000fc6000000008b */
[----:B----4-:R0:W4:Y:S02]  /*de50*/  @!P3 LDG.E.U16 R94, desc[UR20][R98.64] ;  /* 0x00000014625eb981 */ /* 0x010124000c1e1500 */
[----:B0-----:R-:W-:-:S04]  /*de60*/  LOP3.LUT R98, R163, 0x6, RZ, 0xfc, !PT ;  /* 0x00000006a3627812 */ /* 0x001fc800078efcff */
[----:B------:R-:W-:Y:S02]  /*de70*/  ISETP.GE.AND P6, PT, R98, R165, PT ;  /* 0x000000a56200720c */ /* 0x000fe40003fc6270 */
[----:B------:R-:W-:Y:S02]  /*de80*/  LOP3.LUT R98, R161, 0xc, RZ, 0xfc, !PT ;  /* 0x0000000ca1627812 */ /* 0x000fe400078efcff */
[----:B------:R-:W0:Y:S01]  /*de90*/  S2R R161, SR_TID.X ;  /* 0x0000000000a17919 */ /* 0x000e220000002100 */
[----:B------:R-:W-:-:S04]  /*dea0*/  LOP3.LUT R99, R163, 0x4, RZ, 0xfc, !PT ;  /* 0x00000004a3637812 */ /* 0x000fc800078efcff */
[-C--:B------:R-:W-:Y:S01]  /*deb0*/  ISETP.GE.AND P0, PT, R99, R165.reuse, PT ;  /* 0x000000a56300720c */ /* 0x080fe20003f06270 */
[----:B--2---:R-:W-:Y:S01]  /*dec0*/  IMAD.WIDE R110, R164, 0x2, R110 ;  /* 0x00000002a46e7825 */ /* 0x004fe200078e026e */
[-C--:B------:R-:W-:Y:S02]  /*ded0*/  ISETP.GE.AND P4, PT, R98, R165.reuse, PT ;  /* 0x000000a56200720c */ /* 0x080fe40003f86270 */
[----:B------:R-:W-:Y:S01]  /*dee0*/  LOP3.LUT R98, R160, 0xe, RZ, 0xfc, !PT ;  /* 0x0000000ea0627812 */ /* 0x000fe200078efcff */
[C---:B------:R-:W-:Y:S01]  /*def0*/  IMAD.WIDE R108, R164.reuse, 0x2, R108 ;  /* 0x00000002a46c7825 */ /* 0x040fe200078e026c */
[----:B------:R-:W-:Y:S03]  /*df00*/  STL.64 [R1+0x1c8], R110 ;  /* 0x0001c86e01007387 */ /* 0x000fe60000100a00 */
[----:B------:R-:W-:Y:S01]  /*df10*/  IMAD.WIDE R100, R164, 0x2, R100 ;  /* 0x00000002a4647825 */ /* 0x000fe200078e0264 */
[----:B------:R-:W-:-:S03]  /*df20*/  ISETP.GE.AND P3, PT, R98, R165, PT ;  /* 0x000000a56200720c */ /* 0x000fc60003f66270 */
[C---:B------:R-:W-:Y:S01]  /*df30*/  IMAD.WIDE R102, R164.reuse, 0x2, R102 ;  /* 0x00000002a4667825 */ /* 0x040fe200078e0266 */
[----:B------:R-:W-:Y:S03]  /*df40*/  STL.64 [R1+0x1e0], R108 ;  /* 0x0001e06c01007387 */ /* 0x000fe60000100a00 */
[----:B---3--:R-:W-:Y:S01]  /*df50*/  IMAD.WIDE R106, R164, 0x2, R106 ;  /* 0x00000002a46a7825 */ /* 0x008fe200078e026a */
[----:B0-----:R-:W-:Y:S01]  /*df60*/  SHF.R.U32.HI R161, RZ, 0x6, R161 ;  /* 0x00000006ffa17819 */ /* 0x001fe200000116a1 */
[----:B------:R-:W-:Y:S03]  /*df70*/  STL.64 [R1+0x180], R100 ;  /* 0x0001806401007387 */ /* 0x000fe60000100a00 */
[----:B------:R-:W-:Y:S01]  /*df80*/  SGXT.U32 R161, R161, 0x1 ;  /* 0x00000001a1a1781a */ /* 0x000fe20000000000 */
[----:B------:R0:W-:Y:S03]  /*df90*/  STL.64 [R1+0x188], R102 ;  /* 0x0001886601007387 */ /* 0x0001e60000100a00 */
[C---:B------:R-:W-:Y:S01]  /*dfa0*/  LOP3.LUT R99, R161.reuse, 0x12, RZ, 0xfc, !PT ;  /* 0x00000012a1637812 */ /* 0x040fe200078efcff */
[----:B------:R-:W2:Y:S01]  /*dfb0*/  @!P0 LDG.E.U16 R132, desc[UR20][R102.64] ;  /* 0x0000001466848981 */ /* 0x000ea2000c1e1500 */
[----:B------:R-:W-:-:S03]  /*dfc0*/  LOP3.LUT R98, R161, 0x14, RZ, 0xfc, !PT ;  /* 0x00000014a1627812 */ /* 0x000fc600078efcff */
[----:B------:R1:W-:Y:S01]  /*dfd0*/  STL.64 [R1+0x1e8], R106 ;  /* 0x0001e86a01007387 */ /* 0x0003e20000100a00 */
[-C--:B------:R-:W-:Y:S02]  /*dfe0*/  ISETP.GE.AND P2, PT, R99, R165.reuse, PT ;  /* 0x000000a56300720c */ /* 0x080fe40003f46270 */
[----:B------:R-:W-:Y:S01]  /*dff0*/  ISETP.GE.AND P0, PT, R98, R165, PT ;  /* 0x000000a56200720c */ /* 0x000fe20003f06270 */
[----:B------:R-:W3:Y:S04]  /*e000*/  @!P6 LDG.E.U16 R135, desc[UR20][R100.64] ;  /* 0x000000146487e981 */ /* 0x000ee8000c1e1500 */
[----:B0-----:R-:W2:Y:S04]  /*e010*/  LDL.LU.64 R102, [R1+0x1b0] ;  /* 0x0001b00001667983 */ /* 0x001ea80000300a00 */
[----:B------:R-:W3:Y:S04]  /*e020*/  @!P4 LDG.E.U16 R139, desc[UR20][R106.64] ;  /* 0x000000146a8bc981 */ /* 0x000ee8000c1e1500 */
[----:B------:R-:W3:Y:S04]  /*e030*/  LDL.LU.64 R100, [R1+0x1a8] ;  /* 0x0001a80001647983 */ /* 0x000ee80000300a00 */
[----:B------:R-:W4:Y:S04]  /*e040*/  LDL.LU.64 R98, [R1+0x1a0] ;  /* 0x0001a00001627983 */ /* 0x000f280000300a00 */
[----:B-1----:R-:W4:Y:S01]  /*e050*/  LDL.LU.64 R106, [R1+0x1c0] ;  /* 0x0001c000016a7983 */ /* 0x002f220000300a00 */
[----:B------:R-:W0:Y:S02]  /*e060*/  S2R R161, SR_TID.X ;  /* 0x0000000000a17919 */ /* 0x000e240000002100 */
[----:B0-----:R-:W-:-:S04]  /*e070*/  SHF.R.U32.HI R161, RZ, 0x6, R161 ;  /* 0x00000006ffa17819 */ /* 0x001fc800000116a1 */
[----:B------:R-:W-:-:S04]  /*e080*/  SGXT.U32 R161, R161, 0x1 ;  /* 0x00000001a1a1781a */ /* 0x000fc80000000000 */
[----:B------:R-:W-:Y:S02]  /*e090*/  LOP3.LUT R114, R161, 0x16, RZ, 0xfc, !PT ;  /* 0x00000016a1727812 */ /* 0x000fe400078efcff */
[----:B------:R-:W0:Y:S01]  /*e0a0*/  S2R R161, SR_TID.X ;  /* 0x0000000000a17919 */ /* 0x000e220000002100 */
[----:B------:R-:W-:Y:S01]  /*e0b0*/  PRMT R134, RZ, 0x7610, R134 ;  /* 0x00007610ff867816 */ /* 0x000fe20000000086 */
[----:B------:R-:W-:Y:S01]  /*e0c0*/  IMAD.WIDE R112, R164, 0x2, R112 ;  /* 0x00000002a4707825 */ /* 0x000fe200078e0270 */
[----:B------:R-:W-:-:S04]  /*e0d0*/  PRMT R116, RZ, 0x7610, R116 ;  /* 0x00007610ff747816 */ /* 0x000fc80000000074 */
[----:B------:R1:W4:Y:S01]  /*e0e0*/  @!P3 LDG.E.U16 R134, desc[UR20][R108.64] ;  /* 0x000000146c86b981 */ /* 0x000322000c1e1500 */
[----:B------:R-:W-:Y:S02]  /*e0f0*/  PRMT R138, RZ, 0x7610, R138 ;  /* 0x00007610ff8a7816 */ /* 0x000fe4000000008a */
[----:B------:R-:W-:Y:S01]  /*e100*/  ISETP.GE.AND P4, PT, R114, R165, PT ;  /* 0x000000a57200720c */ /* 0x000fe20003f86270 */
[----:B------:R-:W4:Y:S04]  /*e110*/  @!P2 LDG.E.U16 R116, desc[UR20][R112.64] ;  /* 0x000000147074a981 */ /* 0x000f28000c1e1500 */
[----:B------:R0:W4:Y:S02]  /*e120*/  @!P0 LDG.E.U16 R138, desc[UR20][R110.64] ;  /* 0x000000146e8a8981 */ /* 0x000124000c1e1500 */
[----:B0-----:R-:W-:-:S02]  /*e130*/  SHF.R.U32.HI R160, RZ, 0x6, R161 ;  /* 0x00000006ffa07819 */ /* 0x001fc400000116a1 */
[----:B------:R-:W-:Y:S02]  /*e140*/  SHF.R.U32.HI R161, RZ, 0x6, R161 ;  /* 0x00000006ffa17819 */ /* 0x000fe400000116a1 */
[----:B------:R-:W-:Y:S02]  /*e150*/  SGXT.U32 R160, R160, 0x1 ;  /* 0x00000001a0a0781a */ /* 0x000fe40000000000 */
[----:B------:R-:W-:Y:S02]  /*e160*/  SGXT.U32 R161, R161, 0x1 ;  /* 0x00000001a1a1781a */ /* 0x000fe40000000000 */
[----:B-1----:R-:W-:Y:S02]  /*e170*/  LOP3.LUT R108, R160, 0x1a, RZ, 0xfc, !PT ;  /* 0x0000001aa06c7812 */ /* 0x002fe400078efcff */
[----:B------:R-:W-:Y:S02]  /*e180*/  LOP3.LUT R109, R161, 0x1c, RZ, 0xfc, !PT ;  /* 0x0000001ca16d7812 */ /* 0x000fe400078efcff */
[----:B------:R-:W-:-:S02]  /*e190*/  ISETP.GE.AND P3, PT, R108, R165, PT ;  /* 0x000000a56c00720c */ /* 0x000fc40003f66270 */
[----:B------:R-:W-:Y:S02]  /*e1a0*/  LOP3.LUT R108, R161, 0x1e, RZ, 0xfc, !PT ;  /* 0x0000001ea16c7812 */ /* 0x000fe400078efcff */
[-C--:B------:R-:W-:Y:S02]  /*e1b0*/  ISETP.GE.AND P2, PT, R109, R165.reuse, PT ;  /* 0x000000a56d00720c */ /* 0x080fe40003f46270 */
[----:B------:R-:W-:Y:S01]  /*e1c0*/  ISETP.GE.AND P0, PT, R108, R165, PT ;  /* 0x000000a56c00720c */ /* 0x000fe20003f06270 */
[----:B------:R-:W0:Y:S01]  /*e1d0*/  S2R R163, SR_TID.X ;  /* 0x0000000000a37919 */ /* 0x000e220000002100 */
[----:B------:R-:W-:Y:S02]  /*e1e0*/  PRMT R133, RZ, 0x7610, R133 ;  /* 0x00007610ff857816 */ /* 0x000fe40000000085 */
[----:B------:R-:W-:Y:S02]  /*e1f0*/  PRMT R117, RZ, 0x7610, R117 ;  /* 0x00007610ff757816 */ /* 0x000fe40000000075 */
[----:B------:R-:W-:-:S02]  /*e200*/  PRMT R136, RZ, 0x7610, R136 ;  /* 0x00007610ff887816 */ /* 0x000fc40000000088 */
[----:B------:R-:W-:Y:S01]  /*e210*/  PRMT R131, RZ, 0x7610, R131 ;  /* 0x00007610ff837816 */ /* 0x000fe20000000083 */
[----:B------:R1:W-:Y:S04]  /*e220*/  STL.64 [R1+0x1d0], R112 ;  /* 0x0001d07001007387 */ /* 0x0003e80000100a00 */
[----:B------:R-:W4:Y:S04]  /*e230*/  LDL.LU.64 R110, [R1+0xd8] ;  /* 0x0000d800016e7983 */ /* 0x000f280000300a00 */
[----:B-1----:R-:W4:Y:S04]  /*e240*/  LDL.LU.64 R112, [R1+0xc8] ;  /* 0x0000c80001707983 */ /* 0x002f280000300a00 */
[----:B------:R-:W4:Y:S01]  /*e250*/  LDL.LU.64 R114, [R1+0xb8] ;  /* 0x0000b80001727983 */ /* 0x000f220000300a00 */
[----:B--2---:R-:W-:-:S05]  /*e260*/  IMAD.WIDE R102, R164, 0x2, R102 ;  /* 0x00000002a4667825 */ /* 0x004fca00078e0266 */
[----:B------:R-:W2:Y:S01]  /*e270*/  @!P3 LDG.E.U16 R117, desc[UR20][R102.64] ;  /* 0x000000146675b981 */ /* 0x000ea2000c1e1500 */
[----:B---3--:R-:W-:-:S04]  /*e280*/  IMAD.WIDE R100, R164, 0x2, R100 ;  /* 0x00000002a4647825 */ /* 0x008fc800078e0264 */
[C---:B----4-:R-:W-:Y:S01]  /*e290*/  IMAD.WIDE R98, R164.reuse, 0x2, R98 ;  /* 0x00000002a4627825 */ /* 0x050fe200078e0262 */
[----:B------:R-:W3:Y:S03]  /*e2a0*/  @!P2 LDG.E.U16 R136, desc[UR20][R100.64] ;  /* 0x000000146488a981 */ /* 0x000ee6000c1e1500 */
[----:B------:R-:W-:Y:S01]  /*e2b0*/  IMAD.WIDE R106, R164, 0x2, R106 ;  /* 0x00000002a46a7825 */ /* 0x000fe200078e026a */
[----:B------:R-:W4:Y:S04]  /*e2c0*/  @!P0 LDG.E.U16 R131, desc[UR20][R98.64] ;  /* 0x0000001462838981 */ /* 0x000f28000c1e1500 */
[----:B------:R1:W2:Y:S01]  /*e2d0*/  @!P4 LDG.E.U16 R133, desc[UR20][R106.64] ;  /* 0x000000146a85c981 */ /* 0x0002a2000c1e1500 */
[----:B------:R-:W-:Y:S06]  /*e2e0*/  BAR.SYNC.DEFER_BLOCKING 0x0 ;  /* 0x0000000000007b1d */ /* 0x000fec0000010000 */
[----:B------:R-:W-:Y:S04]  /*e2f0*/  STL.64 [R1+0x1a0], R98 ;  /* 0x0001a06201007387 */ /* 0x000fe80000100a00 */
[----:B------:R-:W-:Y:S04]  /*e300*/  STL.64 [R1+0x1a8], R100 ;  /* 0x0001a86401007387 */ /* 0x000fe80000100a00 */
[----:B------:R-:W-:Y:S04]  /*e310*/  STL.64 [R1+0x1b0], R102 ;  /* 0x0001b06601007387 */ /* 0x000fe80000100a00 */
[----:B------:R0:W-:Y:S04]  /*e320*/  STL.64 [R1+0x1c0], R106 ;  /* 0x0001c06a01007387 */ /* 0x0001e80000100a00 */
[----:B------:R-:W-:Y:S04]  /*e330*/  STL [R1+0x264], R164 ;  /* 0x000264a401007387 */ /* 0x000fe80000100800 */
[----:B------:R-:W-:Y:S04]  /*e340*/  STS.U16 [R2+UR11+0x11000], R97 ;  /* 0x0110006102007988 */ /* 0x000fe8000800040b */
[----:B0-----:R-:W1:Y:S04]  /*e350*/  LDL.LU.64 R106, [R1+0xf8] ;  /* 0x0000f800016a7983 */ /* 0x001e680000300a00 */
[----:B------:R-:W-:Y:S04]  /*e360*/  STS.U16 [R2+UR11+0x11400], R96 ;  /* 0x0114006002007988 */ /* 0x000fe8000800040b */
[----:B------:R-:W-:Y:S04]  /*e370*/  STS.U16 [R2+UR11+0x11800], R95 ;  /* 0x0118005f02007988 */ /* 0x000fe8000800040b */
[----:B------:R-:W-:Y:S04]  /*e380*/  STS.U16 [R2+UR11+0x11c00], R94 ;  /* 0x011c005e02007988 */ /* 0x000fe8000800040b */
[----:B------:R-:W2:Y:S04]  /*e390*/  LDL.LU.64 R108, [R1+0xe8] ;  /* 0x0000e800016c7983 */ /* 0x000ea80000300a00 */
[----:B------:R0:W-:Y:S04]  /*e3a0*/  STS.U16 [R0+UR11+0x11500], R92 ;  /* 0x0115005c00007988 */ /* 0x0001e8000800040b */
[----:B------:R-:W3:Y:S04]  /*e3b0*/  LDL.LU.64 R102, [R1+0x108] ;  /* 0x0001080001667983 */ /* 0x000ee80000300a00 */
[----:B------:R-:W4:Y:S01]  /*e3c0*/  LDL.LU.64 R100, [R1+0x118] ;  /* 0x0001180001647983 */ /* 0x000f220000300a00 */
[----:B0-----:R-:W-:-:S03]  /*e3d0*/  LOP3.LUT R92, R163, 0x1f, RZ, 0xc0, !PT ;  /* 0x0000001fa35c7812 */ /* 0x001fc600078ec0ff */
[----:B------:R-:W4:Y:S01]  /*e3e0*/  LDL.LU.64 R160, [R1+0x178] ;  /* 0x0001780001a07983 */ /* 0x000f220000300a00 */
[----:B------:R-:W-:-:S03]  /*e3f0*/  ISETP.GE.AND P0, PT, R92, R165, PT ;  /* 0x000000a55c00720c */ /* 0x000fc60003f06270 */
[----:B------:R-:W4:Y:S04]  /*e400*/  LDL.LU.64 R96, [R1+0x138] ;  /* 0x0001380001607983 */ /* 0x000f280000300a00 */
[----:B------:R-:W4:Y:S04]  /*e410*/  LDL.LU.64 R98, [R1+0x128] ;  /* 0x0001280001627983 */ /* 0x000f280000300a00 */
[----:B------:R0:W-:Y:S04]  /*e420*/  STS.U16 [R0+UR11+0x11100], R93 ;  /* 0x0111005d00007988 */ /* 0x0001e8000800040b */
[----:B------:R-:W4:Y:S04]  /*e430*/  LDL.LU.64 R162, [R1+0x168] ;  /* 0x0001680001a27983 */ /* 0x000f280000300a00 */
[----:B0-----:R-:W4:Y:S04]  /*e440*/  LDL.LU.64 R92, [R1+0x158] ;  /* 0x00015800015c7983 */ /* 0x001f280000300a00 */
[----:B------:R-:W4:Y:S01]  /*e450*/  LDL.LU.64 R94, [R1+0x148] ;  /* 0x00014800015e7983 */ /* 0x000f220000300a00 */
[----:B------:R-:W-:-:S02]  /*e460*/  PRMT R119, RZ, 0x7610, R119 ;  /* 0x00007610ff777816 */ /* 0x000fc40000000077 */
[----:B------:R-:W-:Y:S02]  /*e470*/  PRMT R118, RZ, 0x7610, R118 ;  /* 0x00007610ff767816 */ /* 0x000fe40000000076 */
[----:B------:R-:W-:Y:S02]  /*e480*/  PRMT R121, RZ, 0x7610, R121 ;  /* 0x00007610ff797816 */ /* 0x000fe40000000079 */
[----:B------:R-:W-:Y:S02]  /*e490*/  PRMT R120, RZ, 0x7610, R120 ;  /* 0x00007610ff787816 */ /* 0x000fe40000000078 */
[----:B------:R-:W-:Y:S01]  /*e4a0*/  PRMT R123, RZ, 0x7610, R123 ;  /* 0x00007610ff7b7816 */ /* 0x000fe2000000007b */
[----:B------:R-:W-:Y:S01]  /*e4b0*/  IMAD.WIDE R110, R3, 0x2, R110 ;  /* 0x00000002036e7825 */ /* 0x000fe200078e026e */
[----:B------:R-:W-:Y:S02]  /*e4c0*/  PRMT R122, RZ, 0x7610, R122 ;  /* 0x00007610ff7a7816 */ /* 0x000fe4000000007a */
[----:B------:R-:W-:-:S02]  /*e4d0*/  PRMT R125, RZ, 0x7610, R125 ;  /* 0x00007610ff7d7816 */ /* 0x000fc4000000007d */
[----:B------:R-:W-:Y:S01]  /*e4e0*/  PRMT R124, RZ, 0x7610, R124 ;  /* 0x00007610ff7c7816 */ /* 0x000fe2000000007c */
[----:B------:R-:W4:Y:S01]  /*e4f0*/  @!P0 LDG.E.U16 R120, desc[UR20][R110.64] ;  /* 0x000000146e788981 */ /* 0x000f22000c1e1500 */
[----:B------:R-:W-:Y:S01]  /*e500*/  IMAD.WIDE R112, R3, 0x2, R112 ;  /* 0x0000000203707825 */ /* 0x000fe200078e0270 */
[----:B------:R-:W-:-:S03]  /*e510*/  PRMT R127, RZ, 0x7610, R127 ;  /* 0x00007610ff7f7816 */ /* 0x000fc6000000007f */
[C---:B------:R-:W-:Y:S01]  /*e520*/  IMAD.WIDE R114, R3.reuse, 0x2, R114 ;  /* 0x0000000203727825 */ /* 0x040fe200078e0272 */
[----:B------:R-:W-:Y:S01]  /*e530*/  PRMT R126, RZ, 0x7610, R126 ;  /* 0x00007610ff7e7816 */ /* 0x000fe2000000007e */
[----:B------:R-:W4:Y:S01]  /*e540*/  @!P0 LDG.E.U16 R119, desc[UR20][R112.64] ;  /* 0x0000001470778981 */ /* 0x000f22000c1e1500 */
[----:B------:R-:W-:Y:S02]  /*e550*/  PRMT R129, RZ, 0x7610, R129 ;  /* 0x00007610ff817816 */ /* 0x000fe40000000081 */
[----:B------:R-:W-:Y:S01]  /*e560*/  PRMT R128, RZ, 0x7610, R128 ;  /* 0x00007610ff807816 */ /* 0x000fe20000000080 */
[----:B------:R-:W4:Y:S01]  /*e570*/  @!P0 LDG.E.U16 R118, desc[UR20][R114.64] ;  /* 0x0000001472768981 */ /* 0x000f22000c1e1500 */
[----:B------:R-:W-:Y:S01]  /*e580*/  PRMT R130, RZ, 0x7610, R130 ;  /* 0x00007610ff827816 */ /* 0x000fe20000000082 */
[----:B-1----:R-:W-:-:S05]  /*e590*/  IMAD.WIDE R106, R3, 0x2, R106 ;  /* 0x00000002036a7825 */ /* 0x002fca00078e026a */
[----:B------:R-:W4:Y:S01]  /*e5a0*/  @!P0 LDG.E.U16 R122, desc[UR20][R106.64] ;  /* 0x000000146a7a8981 */ /* 0x000f22000c1e1500 */
[----:B--2---:R-:W-:-:S05]  /*e5b0*/  IMAD.WIDE R108, R3, 0x2, R108 ;  /* 0x00000002036c7825 */ /* 0x004fca00078e026c */
[----:B------:R-:W2:Y:S01]  /*e5c0*/  @!P0 LDG.E.U16 R121, desc[UR20][R108.64] ;  /* 0x000000146c798981 */ /* 0x000ea2000c1e1500 */
[----:B---3--:R-:W-:-:S04]  /*e5d0*/  IMAD.WIDE R102, R3, 0x2, R102 ;  /* 0x0000000203667825 */ /* 0x008fc800078e0266 */
[C---:B----4-:R-:W-:Y:S01]  /*e5e0*/  IMAD.WIDE R100, R3.reuse, 0x2, R100 ;  /* 0x0000000203647825 */ /* 0x050fe200078e0264 */
[----:B------:R-:W3:Y:S03]  /*e5f0*/  @!P0 LDG.E.U16 R123, desc[UR20][R102.64] ;  /* 0x00000014667b8981 */ /* 0x000ee6000c1e1500 */
[C---:B------:R-:W-:Y:S01]  /*e600*/  IMAD.WIDE R160, R3.reuse, 0x2, R160 ;  /* 0x0000000203a07825 */ /* 0x040fe200078e02a0 */
[----:B------:R-:W4:Y:S03]  /*e610*/  @!P0 LDG.E.U16 R124, desc[UR20][R100.64] ;  /* 0x00000014647c8981 */ /* 0x000f26000c1e1500 */
[C---:B------:R-:W-:Y:S01]  /*e620*/  IMAD.WIDE R96, R3.reuse, 0x2, R96 ;  /* 0x0000000203607825 */ /* 0x040fe200078e0260 */
[----:B------:R-:W4:Y:S03]  /*e630*/  @!P0 LDG.E.U16 R130, desc[UR20][R160.64] ;  /* 0x00000014a0828981 */ /* 0x000f26000c1e1500 */
[C---:B------:R-:W-:Y:S01]  /*e640*/  IMAD.WIDE R98, R3.reuse, 0x2, R98 ;  /* 0x0000000203627825 */ /* 0x040fe200078e0262 */
[----:B------:R-:W4:Y:S04]  /*e650*/  @!P0 LDG.E.U16 R126, desc[UR20][R96.64] ;  /* 0x00000014607e8981 */ /* 0x000f28000c1e1500 */
[----:B------:R-:W4:Y:S01]  /*e660*/  @!P0 LDG.E.U16 R125, desc[UR20][R98.64] ;  /* 0x00000014627d8981 */ /* 0x000f22000c1e1500 */
[----:B------:R-:W-:-:S05]  /*e670*/  IMAD.WIDE R162, R3, 0x2, R162 ;  /* 0x0000000203a27825 */ /* 0x000fca00078e02a2 */
[----:B------:R-:W4:Y:S01]  /*e680*/  @!P0 LDG.E.U16 R129, desc[UR20][R162.64] ;  /* 0x00000014a2818981 */ /* 0x000f22000c1e1500 */
[----:B------:R-:W-:-:S04]  /*e690*/  IMAD.WIDE R92, R3, 0x2, R92 ;  /* 0x00000002035c7825 */ /* 0x000fc800078e025c */
[----:B------:R-:W-:Y:S01]  /*e6a0*/  IMAD.WIDE R94, R3, 0x2, R94 ;  /* 0x00000002035e7825 */ /* 0x000fe200078e025e */
[----:B------:R-:W4:Y:S04]  /*e6b0*/  @!P0 LDG.E.U16 R128, desc[UR20][R92.64] ;  /* 0x000000145c808981 */ /* 0x000f28000c1e1500 */
[----:B------:R-:W4:Y:S04]  /*e6c0*/  @!P0 LDG.E.U16 R127, desc[UR20][R94.64] ;  /* 0x000000145e7f8981 */ /* 0x000f28000c1e1500 */
[----:B------:R-:W-:Y:S04]  /*e6d0*/  STL.64 [R1+0xb8], R114 ;  /* 0x0000b87201007387 */ /* 0x000fe80000100a00 */
[----:B------:R-:W-:Y:S04]  /*e6e0*/  STL.64 [R1+0xc8], R112 ;  /* 0x0000c87001007387 */ /* 0x000fe80000100a00 */
[----:B------:R-:W-:Y:S04]  /*e6f0*/  STL.64 [R1+0xd8], R110 ;  /* 0x0000d86e01007387 */ /* 0x000fe80000100a00 */
[----:B------:R-:W-:Y:S04]  /*e700*/  STL [R1+0x268], R165 ;  /* 0x000268a501007387 */ /* 0x000fe80000100800 */
[----:B------:R-:W-:Y:S04]  /*e710*/  STL.64 [R1+0xe8], R108 ;  /* 0x0000e86c01007387 */ /* 0x000fe80000100a00 */
[----:B------:R-:W-:Y:S04]  /*e720*/  STL.64 [R1+0xf8], R106 ;  /* 0x0000f86a01007387 */ /* 0x000fe80000100a00 */
[----:B------:R-:W-:Y:S04]  /*e730*/  STL.64 [R1+0x108], R102 ;  /* 0x0001086601007387 */ /* 0x000fe80000100a00 */
[----:B------:R-:W-:Y:S04]  /*e740*/  STL.64 [R1+0x118], R100 ;  /* 0x0001186401007387 */ /* 0x000fe80000100a00 */
[----:B------:R-:W-:Y:S04]  /*e750*/  STL.64 [R1+0x128], R98 ;  /* 0x0001286201007387 */ /* 0x000fe80000100a00 */
[----:B------:R-:W-:Y:S04]  /*e760*/  STL.64 [R1+0x138], R96 ;  /* 0x0001386001007387 */ /* 0x000fe80000100a00 */
[----:B------:R0:W-:Y:S01]  /*e770*/  STL.64 [R1+0x178], R160 ;  /* 0x000178a001007387 */ /* 0x0001e20000100a00 */
[----:B------:R-:W-:-:S03]  /*e780*/  LOP3.LUT R137, R2, 0x40, RZ, 0x3c, !PT ;  /* 0x0000004002897812 */ /* 0x000fc600078e3cff */
[----:B------:R-:W-:Y:S04]  /*e790*/  STS.U16 [R0+UR11+0x11900], R116 ;  /* 0x0119007400007988 */ /* 0x000fe8000800040b */
[----:B0-----:R-:W4:Y:S04]  /*e7a0*/  LDL.LU.64 R160, [R1+0x500] ;  /* 0x0005000001a07983 */ /* 0x001f280000300a00 */
[----:B------:R-:W-:Y:S04]  /*e7b0*/  STL.64 [R1+0x148], R94 ;  /* 0x0001485e01007387 */ /* 0x000fe80000100a00 */
[----:B------:R-:W-:Y:S04]  /*e7c0*/  STL.64 [R1+0x158], R92 ;  /* 0x0001585c01007387 */ /* 0x000fe80000100a00 */
[----:B------:R0:W-:Y:S04]  /*e7d0*/  STL.64 [R1+0x168], R162 ;  /* 0x000168a201007387 */ /* 0x0001e80000100a00 */
[----:B------:R-:W-:Y:S04]  /*e7e0*/  STS.U16 [R0+UR11+0x11d00], R117 ;  /* 0x011d007500007988 */ /* 0x000fe8000800040b */
[----:B------:R1:W-:Y:S04]  /*e7f0*/  STS.U16 [R137+UR11+0x11200], R132 ;  /* 0x0112008489007988 */ /* 0x0003e8000800040b */
[----:B0-----:R-:W4:Y:S04]  /*e800*/  LDL.LU.64 R162, [R1+0x4f8] ;  /* 0x0004f80001a27983 */ /* 0x001f280000300a00 */
[----:B------:R-:W4:Y:S04]  /*e810*/  LDL.LU.64 R92, [R1+0x4f0] ;  /* 0x0004f000015c7983 */ /* 0x000f280000300a00 */
[----:B------:R-:W4:Y:S01]  /*e820*/  LDL.LU.64 R94, [R1+0x4e8] ;  /* 0x0004e800015e7983 */ /* 0x000f220000300a00 */
[----:B-1----:R-:W-:-:S03]  /*e830*/  LOP3.LUT R132, R2, 0x60, RZ, 0x3c, !PT ;  /* 0x0000006002847812 */ /* 0x002fc600078e3cff */
[----:B------:R-:W4:Y:S04]  /*e840*/  LDL.LU.64 R96, [R1+0x4e0] ;  /* 0x0004e00001607983 */ /* 0x000f280000300a00 */
[----:B------:R-:W4:Y:S04]  /*e850*/  LDL.LU.64 R98, [R1+0x4d8] ;  /* 0x0004d80001627983 */ /* 0x000f280000300a00 */
[----:B------:R-:W4:Y:S04]  /*e860*/  LDL.LU.64 R100, [R1+0x4d0] ;  /* 0x0004d00001647983 */ /* 0x000f280000300a00 */
[----:B------:R-:W4:Y:S04]  /*e870*/  LDL.LU.64 R102, [R1+0x4c8] ;  /* 0x0004c80001667983 */ /* 0x000f280000300a00 */
[----:B------:R-:W4:Y:S04]  /*e880*/  LDL.LU.64 R106, [R1+0x4c0] ;  /* 0x0004c000016a7983 */ /* 0x000f280000300a00 */
[----:B------:R-:W-:Y:S04]  /*e890*/  STS.U16 [R137+UR11+0x11600], R139 ;  /* 0x0116008b89007988 */ /* 0x000fe8000800040b */
        /* <DEDUP_REMOVED lines=8> */
[----:B------:R-:W4:Y:S04]  /*e920*/  LDL.LU R116, [R1+0x49c] ;  /* 0x00049c0001747983 */ /* 0x000f280000300800 */
[----:B------:R-:W-:Y:S04]  /*e930*/  STS.U16 [R132+UR11+0x11b00], R133 ;  /* 0x011b008584007988 */ /* 0x000fe8000800040b */
[----:B------:R-:W4:Y:S04]  /*e940*/  LDL.LU R117, [R1+0x498] ;  /* 0x0004980001757983 */ /* 0x000f280000300800 */
[----:B------:R0:W-:Y:S04]  /*e950*/  STS.U16 [R132+UR11+0x11f00], R131 ;  /* 0x011f008384007988 */ /* 0x0001e8000800040b */
[----:B------:R-:W-:Y:S04]  /*e960*/  STS.U16 [R2+UR11+0x9600], R119 ;  /* 0x0096007702007988 */ /* 0x000fe8000800040b */
[----:B------:R1:W-:Y:S04]  /*e970*/  STS.U16 [R2+UR11+0x9800], R118 ;  /* 0x0098007602007988 */ /* 0x0003e8000800040b */
[----:B0-----:R-:W4:Y:S04]  /*e980*/  LDL.LU.64 R132, [R1+0x8] ;  /* 0x0000080001847983 */ /* 0x001f280000300a00 */
[----:B------:R-:W4:Y:S04]  /*e990*/  LDL.LU.64 R138, [R1+0x18] ;  /* 0x00001800018a7983 */ /* 0x000f280000300a00 */
[----:B------:R-:W4:Y:S04]  /*e9a0*/  LDL.LU.64 R136, [R1+0x28] ;  /* 0x0000280001887983 */ /* 0x000f280000300a00 */
[----:B------:R-:W-:Y:S04]  /*e9b0*/  STS.U16 [R2+UR11+0x9400], R120 ;  /* 0x0094007802007988 */ /* 0x000fe8000800040b */
[----:B-1----:R-:W4:Y:S04]  /*e9c0*/  LDL.LU.64 R118, [R1+0xa8] ;  /* 0x0000a80001767983 */ /* 0x002f280000300a00 */
[----:B------:R-:W-:Y:S04]  /*e9d0*/  STS.U16 [R2+UR11+0x9000], R122 ;  /* 0x0090007a02007988 */ /* 0x000fe8000800040b */
[----:B--2---:R0:W-:Y:S04]  /*e9e0*/  STS.U16 [R2+UR11+0x9200], R121 ;  /* 0x0092007902007988 */ /* 0x0041e8000800040b */
[----:B---3--:R1:W-:Y:S04]  /*e9f0*/  STS.U16 [R2+UR11+0x8e00], R123 ;  /* 0x008e007b02007988 */ /* 0x0083e8000800040b */
[----:B0-----:R-:W2:Y:S04]  /*ea00*/  LDL.LU.64 R120, [R1+0x98] ;  /* 0x0000980001787983 */ /* 0x001ea80000300a00 */
[----:B----4-:R-:W-:Y:S04]  /*ea10*/  STS.U16 [R2+UR11+0x8c00], R124 ;  /* 0x008c007c02007988 */ /* 0x010fe8000800040b */
[----:B-1----:R-:W3:Y:S04]  /*ea20*/  LDL.LU.64 R122, [R1+0x88] ;  /* 0x00008800017a7983 */ /* 0x002ee80000300a00 */
[----:B------:R0:W-:Y:S04]  /*ea30*/  STS.U16 [R2+UR11+0x8a00], R125 ;  /* 0x008a007d02007988 */ /* 0x0001e8000800040b */
[----:B------:R-:W-:Y:S04]  /*ea40*/  STS.U16 [R2+UR11+0x8800], R126 ;  /* 0x0088007e02007988 */ /* 0x000fe8000800040b */
[----:B------:R-:W-:Y:S04]  /*ea50*/  STS.U16 [R2+UR11+0x8200], R129 ;  /* 0x0082008102007988 */ /* 0x000fe8000800040b */
[----:B0-----:R-:W4:Y:S04]  /*ea60*/  LDL.LU.64 R124, [R1+0x78] ;  /* 0x00007800017c7983 */ /* 0x001f280000300a00 */
[----:B------:R-:W-:Y:S04]  /*ea70*/  STS.U16 [R2+UR11+0x8400], R128 ;  /* 0x0084008002007988 */ /* 0x000fe8000800040b */
[----:B------:R0:W-:Y:S04]  /*ea80*/  STS.U16 [R2+UR11+0x8600], R127 ;  /* 0x0086007f02007988 */ /* 0x0001e8000800040b */
[----:B------:R1:W-:Y:S04]  /*ea90*/  STS.U16 [R2+UR11+0x8000], R130 ;  /* 0x0080008202007988 */ /* 0x0003e8000800040b */
[----:B0-----:R-:W4:Y:S04]  /*eaa0*/  LDL.LU.64 R126, [R1+0x68] ;  /* 0x00006800017e7983 */ /* 0x001f280000300a00 */
[----:B------:R-:W4:Y:S04]  /*eab0*/  LDL.LU.64 R128, [R1+0x58] ;  /* 0x0000580001807983 */ /* 0x000f280000300a00 */
[----:B-1----:R-:W4:Y:S04]  /*eac0*/  LDL.LU.64 R130, [R1+0x48] ;  /* 0x0000480001827983 */ /* 0x002f280000300a00 */
        /* <DEDUP_REMOVED lines=8> */
[----:B------:R-:W-:Y:S02]  /*eb50*/  PRMT R89, RZ, 0x7610, R89 ;  /* 0x00007610ff597816 */ /* 0x000fe40000000059 */
[----:B------:R-:W-:Y:S02]  /*eb60*/  PRMT R90, RZ, 0x7610, R90 ;  /* 0x00007610ff5a7816 */ /* 0x000fe4000000005a */
[----:B------:R-:W-:Y:S02]  /*eb70*/  PRMT R91, RZ, 0x7610, R91 ;  /* 0x00007610ff5b7816 */ /* 0x000fe4000000005b */
[----:B------:R-:W-:Y:S01]  /*eb80*/  PRMT R81, RZ, 0x7610, R81 ;  /* 0x00007610ff517816 */ /* 0x000fe20000000051 */
[----:B------:R-:W-:-:S04]  /*eb90*/  IMAD.WIDE R132, R3, 0x2, R132 ;  /* 0x0000000203847825 */ /* 0x000fc800078e0284 */
[C---:B------:R-:W-:Y:S01]  /*eba0*/  IMAD.WIDE R138, R3.reuse, 0x2, R138 ;  /* 0x00000002038a7825 */ /* 0x040fe200078e028a */
[----:B------:R-:W-:Y:S03]  /*ebb0*/  STL.64 [R1+0x8], R132 ;  /* 0x0000088401007387 */ /* 0x000fe60000100a00 */
[C---:B------:R-:W-:Y:S01]  /*ebc0*/  IMAD.WIDE R136, R3.reuse, 0x2, R136 ;  /* 0x0000000203887825 */ /* 0x040fe200078e0288 */
[----:B------:R-:W-:Y:S04]  /*ebd0*/  STL.64 [R1+0x18], R138 ;  /* 0x0000188a01007387 */ /* 0x000fe80000100a00 */
[----:B------:R-:W-:Y:S01]  /*ebe0*/  STL.64 [R1+0x28], R136 ;  /* 0x0000288801007387 */ /* 0x000fe20000100a00 */
[----:B------:R-:W-:-:S03]  /*ebf0*/  IMAD.WIDE R118, R3, 0x2, R118 ;  /* 0x0000000203767825 */ /* 0x000fc600078e0276 */
[----:B------:R-:W4:Y:S04]  /*ec00*/  @!P0 LDG.E.U16 R90, desc[UR20][R136.64] ;  /* 0x00000014885a8981 */ /* 0x000f28000c1e1500 */
[----:B------:R0:W4:Y:S04]  /*ec10*/  @!P0 LDG.E.U16 R82, desc[UR20][R118.64] ;  /* 0x0000001476528981 */ /* 0x000128000c1e1500 */
[----:B------:R-:W4:Y:S04]  /*ec20*/  @!P0 LDG.E.U16 R91, desc[UR20][R138.64] ;  /* 0x000000148a5b8981 */ /* 0x000f28000c1e1500 */
[----:B------:R-:W4:Y:S01]  /*ec30*/  @!P0 LDG.E.U16 R81, desc[UR20][R132.64] ;  /* 0x0000001484518981 */ /* 0x000f22000c1e1500 */
[----:B--2---:R-:W-:-:S05]  /*ec40*/  IMAD.WIDE R120, R3, 0x2, R120 ;  /* 0x0000000203787825 */ /* 0x004fca00078e0278 */
[----:B------:R1:W2:Y:S01]  /*ec50*/  @!P0 LDG.E.U16 R83, desc[UR20][R120.64] ;  /* 0x0000001478538981 */ /* 0x0002a2000c1e1500 */
[----:B---3--:R-:W-:-:S05]  /*ec60*/  IMAD.WIDE R122, R3, 0x2, R122 ;  /* 0x00000002037a7825 */ /* 0x008fca00078e027a */
[----:B------:R3:W2:Y:S01]  /*ec70*/  @!P0 LDG.E.U16 R84, desc[UR20][R122.64] ;  /* 0x000000147a548981 */ /* 0x0006a2000c1e1500 */
[----:B----4-:R-:W-:-:S05]  /*ec80*/  IMAD.WIDE R124, R3, 0x2, R124 ;  /* 0x00000002037c7825 */ /* 0x010fca00078e027c */
[----:B------:R4:W2:Y:S01]  /*ec90*/  @!P0 LDG.E.U16 R85, desc[UR20][R124.64] ;  /* 0x000000147c558981 */ /* 0x0008a2000c1e1500 */
[----:B------:R-:W-:-:S04]  /*eca0*/  IMAD.WIDE R126, R3, 0x2, R126 ;  /* 0x00000002037e7825 */ /* 0x000fc800078e027e */
[C---:B------:R-:W-:Y:S01]  /*ecb0*/  IMAD.WIDE R128, R3.reuse, 0x2, R128 ;  /* 0x0000000203807825 */ /* 0x040fe200078e0280 */
[----:B------:R0:W2:Y:S03]  /*ecc0*/  @!P0 LDG.E.U16 R86, desc[UR20][R126.64] ;  /* 0x000000147e568981 */ /* 0x0000a6000c1e1500 */
[C---:B------:R-:W-:Y:S01]  /*ecd0*/  IMAD.WIDE R130, R3.reuse, 0x2, R130 ;  /* 0x0000000203827825 */ /* 0x040fe200078e0282 */
[----:B------:R0:W2:Y:S03]  /*ece0*/  @!P0 LDG.E.U16 R87, desc[UR20][R128.64] ;  /* 0x0000001480578981 */ /* 0x0000a6000c1e1500 */
[C---:B------:R-:W-:Y:S01]  /*ecf0*/  IMAD.WIDE R134, R3.reuse, 0x2, R134 ;  /* 0x0000000203867825 */ /* 0x040fe200078e0286 */
[----:B------:R0:W2:Y:S04]  /*ed00*/  @!P0 LDG.E.U16 R88, desc[UR20][R130.64] ;  /* 0x0000001482588981 */ /* 0x0000a8000c1e1500 */
[----:B------:R-:W-:Y:S04]  /*ed10*/  STL.64 [R1+0x38], R134 ;  /* 0x0000388601007387 */ /* 0x000fe80000100a00 */
[----:B------:R-:W-:Y:S04]  /*ed20*/  STL.64 [R1+0x48], R130 ;  /* 0x0000488201007387 */ /* 0x000fe80000100a00 */
[----:B------:R-:W-:Y:S04]  /*ed30*/  STL.64 [R1+0x58], R128 ;  /* 0x0000588001007387 */ /* 0x000fe80000100a00 */
[----:B------:R-:W-:Y:S04]  /*ed40*/  STL.64 [R1+0x68], R126 ;  /* 0x0000687e01007387 */ /* 0x000fe80000100a00 */
[----:B------:R-:W-:Y:S04]  /*ed50*/  STL.64 [R1+0x88], R122 ;  /* 0x0000887a01007387 */ /* 0x000fe80000100a00 */
[----:B------:R-:W-:Y:S04]  /*ed60*/  STL.64 [R1+0x98], R120 ;  /* 0x0000987801007387 */ /* 0x000fe80000100a00 */
[----:B------:R0:W-:Y:S04]  /*ed70*/  STL.64 [R1+0xa8], R118 ;  /* 0x0000a87601007387 */ /* 0x0001e80000100a00 */
[----:B------:R1:W2:Y:S04]  /*ed80*/  @!P0 LDG.E.U16 R89, desc[UR20][R134.64] ;  /* 0x0000001486598981 */ /* 0x0002a8000c1e1500 */
[----:B0-----:R-:W2:Y:S04]  /*ed90*/  LDL.LU.64 R118, [R1+0x490] ;  /* 0x0004900001767983 */ /* 0x001ea80000300a00 */
[----:B------:R-:W1:Y:S04]  /*eda0*/  LDL.LU.64 R120, [R1+0x488] ;  /* 0x0004880001787983 */ /* 0x000e680000300a00 */
[----:B------:R-:W3:Y:S04]  /*edb0*/  LDL.LU.64 R122, [R1+0x480] ;  /* 0x00048000017a7983 */ /* 0x000ee80000300a00 */
[----:B------:R0:W-:Y:S04]  /*edc0*/  STL.64 [R1+0x78], R124 ;  /* 0x0000787c01007387 */ /* 0x0001e80000100a00 */
[----:B0-----:R-:W4:Y:S04]  /*edd0*/  LDL.LU.64 R124, [R1+0x478] ;  /* 0x00047800017c7983 */ /* 0x001f280000300a00 */
[----:B------:R-:W4:Y:S04]  /*ede0*/  LDL.LU.64 R126, [R1+0x470] ;  /* 0x00047000017e7983 */ /* 0x000f280000300a00 */
[----:B------:R-:W4:Y:S04]  /*edf0*/  LDL.LU.64 R128, [R1+0x468] ;  /* 0x0004680001807983 */ /* 0x000f280000300a00 */
[----:B------:R-:W4:Y:S04]  /*ee00*/  LDL.LU.64 R130, [R1+0x460] ;  /* 0x0004600001827983 */ /* 0x000f280000300a00 */
[----:B------:R-:W4:Y:S04]  /*ee10*/  LDL.LU.64 R134, [R1+0x458] ;  /* 0x0004580001867983 */ /* 0x000f280000300a00 */
[----:B------:R-:W4:Y:S04]  /*ee20*/  LDL.LU.64 R136, [R1+0x450] ;  /* 0x0004500001887983 */ /* 0x000f280000300a00 */
[----:B------:R-:W4:Y:S04]  /*ee30*/  LDL.LU.64 R138, [R1+0x448] ;  /* 0x00044800018a7983 */ /* 0x000f280000300a00 */
[----:B------:R-:W4:Y:S01]  /*ee40*/  LDL.LU.64 R132, [R1+0x440] ;  /* 0x0004400001847983 */ /* 0x000f220000300a00 */
[----:B------:R-:W-:Y:S01]  /*ee50*/  PRMT R80, RZ, 0x7610, R80 ;  /* 0x00007610ff507816 */ /* 0x000fe20000000050 */
[----:B------:R-:W-:Y:S01]  /*ee60*/  IMAD.WIDE R162, R3, 0x2, R162 ;  /* 0x0000000203a27825 */ /* 0x000fe200078e02a2 */
[----:B------:R-:W-:-:S02]  /*ee70*/  PRMT R79, RZ, 0x7610, R79 ;  /* 0x00007610ff4f7816 */ /* 0x000fc4000000004f */
[----:B------:R-:W-:Y:S01]  /*ee80*/  PRMT R78, RZ, 0x7610, R78 ;  /* 0x00007610ff4e7816 */ /* 0x000fe2000000004e */
[C---:B------:R-:W-:Y:S01]  /*ee90*/  IMAD.WIDE R158, R3.reuse, 0x2, R158 ;  /* 0x00000002039e7825 */ /* 0x040fe200078e029e */
[----:B------:R-:W-:Y:S01]  /*eea0*/  PRMT R77, RZ, 0x7610, R77 ;  /* 0x00007610ff4d7816 */ /* 0x000fe2000000004d */
[----:B------:R-:W4:Y:S01]  /*eeb0*/  @!P0 LDG.E.U16 R80, desc[UR20][R162.64] ;  /* 0x00000014a2508981 */ /* 0x000f22000c1e1500 */
        /* <DEDUP_REMOVED lines=15> */
[----:B------:R-:W4:Y:S02]  /*efb0*/  @!P0 LDG.E.U16 R77, desc[UR20][R156.64] ;  /* 0x000000149c4d8981 */ /* 0x000f24000c1e1500 */
        /* <DEDUP_REMOVED lines=48> */
[----:B------:R-:W-:Y:S01]  /*f2c0*/  IMAD.WIDE R116, R3, 0x2, R116 ;  /* 0x0000000203747825 */ /* 0x000fe200078e0274 */
[----:B------:R-:W-:Y:S01]  /*f2d0*/  PRMT R62, RZ, 0x7610, R62 ;  /* 0x00007610ff3e7816 */ /* 0x000fe2000000003e */
[----:B------:R-:W4:Y:S01]  /*f2e0*/  @!P0 LDG.E.U16 R56, desc[UR20][R114.64] ;  /* 0x0000001472388981 */ /* 0x000f22000c1e1500 */
[----:B------:R-:W-:-:S02]  /*f2f0*/  PRMT R65, RZ, 0x7610, R65 ;  /* 0x00007610ff417816 */ /* 0x000fc40000000041 */
[----:B------:R-:W-:Y:S01]  /*f300*/  PRMT R64, RZ, 0x7610, R64 ;  /* 0x00007610ff407816 */ /* 0x000fe20000000040 */
[----:B------:R-:W4:Y:S01]  /*f310*/  @!P0 LDG.E.U16 R57, desc[UR20][R116.64] ;  /* 0x0000001474398981 */ /* 0x000f22000c1e1500 */
[----:B------:R-:W-:Y:S02]  /*f320*/  PRMT R67, RZ, 0x7610, R67 ;  /* 0x00007610ff437816 */ /* 0x000fe40000000043 */
[----:B------:R-:W-:Y:S01]  /*f330*/  PRMT R66, RZ, 0x7610, R66 ;  /* 0x00007610ff427816 */ /* 0x000fe20000000042 */
[----:B------:R-:W-:Y:S01]  /*f340*/  IMAD.WIDE R140, R3, 0x2, R140 ;  /* 0x00000002038c7825 */ /* 0x000fe200078e028c */
[----:B------:R-:W-:Y:S02]  /*f350*/  PRMT R69, RZ, 0x7610, R69 ;  /* 0x00007610ff457816 */ /* 0x000fe40000000045 */
[----:B------:R-:W-:-:S04]  /*f360*/  PRMT R68, RZ, 0x7610, R68 ;  /* 0x00007610ff447816 */ /* 0x000fc80000000044 */
[----:B------:R-:W4:Y:S01]  /*f370*/  @!P0 LDG.E.U16 R69, desc[UR20][R140.64] ;  /* 0x000000148c458981 */ /* 0x000f22000c1e1500 */
[----:B--2---:R-:W-:-:S04]  /*f380*/  IMAD.WIDE R118, R3, 0x2, R118 ;  /* 0x0000000203767825 */ /* 0x004fc800078e0276 */
[C---:B-1----:R-:W-:Y:S01]  /*f390*/  IMAD.WIDE R120, R3.reuse, 0x2, R120 ;  /* 0x0000000203787825 */ /* 0x042fe200078e0278 */
[----:B------:R-:W2:Y:S03]  /*f3a0*/  @!P0 LDG.E.U16 R58, desc[UR20][R118.64] ;  /* 0x00000014763a8981 */ /* 0x000ea6000c1e1500 */
[C---:B---3--:R-:W-:Y:S01]  /*f3b0*/  IMAD.WIDE R122, R3.reuse, 0x2, R122 ;  /* 0x00000002037a7825 */ /* 0x048fe200078e027a */
[----:B------:R-:W3:Y:S04]  /*f3c0*/  @!P0 LDG.E.U16 R59, desc[UR20][R120.64] ;  /* 0x00000014783b8981 */ /* 0x000ee8000c1e1500 */
[----:B------:R-:W2:Y:S01]  /*f3d0*/  @!P0 LDG.E.U16 R60, desc[UR20][R122.64] ;  /* 0x000000147a3c8981 */ /* 0x000ea2000c1e1500 */
[----:B----4-:R-:W-:-:S04]  /*f3e0*/  IMAD.WIDE R124, R3, 0x2, R124 ;  /* 0x00000002037c7825 */ /* 0x010fc800078e027c */
[C---:B------:R-:W-:Y:S01]  /*f3f0*/  IMAD.WIDE R126, R3.reuse, 0x2, R126 ;  /* 0x00000002037e7825 */ /* 0x040fe200078e027e */
[----:B------:R-:W4:Y:S03]  /*f400*/  @!P0 LDG.E.U16 R61, desc[UR20][R124.64] ;  /* 0x000000147c3d8981 */ /* 0x000f26000c1e1500 */
[C---:B------:R-:W-:Y:S01]  /*f410*/  IMAD.WIDE R128, R3.reuse, 0x2, R128 ;  /* 0x0000000203807825 */ /* 0x040fe200078e0280 */
[----:B------:R-:W2:Y:S03]  /*f420*/  @!P0 LDG.E.U16 R62, desc[UR20][R126.64] ;  /* 0x000000147e3e8981 */ /* 0x000ea6000c1e1500 */
        /* <DEDUP_REMOVED lines=9> */
[----:B------:R-:W2:Y:S04]  /*f4c0*/  @!P0 LDG.E.U16 R68, desc[UR20][R138.64] ;  /* 0x000000148a448981 */ /* 0x000ea8000c1e1500 */
[----:B------:R-:W2:Y:S04]  /*f4d0*/  @!P0 LDG.E.U16 R65, desc[UR20][R132.64] ;  /* 0x0000001484418981 */ /* 0x000ea8000c1e1500 */
        /* <DEDUP_REMOVED lines=21> */
[----:B------:R0:W-:Y:S04]  /*f630*/  STS.U16 [R2+UR11+0x9a00], R82 ;  /* 0x009a005202007988 */ /* 0x0001e8000800040b */
[----:B------:R1:W-:Y:S04]  /*f640*/  STS.U16 [R2+UR11+0x9c00], R83 ;  /* 0x009c005302007988 */ /* 0x0003e8000800040b */
[----:B------:R1:W-:Y:S04]  /*f650*/  STS.U16 [R2+UR11+0x9e00], R84 ;  /* 0x009e005402007988 */ /* 0x0003e8000800040b */
[----:B0-----:R-:W4:Y:S04]  /*f660*/  LDL.LU R82, [R1+0x43c] ;  /* 0x00043c0001527983 */ /* 0x001f280000300800 */
[----:B-1----:R-:W4:Y:S04]  /*f670*/  LDL.LU R83, [R1+0x438] ;  /* 0x0004380001537983 */ /* 0x002f280000300800 */
[----:B------:R-:W4:Y:S04]  /*f680*/  LDL.LU R84, [R1+0x434] ;  /* 0x0004340001547983 */ /* 0x000f280000300800 */
        /* <DEDUP_REMOVED lines=13> */
[----:B------:R-:W-:Y:S04]  /*f760*/  STS.U16 [R2+UR11+0xae00], R81 ;  /* 0x00ae005102007988 */ /* 0x000fe8000800040b */
[----:B------:R1:W-:Y:S04]  /*f770*/  STS.U16 [R2+UR11+0xb000], R80 ;  /* 0x00b0005002007988 */ /* 0x0003e8000800040b */
[----:B0-----:R-:W4:Y:S04]  /*f780*/  LDL.LU R91, [R1+0x418] ;  /* 0x00041800015b7983 */ /* 0x001f280000300800 */
[----:B------:R-:W-:Y:S04]  /*f790*/  STS.U16 [R2+UR11+0xb200], R79 ;  /* 0x00b2004f02007988 */ /* 0x000fe8000800040b */
[----:B------:R0:W-:Y:S04]  /*f7a0*/  STS.U16 [R2+UR11+0xb400], R78 ;  /* 0x00b4004e02007988 */ /* 0x0001e8000800040b */
[----:B-1----:R-:W4:Y:S04]  /*f7b0*/  LDL.LU.64 R80, [R1+0x60] ;  /* 0x0000600001507983 */ /* 0x002f280000300a00 */
[----:B------:R-:W-:Y:S04]  /*f7c0*/  STS.U16 [R2+UR11+0xb600], R77 ;  /* 0x00b6004d02007988 */ /* 0x000fe8000800040b */
[----:B------:R1:W-:Y:S04]  /*f7d0*/  STS.U16 [R2+UR11+0xb800], R76 ;  /* 0x00b8004c02007988 */ /* 0x0003e8000800040b */
[----:B0-----:R-:W4:Y:S04]  /*f7e0*/  LDL.LU.64 R78, [R1+0x70] ;  /* 0x00007000014e7983 */ /* 0x001f280000300a00 */
        /* <DEDUP_REMOVED lines=10> */
[----:B0-----:R-:W4:Y:S04]  /*f890*/  LDL.LU.64 R70, [R1+0xb0] ;  /* 0x0000b00001467983 */ /* 0x001f280000300a00 */
[----:B------:R0:W-:Y:S04]  /*f8a0*/  STS.U16 [R2+UR11+0xf400], R12 ;  /* 0x00f4000c02007988 */ /* 0x0001e8000800040b */
        /* <DEDUP_REMOVED lines=15> */
[----:B---3--:R-:W-:Y:S04]  /*f9a0*/  STS.U16 [R2+UR11+0xda00], R59 ;  /* 0x00da003b02007988 */ /* 0x008fe8000800040b */
[----:B--2---:R0:W-:Y:S04]  /*f9b0*/  STS.U16 [R2+UR11+0xdc00], R58 ;  /* 0x00dc003a02007988 */ /* 0x0041e8000800040b */
[----:B-1----:R-:W2:Y:S04]  /*f9c0*/  LDL.LU.64 R56, [R1+0x120] ;  /* 0x0001200001387983 */ /* 0x002ea80000300a00 */
[----:B----4-:R-:W-:Y:S04]  /*f9d0*/  STS.U16 [R2+UR11+0xd600], R61 ;  /* 0x00d6003d02007988 */ /* 0x010fe8000800040b */
[----:B------:R1:W-:Y:S04]  /*f9e0*/  STS.U16 [R2+UR11+0xd800], R60 ;  /* 0x00d8003c02007988 */ /* 0x0003e8000800040b */
[----:B0-----:R-:W3:Y:S04]  /*f9f0*/  LDL.LU.64 R58, [R1+0x110] ;  /* 0x00011000013a7983 */ /* 0x001ee80000300a00 */
        /* <DEDUP_REMOVED lines=12> */
[----:B-1----:R-:W4:Y:S01]  /*fac0*/  LDL.LU.64 R68, [R1+0xc0] ;  /* 0x0000c00001447983 */ /* 0x002f220000300a00 */
[----:B------:R-:W-:Y:S01]  /*fad0*/  PRMT R9, RZ, 0x7610, R9 ;  /* 0x00007610ff097816 */ /* 0x000fe20000000009 */
[----:B------:R-:W-:-:S05]  /*fae0*/  IMAD.WIDE R80, R3, 0x2, R80 ;  /* 0x0000000203507825 */ /* 0x000fca00078e0250 */
[----:B------:R-:W-:Y:S01]  /*faf0*/  STL.64 [R1+0x60], R80 ;  /* 0x0000605001007387 */ /* 0x000fe20000100a00 */
[----:B------:R-:W-:-:S05]  /*fb00*/  IMAD.WIDE R78, R3, 0x2, R78 ;  /* 0x00000002034e7825 */ /* 0x000fca00078e024e */
[----:B------:R-:W-:Y:S01]  /*fb10*/  STL.64 [R1+0x70], R78 ;  /* 0x0000704e01007387 */ /* 0x000fe20000100a00 */
[----:B------:R-:W-:-:S05]  /*fb20*/  IMAD.WIDE R76, R3, 0x2, R76 ;  /* 0x00000002034c7825 */ /* 0x000fca00078e024c */
[----:B------:R-:W-:Y:S01]  /*fb30*/  STL.64 [R1+0x80], R76 ;  /* 0x0000804c01007387 */ /* 0x000fe20000100a00 */
[----:B------:R-:W-:-:S05]  /*fb40*/  IMAD.WIDE R74, R3, 0x2, R74 ;  /* 0x00000002034a7825 */ /* 0x000fca00078e024a */
[----:B------:R-:W-:Y:S01]  /*fb50*/  STL.64 [R1+0x90], R74 ;  /* 0x0000904a01007387 */ /* 0x000fe20000100a00 */
[----:B------:R-:W-:-:S04]  /*fb60*/  IMAD.WIDE R72, R3, 0x2, R72 ;  /* 0x0000000203487825 */ /* 0x000fc800078e0248 */
[C---:B------:R-:W-:Y:S01]  /*fb70*/  IMAD.WIDE R70, R3.reuse, 0x2, R70 ;  /* 0x0000000203467825 */ /* 0x040fe200078e0246 */
[----:B------:R-:W-:Y:S04]  /*fb80*/  STL.64 [R1+0xa0], R72 ;  /* 0x0000a04801007387 */ /* 0x000fe80000100a00 */
[----:B------:R-:W-:Y:S01]  /*fb90*/  STL.64 [R1+0xb0], R70 ;  /* 0x0000b04601007387 */ /* 0x000fe20000100a00 */
[----:B------:R-:W-:-:S05]  /*fba0*/  IMAD.WIDE R12, R3, 0x2, R12 ;  /* 0x00000002030c7825 */ /* 0x000fca00078e020c */
[----:B------:R0:W4:Y:S01]  /*fbb0*/  @!P0 LDG.E.U16 R9, desc[UR20][R12.64] ;  /* 0x000000140c098981 */ /* 0x000122000c1e1500 */
[----:B------:R-:W-:-:S04]  /*fbc0*/  IMAD.WIDE R48, R3, 0x2, R48 ;  /* 0x0000000203307825 */ /* 0x000fc800078e0230 */
[----:B------:R-:W-:-:S04]  /*fbd0*/  IMAD.WIDE R50, R3, 0x2, R50 ;  /* 0x0000000203327825 */ /* 0x000fc800078e0232 */
[----:B------:R-:W-:-:S04]  /*fbe0*/  IMAD.WIDE R52, R3, 0x2, R52 ;  /* 0x0000000203347825 */ /* 0x000fc800078e0234 */
[----:B------:R-:W-:-:S04]  /*fbf0*/  IMAD.WIDE R54, R3, 0x2, R54 ;  /* 0x0000000203367825 */ /* 0x000fc800078e0236 */
[----:B--2---:R-:W-:-:S04]  /*fc00*/  IMAD.WIDE R56, R3, 0x2, R56 ;  /* 0x0000000203387825 */ /* 0x004fc800078e0238 */
[----:B---3--:R-:W-:-:S04]  /*fc10*/  IMAD.WIDE R58, R3, 0x2, R58 ;  /* 0x00000002033a7825 */ /* 0x008fc800078e023a */
[----:B----4-:R-:W-:-:S04]  /*fc20*/  IMAD.WIDE R60, R3, 0x2, R60 ;  /* 0x00000002033c7825 */ /* 0x010fc800078e023c */
[----:B------:R-:W-:-:S04]  /*fc30*/  IMAD.WIDE R62, R3, 0x2, R62 ;  /* 0x00000002033e7825 */ /* 0x000fc800078e023e */
[----:B------:R-:W-:-:S04]  /*fc40*/  IMAD.WIDE R64, R3, 0x2, R64 ;  /* 0x0000000203407825 */ /* 0x000fc800078e0240 */
[----:B------:R-:W-:-:S04]  /*fc50*/  IMAD.WIDE R66, R3, 0x2, R66 ;  /* 0x0000000203427825 */ /* 0x000fc800078e0242 */
[----:B------:R-:W-:-:S05]  /*fc60*/  IMAD.WIDE R68, R3, 0x2, R68 ;  /* 0x0000000203447825 */ /* 0x000fca00078e0244 */
        /* <DEDUP_REMOVED lines=11> */
[----:B------:R1:W-:Y:S04]  /*fd20*/  STL.64 [R1+0x170], R12 ;  /* 0x0001700c01007387 */ /* 0x0003e80000100a00 */
[----:B-1----:R-:W0:Y:S01]  /*fd30*/  LDL.LU.64 R12, [R1+0x410] ;  /* 0x00041000010c7983 */ /* 0x002e220000300a00 */
[----:B------:R-:W-:Y:S01]  /*fd40*/  PRMT R4, RZ, 0x7610, R4 ;  /* 0x00007610ff047816 */ /* 0x000fe20000000004 */
[----:B------:R-:W-:Y:S01]  /*fd50*/  IMAD.WIDE R90, R3, 0x2, R90 ;  /* 0x00000002035a7825 */ /* 0x000fe200078e025a */
[----:B------:R-:W-:-:S02]  /*fd60*/  PRMT R5, RZ, 0x7610, R5 ;  /* 0x00007610ff057816 */ /* 0x000fc40000000005 */
[----:B------:R-:W-:Y:S01]  /*fd70*/  PRMT R6, RZ, 0x7610, R6 ;  /* 0x00007610ff067816 */ /* 0x000fe20000000006 */
[C---:B------:R-:W-:Y:S01]  /*fd80*/  IMAD.WIDE R88, R3.reuse, 0x2, R88 ;  /* 0x0000000203587825 */ /* 0x040fe200078e0258 */
[----:B------:R-:W-:Y:S01]  /*fd90*/  PRMT R7, RZ, 0x7610, R7 ;  /* 0x00007610ff077816 */ /* 0x000fe20000000007 */
[----:B------:R-:W2:Y:S01]  /*fda0*/  @!P0 LDG.E.U16 R4, desc[UR20][R90.64] ;  /* 0x000000145a048981 */ /* 0x000ea2000c1e1500 */
[----:B------:R-:W-:Y:S01]  /*fdb0*/  PRMT R8, RZ, 0x7610, R8 ;  /* 0x00007610ff087816 */ /* 0x000fe20000000008 */
[C---:B------:R-:W-:Y:S01]  /*fdc0*/  IMAD.WIDE R86, R3.reuse, 0x2, R86 ;  /* 0x0000000203567825 */ /* 0x040fe200078e0256 */
[----:B------:R-:W-:Y:S01]  /*fdd0*/  PRMT R10, RZ, 0x7610, R10 ;  /* 0x00007610ff0a7816 */ /* 0x000fe2000000000a */
[----:B------:R-:W3:Y:S02]  /*fde0*/  @!P0 LDG.E.U16 R5, desc[UR20][R88.64] ;  /* 0x0000001458058981 */ /* 0x000ee4000c1e1500 */
[C---:B------:R-:W-:Y:S01]  /*fdf0*/  IMAD.WIDE R84, R3.reuse, 0x2, R84 ;  /* 0x0000000203547825 */ /* 0x040fe200078e0254 */
[----:B------:R-:W-:Y:S01]  /*fe00*/  PRMT R11, RZ, 0x7610, R11 ;  /* 0x00007610ff0b7816 */ /* 0x000fe2000000000b */
[----:B------:R-:W4:Y:S02]  /*fe10*/  @!P0 LDG.E.U16 R6, desc[UR20][R86.64] ;  /* 0x0000001456068981 */ /* 0x000f24000c1e1500 */
[----:B------:R-:W-:Y:S01]  /*fe20*/  IMAD.WIDE R82, R3, 0x2, R82 ;  /* 0x0000000203527825 */ /* 0x000fe200078e0252 */
[----:B------:R-:W-:Y:S01]  /*fe30*/  PRMT R26, RZ, 0x7610, R26 ;  /* 0x00007610ff1a7816 */ /* 0x000fe2000000001a */
[----:B------:R-:W2:Y:S01]  /*fe40*/  @!P0 LDG.E.U16 R7, desc[UR20][R84.64] ;  /* 0x0000001454078981 */ /* 0x000ea2000c1e1500 */
[----:B------:R-:W-:-:S02]  /*fe50*/  PRMT R15, RZ, 0x7610, R15 ;  /* 0x00007610ff0f7816 */ /* 0x000fc4000000000f */
[----:B------:R-:W-:Y:S01]  /*fe60*/  PRMT R14, RZ, 0x7610, R14 ;  /* 0x00007610ff0e7816 */ /* 0x000fe2000000000e */
[----:B------:R-:W2:Y:S01]  /*fe70*/  @!P0 LDG.E.U16 R8, desc[UR20][R82.64] ;  /* 0x0000001452088981 */ /* 0x000ea2000c1e1500 */
[----:B------:R-:W-:Y:S02]  /*fe80*/  PRMT R17, RZ, 0x7610, R17 ;  /* 0x00007610ff117816 */ /* 0x000fe40000000011 */
[----:B------:R-:W-:Y:S01]  /*fe90*/  PRMT R16, RZ, 0x7610, R16 ;  /* 0x00007610ff107816 */ /* 0x000fe20000000010 */
[----:B------:R-:W2:Y:S01]  /*fea0*/  @!P0 LDG.E.U16 R10, desc[UR20][R48.64] ;  /* 0x00000014300a8981 */ /* 0x000ea2000c1e1500 */
[----:B------:R-:W-:Y:S02]  /*feb0*/  PRMT R19, RZ, 0x7610, R19 ;  /* 0x00007610ff137816 */ /* 0x000fe40000000013 */
        /* <DEDUP_REMOVED lines=10> */
[----:B------:R-:W2:Y:S04]  /*ff60*/  @!P0 LDG.E.U16 R14, desc[UR20][R80.64] ;  /* 0x00000014500e8981 */ /* 0x000ea8000c1e1500 */
        /* <DEDUP_REMOVED lines=8> */
[----:B------:R-:W3:Y:S04]  /*fff0*/  @!P0 LDG.E.U16 R25, desc[UR20][R58.64] ;  /* 0x000000143a198981 */ /* 0x000ee8000c1e1500 */
[----:B------:R-:W4:Y:S04]  /*10000*/  @!P0 LDG.E.U16 R24, desc[UR20][R60.64] ;  /* 0x000000143c188981 */ /* 0x000f28000c1e1500 */
[----:B------:R-:W4:Y:S04]  /*10010*/  LDL.LU.64 R48, [R1+0x408] ;  /* 0x0004080001307983 */ /* 0x000f280000300a00 */
[----:B------:R-:W4:Y:S01]  /*10020*/  LDL.LU.64 R50, [R1+0x400] ;  /* 0x0004000001327983 */ /* 0x000f220000300a00 */
[----:B0-----:R-:W-:-:S02]  /*10030*/  PRMT R12, RZ, 0x7610, R12 ;  /* 0x00007610ff0c7816 */ /* 0x001fc4000000000c */
[----:B------:R-:W-:-:S04]  /*10040*/  PRMT R13, RZ, 0x7610, R13 ;  /* 0x00007610ff0d7816 */ /* 0x000fc8000000000d */
[----:B------:R-:W4:Y:S04]  /*10050*/  @!P0 LDG.E.U16 R12, desc[UR20][R52.64] ;  /* 0x00000014340c8981 */ /* 0x000f28000c1e1500 */
[----:B------:R-:W4:Y:S04]  /*10060*/  @!P0 LDG.E.U16 R13, desc[UR20][R54.64] ;  /* 0x00000014360d8981 */ /* 0x000f28000c1e1500 */
[----:B------:R-:W4:Y:S04]  /*10070*/  LDL.LU.64 R52, [R1+0x3f8] ;  /* 0x0003f80001347983 */ /* 0x000f280000300a00 */
        /* <DEDUP_REMOVED lines=14> */
[----:B--2---:R0:W-:Y:S04]  /*10160*/  STS.U16 [R2+UR11+0xf600], R4 ;  /* 0x00f6000402007988 */ /* 0x0041e8000800040b */
[----:B---3--:R1:W-:Y:S04]  /*10170*/  STS.U16 [R2+UR11+0xf800], R5 ;  /* 0x00f8000502007988 */ /* 0x0083e8000800040b */
[----:B----4-:R2:W-:Y:S04]  /*10180*/  STS.U16 [R2+UR11+0xfa00], R6 ;  /* 0x00fa000602007988 */ /* 0x0105e8000800040b */
[----:B0-----:R-:W3:Y:S04]  /*10190*/  LDL.LU R4, [R1+0x378] ;  /* 0x0003780001047983 */ /* 0x001ee80000300800 */
[----:B-1----:R-:W3:Y:S04]  /*101a0*/  LDL.LU R5, [R1+0x374] ;  /* 0x0003740001057983 */ /* 0x002ee80000300800 */
[----:B--2---:R-:W2:Y:S04]  /*101b0*/  LDL.LU R6, [R1+0x370] ;  /* 0x0003700001067983 */ /* 0x004ea80000300800 */
[----:B------:R0:W-:Y:S04]  /*101c0*/  STS.U16 [R2+UR11+0xfc00], R7 ;  /* 0x00fc000702007988 */ /* 0x0001e8000800040b */
[----:B------:R1:W-:Y:S04]  /*101d0*/  STS.U16 [R2+UR11+0xfe00], R8 ;  /* 0x00fe000802007988 */ /* 0x0003e8000800040b */
[----:B------:R4:W-:Y:S04]  /*101e0*/  STS.U16 [R0+UR11+0x8100], R9 ;  /* 0x0081000900007988 */ /* 0x0009e8000800040b */
[----:B0-----:R-:W2:Y:S04]  /*101f0*/  LDL.LU R7, [R1+0x36c] ;  /* 0x00036c0001077983 */ /* 0x001ea80000300800 */
[----:B-1----:R-:W2:Y:S04]  /*10200*/  LDL.LU R8, [R1+0x368] ;  /* 0x0003680001087983 */ /* 0x002ea80000300800 */
[----:B----4-:R-:W2:Y:S04]  /*10210*/  LDL.LU R9, [R1+0x364] ;  /* 0x0003640001097983 */ /* 0x010ea80000300800 */
[----:B------:R0:W-:Y:S04]  /*10220*/  STS.U16 [R0+UR11+0x8300], R10 ;  /* 0x0083000a00007988 */ /* 0x0001e8000800040b */
[----:B------:R1:W-:Y:S04]  /*10230*/  STS.U16 [R0+UR11+0x8500], R11 ;  /* 0x0085000b00007988 */ /* 0x0003e8000800040b */
[----:B0-----:R-:W4:Y:S04]  /*10240*/  LDL.LU R10, [R1+0x360] ;  /* 0x00036000010a7983 */ /* 0x001f280000300800 */
[----:B-1----:R-:W4:Y:S04]  /*10250*/  LDL.LU R11, [R1+0x35c] ;  /* 0x00035c00010b7983 */ /* 0x002f280000300800 */
[----:B------:R-:W-:Y:S04]  /*10260*/  STS.U16 [R0+UR11+0x8b00], R26 ;  /* 0x008b001a00007988 */ /* 0x000fe8000800040b */
        /* <DEDUP_REMOVED lines=12> */
[----:B------:R0:W-:Y:S04]  /*10330*/  STS.U16 [R0+UR11+0x8700], R12 ;  /* 0x0087000c00007988 */ /* 0x0001e8000800040b */
[----:B------:R1:W-:Y:S04]  /*10340*/  STS.U16 [R0+UR11+0x8900], R13 ;  /* 0x0089000d00007988 */ /* 0x0003e8000800040b */
[----:B0-----:R-:W2:Y:S04]  /*10350*/  LDL.LU R12, [R1+0x358] ;  /* 0x00035800010c7983 */ /* 0x001ea80000300800 */
[----:B-1----:R-:W2:Y:S04]  /*10360*/  LDL.LU R13, [R1+0x354] ;  /* 0x00035400010d7983 */ /* 0x002ea80000300800 */
[----:B------:R-:W2:Y:S04]  /*10370*/  LDL.LU R26, [R1+0x350] ;  /* 0x00035000011a7983 */ /* 0x000ea80000300800 */
[----:B------:R-:W2:Y:S04]  /*10380*/  LDL.LU.64 R14, [R1+0x50] ;  /* 0x00005000010e7983 */ /* 0x000ea80000300a00 */
[----:B------:R-:W3:Y:S04]  /*10390*/  LDL.LU.64 R16, [R1+0x40] ;  /* 0x0000400001107983 */ /* 0x000ee80000300a00 */
[----:B------:R-:W4:Y:S04]  /*103a0*/  LDL.LU.64 R18, [R1+0x30] ;  /* 0x0000300001127983 */ /* 0x000f280000300a00 */
[----:B------:R-:W4:Y:S04]  /*103b0*/  LDL.LU.64 R20, [R1+0x20] ;  /* 0x0000200001147983 */ /* 0x000f280000300a00 */
[----:B------:R-:W4:Y:S04]  /*103c0*/  LDL.LU.64 R22, [R1+0x10] ;  /* 0x0000100001167983 */ /* 0x000f280000300a00 */
[----:B------:R-:W4:Y:S01]  /*103d0*/  LDL.LU.64 R24, [R1] ;  /* 0x0000000001187983 */ /* 0x000f220000300a00 */
[----:B------:R-:W-:-:S02]  /*103e0*/  PRMT R27, RZ, 0x7610, R27 ;  /* 0x00007610ff1b7816 */ /* 0x000fc4000000001b */
[----:B------:R-:W-:Y:S02]  /*103f0*/  PRMT R28, RZ, 0x7610, R28 ;  /* 0x00007610ff1c7816 */ /* 0x000fe4000000001c */
[----:B------:R-:W-:Y:S02]  /*10400*/  PRMT R29, RZ, 0x7610, R29 ;  /* 0x00007610ff1d7816 */ /* 0x000fe4000000001d */
[----:B------:R-:W-:Y:S02]  /*10410*/  PRMT R30, RZ, 0x7610, R30 ;  /* 0x00007610ff1e7816 */ /* 0x000fe4000000001e */
[----:B------:R-:W-:Y:S02]  /*10420*/  PRMT R31, RZ, 0x7610, R31 ;  /* 0x00007610ff1f7816 */ /* 0x000fe4000000001f */
[----:B------:R-:W-:Y:S02]  /*10430*/  PRMT R32, RZ, 0x7610, R32 ;  /* 0x00007610ff207816 */ /* 0x000fe40000000020 */
[----:B------:R-:W-:-:S02]  /*10440*/  PRMT R33, RZ, 0x7610, R33 ;  /* 0x00007610ff217816 */ /* 0x000fc40000000021 */
[----:B------:R-:W-:Y:S01]  /*10450*/  PRMT R34, RZ, 0x7610, R34 ;  /* 0x00007610ff227816 */ /* 0x000fe20000000022 */
[C---:B------:R-:W-:Y:S01]  /*10460*/  IMAD.WIDE R76, R3.reuse, 0x2, R76 ;  /* 0x00000002034c7825 */ /* 0x040fe200078e024c */
[----:B------:R-:W-:Y:S02]  /*10470*/  PRMT R35, RZ, 0x7610, R35 ;  /* 0x00007610ff237816 */ /* 0x000fe40000000023 */
[----:B------:R-:W-:Y:S01]  /*10480*/  PRMT R36, RZ, 0x7610, R36 ;  /* 0x00007610ff247816 */ /* 0x000fe20000000024 */
[C---:B------:R-:W-:Y:S01]  /*10490*/  IMAD.WIDE R78, R3.reuse, 0x2, R78 ;  /* 0x00000002034e7825 */ /* 0x040fe200078e024e */
[----:B------:R-:W-:Y:S02]  /*104a0*/  PRMT R37, RZ, 0x7610, R37 ;  /* 0x00007610ff257816 */ /* 0x000fe40000000025 */
        /* <DEDUP_REMOVED lines=28> */
[----:B------:R-:W-:-:S02]  /*10670*/  IMAD.WIDE R58, R3, 0x2, R58 ;  /* 0x00000002033a7825 */ /* 0x000fc400078e023a */
[----:B------:R-:W4:Y:S02]  /*10680*/  @!P0 LDG.E.U16 R42, desc[UR20][R62.64] ;  /* 0x000000143e2a8981 */ /* 0x000f24000c1e1500 */
[C---:B------:R-:W-:Y:S02]  /*10690*/  IMAD.WIDE R56, R3.reuse, 0x2, R56 ;  /* 0x0000000203387825 */ /* 0x040fe400078e0238 */
[----:B------:R-:W4:Y:S02]  /*106a0*/  @!P0 LDG.E.U16 R43, desc[UR20][R60.64] ;  /* 0x000000143c2b8981 */ /* 0x000f24000c1e1500 */
[C---:B------:R-:W-:Y:S02]  /*106b0*/  IMAD.WIDE R54, R3.reuse, 0x2, R54 ;  /* 0x0000000203367825 */ /* 0x040fe400078e0236 */
[----:B------:R-:W4:Y:S02]  /*106c0*/  @!P0 LDG.E.U16 R44, desc[UR20][R58.64] ;  /* 0x000000143a2c8981 */ /* 0x000f24000c1e1500 */
[----:B------:R-:W-:-:S02]  /*106d0*/  IMAD.WIDE R52, R3, 0x2, R52 ;  /* 0x0000000203347825 */ /* 0x000fc400078e0234 */
[----:B------:R-:W4:Y:S04]  /*106e0*/  @!P0 LDG.E.U16 R45, desc[UR20][R56.64] ;  /* 0x00000014382d8981 */ /* 0x000f28000c1e1500 */
[----:B------:R-:W4:Y:S04]  /*106f0*/  @!P0 LDG.E.U16 R46, desc[UR20][R54.64] ;  /* 0x00000014362e8981 */ /* 0x000f28000c1e1500 */
[----:B------:R-:W4:Y:S01]  /*10700*/  @!P0 LDG.E.U16 R47, desc[UR20][R52.64] ;  /* 0x00000014342f8981 */ /* 0x000f22000c1e1500 */
[----:B------:R-:W-:Y:S01]  /*10710*/  PRMT R104, RZ, 0x7610, R104 ;  /* 0x00007610ff687816 */ /* 0x000fe20000000068 */
[----:B------:R-:W-:Y:S01]  /*10720*/  IMAD.WIDE R50, R3, 0x2, R50 ;  /* 0x0000000203327825 */ /* 0x000fe200078e0232 */
[----:B------:R-:W-:-:S03]  /*10730*/  PRMT R105, RZ, 0x7610, R105 ;  /* 0x00007610ff697816 */ /* 0x000fc60000000069 */
[C---:B------:R-:W-:Y:S01]  /*10740*/  IMAD.WIDE R48, R3.reuse, 0x2, R48 ;  /* 0x0000000203307825 */ /* 0x040fe200078e0230 */
[----:B------:R-:W4:Y:S04]  /*10750*/  @!P0 LDG.E.U16 R104, desc[UR20][R50.64] ;  /* 0x0000001432688981 */ /* 0x000f28000c1e1500 */
[----:B------:R-:W4:Y:S01]  /*10760*/  @!P0 LDG.E.U16 R105, desc[UR20][R48.64] ;  /* 0x0000001430698981 */ /* 0x000f22000c1e1500 */
[----:B--2---:R-:W-:-:S04]  /*10770*/  IMAD.WIDE R14, R3, 0x2, R14 ;  /* 0x00000002030e7825 */ /* 0x004fc800078e020e */
[C---:B---3--:R-:W-:Y:S01]  /*10780*/  IMAD.WIDE R16, R3.reuse, 0x2, R16 ;  /* 0x0000000203107825 */ /* 0x048fe200078e0210 */
[----:B------:R-:W2:Y:S03]  /*10790*/  @!P0 LDG.E.U16 R27, desc[UR20][R14.64] ;  /* 0x000000140e1b8981 */ /* 0x000ea6000c1e1500 */
[C---:B----4-:R-:W-:Y:S01]  /*107a0*/  IMAD.WIDE R18, R3.reuse, 0x2, R18 ;  /* 0x0000000203127825 */ /* 0x050fe200078e0212 */
[----:B------:R-:W3:Y:S03]  /*107b0*/  @!P0 LDG.E.U16 R28, desc[UR20][R16.64] ;  /* 0x00000014101c8981 */ /* 0x000ee6000c1e1500 */
[C---:B------:R-:W-:Y:S01]  /*107c0*/  IMAD.WIDE R20, R3.reuse, 0x2, R20 ;  /* 0x0000000203147825 */ /* 0x040fe200078e0214 */
[----:B------:R-:W4:Y:S03]  /*107d0*/  @!P0 LDG.E.U16 R29, desc[UR20][R18.64] ;  /* 0x00000014121d8981 */ /* 0x000f26000c1e1500 */
[C---:B------:R-:W-:Y:S01]  /*107e0*/  IMAD.WIDE R22, R3.reuse, 0x2, R22 ;  /* 0x0000000203167825 */ /* 0x040fe200078e0216 */
[----:B------:R-:W4:Y:S03]  /*107f0*/  @!P0 LDG.E.U16 R30, desc[UR20][R20.64] ;  /* 0x00000014141e8981 */ /* 0x000f26000c1e1500 */
[----:B------:R-:W-:Y:S01]  /*10800*/  IMAD.WIDE R24, R3, 0x2, R24 ;  /* 0x0000000203187825 */ /* 0x000fe200078e0218 */
[----:B------:R-:W4:Y:S04]  /*10810*/  @!P0 LDG.E.U16 R31, desc[UR20][R22.64] ;  /* 0x00000014161f8981 */ /* 0x000f28000c1e1500 */
[----:B------:R-:W4:Y:S04]  /*10820*/  @!P0 LDG.E.U16 R32, desc[UR20][R24.64] ;  /* 0x0000001418208981 */ /* 0x000f28000c1e1500 */
[----:B------:R-:W-:Y:S04]  /*10830*/  STL.64 [R1], R24 ;  /* 0x0000001801007387 */ /* 0x000fe80000100a00 */
[----:B------:R-:W-:Y:S04]  /*10840*/  STL.64 [R1+0x10], R22 ;  /* 0x0000101601007387 */ /* 0x000fe80000100a00 */
[----:B------:R-:W-:Y:S04]  /*10850*/  STL.64 [R1+0x30], R18 ;  /* 0x0000301201007387 */ /* 0x000fe80000100a00 */
[----:B------:R-:W-:Y:S04]  /*10860*/  STL.64 [R1+0x40], R16 ;  /* 0x0000401001007387 */ /* 0x000fe80000100a00 */
[----:B------:R0:W-:Y:S04]  /*10870*/  STL.64 [R1+0x50], R14 ;  /* 0x0000500e01007387 */ /* 0x0001e80000100a00 */
[----:B0-----:R-:W4:Y:S04]  /*10880*/  LDL.LU.64 R14, [R1+0x348] ;  /* 0x00034800010e7983 */ /* 0x001f280000300a00 */
[----:B------:R-:W4:Y:S04]  /*10890*/  LDL.LU.64 R16, [R1+0x340] ;  /* 0x0003400001107983 */ /* 0x000f280000300a00 */
[----:B------:R-:W4:Y:S04]  /*108a0*/  LDL.LU.64 R18, [R1+0x338] ;  /* 0x0003380001127983 */ /* 0x000f280000300a00 */
[----:B------:R0:W-:Y:S04]  /*108b0*/  STL.64 [R1+0x20], R20 ;  /* 0x0000201401007387 */ /* 0x0001e80000100a00 */
[----:B------:R-:W-:Y:S04]  /*108c0*/  STS.U16 [R0+UR11+0xb100], R33 ;  /* 0x00b1002100007988 */ /* 0x000fe8000800040b */
[----:B0-----:R-:W4:Y:S04]  /*108d0*/  LDL.LU.64 R20, [R1+0x330] ;  /* 0x0003300001147983 */ /* 0x001f280000300a00 */
[----:B------:R-:W4:Y:S04]  /*108e0*/  LDL.LU.64 R22, [R1+0x328] ;  /* 0x0003280001167983 */ /* 0x000f280000300a00 */
[----:B------:R-:W4:Y:S04]  /*108f0*/  LDL.LU.64 R24, [R1+0x320] ;  /* 0x0003200001187983 */ /* 0x000f280000300a00 */
        /* <DEDUP_REMOVED lines=17> */
[----:B---3--:R1:W-:Y:S04]  /*10a10*/  STS.U16 [R0+UR11+0xa700], R28 ;  /* 0x00a7001c00007988 */ /* 0x0083e8000800040b */
[----:B----4-:R2:W-:Y:S04]  /*10a20*/  STS.U16 [R0+UR11+0xa900], R29 ;  /* 0x00a9001d00007988 */ /* 0x0105e8000800040b */
[----:B0-----:R-:W3:Y:S04]  /*10a30*/  LDL.LU R27, [R1+0x318] ;  /* 0x00031800011b7983 */ /* 0x001ee80000300800 */
[----:B-1----:R-:W4:Y:S04]  /*10a40*/  LDL.LU R28, [R1+0x314] ;  /* 0x00031400011c7983 */ /* 0x002f280000300800 */
[----:B--2---:R-:W4:Y:S04]  /*10a50*/  LDL.LU R29, [R1+0x310] ;  /* 0x00031000011d7983 */ /* 0x004f280000300800 */
[----:B------:R0:W-:Y:S04]  /*10a60*/  STS.U16 [R0+UR11+0xab00], R30 ;  /* 0x00ab001e00007988 */ /* 0x0001e8000800040b */
[----:B------:R1:W-:Y:S04]  /*10a70*/  STS.U16 [R0+UR11+0xad00], R31 ;  /* 0x00ad001f00007988 */ /* 0x0003e8000800040b */
[----:B------:R2:W-:Y:S04]  /*10a80*/  STS.U16 [R0+UR11+0xaf00], R32 ;  /* 0x00af002000007988 */ /* 0x0005e8000800040b */
[----:B0-----:R-:W4:Y:S04]  /*10a90*/  LDL.LU R30, [R1+0x30c] ;  /* 0x00030c00011e7983 */ /* 0x001f280000300800 */
[----:B-1----:R-:W4:Y:S04]  /*10aa0*/  LDL.LU R31, [R1+0x308] ;  /* 0x00030800011f7983 */ /* 0x002f280000300800 */
[----:B--2---:R-:W2:Y:S04]  /*10ab0*/  LDL.LU R32, [R1+0x304] ;  /* 0x0003040001207983 */ /* 0x004ea80000300800 */
[----:B------:R-:W2:Y:S04]  /*10ac0*/  LDL.LU R33, [R1+0x300] ;  /* 0x0003000001217983 */ /* 0x000ea80000300800 */
        /* <DEDUP_REMOVED lines=15> */
[----:B------:R-:W2:Y:S01]  /*10bc0*/  LDL.LU R105, [R1+0x2c0] ;  /* 0x0002c00001697983 */ /* 0x000ea20000300800 */
        /* <DEDUP_REMOVED lines=11> */
[C---:B------:R-:W-:Y:S01]  /*10c80*/  IMAD.WIDE R24, R3.reuse, 0x2, R24 ;  /* 0x0000000203187825 */ /* 0x040fe200078e0218 */
[----:B------:R-:W-:Y:S02]  /*10c90*/  PRMT R154, RZ, 0x7610, R154 ;  /* 0x00007610ff9a7816 */ /* 0x000fe4000000009a */
        /* <DEDUP_REMOVED lines=10> */
[----:B------:R-:W2:Y:S02]  /*10d40*/  @!P0 LDG.E.U16 R155, desc[UR20][R22.64] ;  /* 0x00000014169b8981 */ /* 0x000ea4000c1e1500 */
        /* <DEDUP_REMOVED lines=15> */
[----:B------:R-:W-:-:S02]  /*10e40*/  IMAD.WIDE R6, R3, 0x2, R6 ;  /* 0x0000000203067825 */ /* 0x000fc400078e0206 */
[----:B------:R-:W2:Y:S02]  /*10e50*/  @!P0 LDG.E.U16 R161, desc[UR20][R10.64] ;  /* 0x000000140aa18981 */ /* 0x000ea4000c1e1500 */
[C---:B------:R-:W-:Y:S02]  /*10e60*/  IMAD.WIDE R4, R3.reuse, 0x2, R4 ;  /* 0x0000000203047825 */ /* 0x040fe400078e0204 */
[----:B------:R-:W2:Y:S04]  /*10e70*/  @!P0 LDG.E.U16 R162, desc[UR20][R8.64] ;  /* 0x0000001408a28981 */ /* 0x000ea8000c1e1500 */
[----:B------:R-:W2:Y:S04]  /*10e80*/  @!P0 LDG.E.U16 R163, desc[UR20][R6.64] ;  /* 0x0000001406a38981 */ /* 0x000ea8000c1e1500 */
[----:B------:R-:W2:Y:S01]  /*10e90*/  @!P0 LDG.E.U16 R165, desc[UR20][R4.64] ;  /* 0x0000001404a58981 */ /* 0x000ea2000c1e1500 */
[----:B---3--:R-:W-:-:S05]  /*10ea0*/  IMAD.WIDE R26, R3, 0x2, R26 ;  /* 0x00000002031a7825 */ /* 0x008fca00078e021a */
[----:B------:R-:W3:Y:S01]  /*10eb0*/  @!P0 LDG.E.U16 R153, desc[UR20][R26.64] ;  /* 0x000000141a998981 */ /* 0x000ee2000c1e1500 */
[----:B----4-:R-:W-:-:S05]  /*10ec0*/  IMAD.WIDE R28, R3, 0x2, R28 ;  /* 0x00000002031c7825 */ /* 0x010fca00078e021c */
[----:B------:R-:W4:Y:S01]  /*10ed0*/  @!P0 LDG.E.U16 R152, desc[UR20][R28.64] ;  /* 0x000000141c988981 */ /* 0x000f22000c1e1500 */
[----:B------:R-:W-:-:S05]  /*10ee0*/  IMAD.WIDE R30, R3, 0x2, R30 ;  /* 0x00000002031e7825 */ /* 0x000fca00078e021e */
[----:B------:R-:W4:Y:S01]  /*10ef0*/  @!P0 LDG.E.U16 R151, desc[UR20][R30.64] ;  /* 0x000000141e978981 */ /* 0x000f22000c1e1500 */
[----:B--2---:R-:W-:-:S05]  /*10f00*/  IMAD.WIDE R32, R3, 0x2, R32 ;  /* 0x0000000203207825 */ /* 0x004fca00078e0220 */
[----:B------:R-:W2:Y:S01]  /*10f10*/  @!P0 LDG.E.U16 R150, desc[UR20][R32.64] ;  /* 0x0000001420968981 */ /* 0x000ea2000c1e1500 */
[----:B------:R-:W-:-:S05]  /*10f20*/  IMAD.WIDE R34, R3, 0x2, R34 ;  /* 0x0000000203227825 */ /* 0x000fca00078e0222 */
        /* <DEDUP_REMOVED lines=14> */
[----:B------:R-:W2:Y:S04]  /*11010*/  @!P0 LDG.E.U16 R164, desc[UR20][R104.64] ;  /* 0x0000001468a48981 */ /* 0x000ea8000c1e1500 */
        /* <DEDUP_REMOVED lines=11> */
[----:B---3--:R-:W-:Y:S04]  /*110d0*/  STS.U16 [R0+UR11+0xe700], R153 ;  /* 0x00e7009900007988 */ /* 0x008fe8000800040b */
[----:B----4-:R-:W-:Y:S04]  /*110e0*/  STS.U16 [R0+UR11+0xe500], R152 ;  /* 0x00e5009800007988 */ /* 0x010fe8000800040b */
[----:B------:R-:W-:Y:S04]  /*110f0*/  STS.U16 [R0+UR11+0xe300], R151 ;  /* 0x00e3009700007988 */ /* 0x000fe8000800040b */
[----:B--2---:R-:W-:Y:S04]  /*11100*/  STS.U16 [R0+UR11+0xe100], R150 ;  /* 0x00e1009600007988 */ /* 0x004fe8000800040b */
[----:B------:R-:W-:Y:S04]  /*11110*/  STS.U16 [R0+UR11+0xdf00], R149 ;  /* 0x00df009500007988 */ /* 0x000fe8000800040b */
[----:B------:R-:W-:Y:S04]  /*11120*/  STS.U16 [R0+UR11+0xdd00], R148 ;  /* 0x00dd009400007988 */ /* 0x000fe8000800040b */
[----:B------:R-:W-:Y:S04]  /*11130*/  STS.U16 [R0+UR11+0xdb00], R147 ;  /* 0x00db009300007988 */ /* 0x000fe8000800040b */
[----:B------:R-:W-:Y:S04]  /*11140*/  STS.U16 [R0+UR11+0xd900], R146 ;  /* 0x00d9009200007988 */ /* 0x000fe8000800040b */
[----:B------:R-:W-:Y:S04]  /*11150*/  STS.U16 [R0+UR11+0xd700], R145 ;  /* 0x00d7009100007988 */ /* 0x000fe8000800040b */
[----:B------:R-:W-:Y:S04]  /*11160*/  STS.U16 [R0+UR11+0xd500], R144 ;  /* 0x00d5009000007988 */ /* 0x000fe8000800040b */
[----:B------:R0:W-:Y:S04]  /*11170*/  STS.U16 [R0+UR11+0xd300], R143 ;  /* 0x00d3008f00007988 */ /* 0x0001e8000800040b */
[----:B0-----:R0:W5:Y:S04]  /*11180*/  LDL.LU R143, [R1+0x2bc] ;  /* 0x0002bc00018f7983 */ /* 0x0011680000300800 */
[----:B------:R0:W5:Y:S04]  /*11190*/  LDL.LU R144, [R1+0x2b8] ;  /* 0x0002b80001907983 */ /* 0x0001680000300800 */
        /* <DEDUP_REMOVED lines=20> */
[----:B------:R1:W-:Y:S01]  /*112e0*/  STS.U16 [R0+UR11+0xff00], R164 ;  /* 0x00ff00a400007988 */ /* 0x0003e2000800040b */
[----:B------:R2:W-:Y:S06]  /*112f0*/  MEMBAR.ALL.CTA ;  /* 0x0000000000007992 */ /* 0x0005ec0000008000 */
[----:B--2---:R-:W2:Y:S04]  /*11300*/  FENCE.VIEW.ASYNC.S ;  /* 0x00000000000073c6 */ /* 0x004ea80000000000 */
[----:B-1----:R0:W5:Y:S01]  /*11310*/  LDL.LU R164, [R1+0x264] ;  /* 0x0002640001a47983 */ /* 0x0021620000300800 */
[----:B------:R-:W-:-:S04]  /*11320*/  ULEA UR13, UR5, UR11, 0x3 ;  /* 0x0000000b050d7291 */ /* 0x000fc8000f8e18ff */
[----:B------:R-:W-:Y:S01]  /*11330*/  UIADD3 UR13, UPT, UPT, UR13, 0x12000, URZ ;  /* 0x000120000d0d7890 */ /* 0x000fe2000fffe0ff */
[----:B--2---:R-:W-:Y:S06]  /*11340*/  BAR.SYNC.DEFER_BLOCKING 0x0 ;  /* 0x0000000000007b1d */ /* 0x004fec0000010000 */
[----:B------:R-:W-:Y:S05]  /*11350*/  @P5 BRA `(.L_x_9) ;  /* 0x0000000000505947 */ /* 0x000fea0003800000 */
[----:B------:R-:W-:Y:S02]  /*11360*/  UIADD3 UR30, UPT, UPT, UR10, 0x100000, URZ ;  /* 0x001000000a1e7890 */ /* 0x000fe4000fffe0ff */
[----:B------:R-:W-:Y:S01]  /*11370*/  UIADD3 UR31, UPT, UPT, UR10, 0x100000, URZ ;  /* 0x001000000a1f7890 */ /* 0x000fe2000fffe0ff */
        /* <DEDUP_REMOVED lines=9> */
[----:B------:R1:W-:Y:S01]  /*11410*/  UTCHMMA gdesc[UR8], gdesc[UR14], tmem[UR10], tmem[UR18], idesc[UR19], UPT ;  /* 0x00ff120e080075ea */ /* 0x0003e2000b80000a */
[----:B------:R-:W-:Y:S01]  /*11420*/  UMOV UR34, 0x0 ;  /* 0x0000000000227882 */ /* 0x000fe20000000000 */
[----:B------:R-:W-:Y:S01]  /*11430*/  UMOV UR35, 0x4408010 ;  /* 0x0440801000237882 */ /* 0x000fe20000000000 */
[----:B------:R1:W-:Y:S01]  /*11440*/  UTCHMMA gdesc[UR16], gdesc[UR22], tmem[UR10], tmem[UR28], idesc[UR29], UPT ;  /* 0x00ff1c16100075ea */ /* 0x0003e2000b80000a */
[----:B------:R-:W-:Y:S01]  /*11450*/  UMOV UR6, UR6 ;  /* 0x0000000600067c82 */ /* 0x000fe20008000000 */
[----:B------:R1:W-:Y:S01]  /*11460*/  UTCHMMA gdesc[UR8], gdesc[UR24], tmem[UR30], tmem[UR32], idesc[UR33], UPT ;  /* 0x00ff2018080075ea */ /* 0x0003e2000b80001e */
[----:B------:R1:W-:Y:S01]  /*11470*/  UTCHMMA gdesc[UR16], gdesc[UR26], tmem[UR31], tmem[UR34], idesc[UR35], UPT ;  /* 0x00ff221a100075ea */ /* 0x0003e2000b80001f */
[----:B------:R1:W-:Y:S01]  /*11480*/  UTCBAR [UR6], URZ ;  /* 0x000000ff060073e9 */ /* 0x0003e200080000ff */
[----:B------:R-:W-:Y:S01]  /*11490*/  NOP ;  /* 0x0000000000007918 */ /* 0x000fe20000000000 */
.L_x_9:
[----:B------:R2:W-:Y:S04]  /*114a0*/  STL [R1+0x264], R0 ;  /* 0x0002640001007387 */ /* 0x0005e80000100800 */
[----:B--2---:R-:W2:Y:S01]  /*114b0*/  LDL.LU R0, [R1+0x24c] ;  /* 0x00024c0001007983 */ /* 0x004ea20000300800 */
[----:B------:R-:W-:-:S04]  /*114c0*/  UIADD3 UR5, UPT, UPT, UR5, 0x1, URZ ;  /* 0x0000000105057890 */ /* 0x000fc8000fffe0ff */
[----:B------:R-:W-:-:S04]  /*114d0*/  UISETP.GT.AND UP1, UPT, UR5, 0x1, UPT ;  /* 0x000000010500788c */ /* 0x000fc8000bf24270 */
[----:B-1----:R-:W-:Y:S02]  /*114e0*/  USEL UR6, URZ, 0x1, !UP1 ;  /* 0x00000001ff067887 */ /* 0x002fe4000c800000 */
[----:B------:R-:W-:Y:S01]  /*114f0*/  USEL UR5, UR5, URZ, !UP1 ;  /* 0x000000ff05057287 */ /* 0x000fe2000c800000 */
[----:B--2---:R-:W-:-:S05]  /*11500*/  VIADD R0, R0, 0xffffffff ;  /* 0xffffffff00007836 */ /* 0x004fca0000000000 */
[----:B------:R1:W-:Y:S01]  /*11510*/  STL [R1+0x24c], R0 ;  /* 0x00024c0001007387 */ /* 0x0003e20000100800 */
[----:B------:R-:W-:-:S03]  /*11520*/  ISETP.NE.U32.AND P0, PT, R0, RZ, PT ;  /* 0x000000ff0000720c */ /* 0x000fc60003f05070 */
[----:B-1----:R2:W5:Y:S01]  /*11530*/  LDL.LU R0, [R1+0x264] ;  /* 0x0002640001007983 */ /* 0x0025620000300800 */
[----:B------:R-:W-:Y:S01]  /*11540*/  ULOP3.LUT UR7, UR4, UR6, URZ, 0x3c, !UPT ;  /* 0x0000000604077292 */ /* 0x000fe2000f8e3cff */
[----:B-----5:R-:W-:Y:S02]  /*11550*/  VIADD R165, R165, 0xffffffe0 ;  /* 0xffffffe0a5a57836 */ /* 0x020fe40000000000 */
[----:B------:R-:W-:-:S04]  /*11560*/  UMOV UR6, UR4 ;  /* 0x0000000400067c82 */ /* 0x000fc80008000000 */
[----:B------:R-:W-:Y:S02]  /*11570*/  UMOV UR4, UR7 ;  /* 0x0000000700047c82 */ /* 0x000fe40008000000 */
[----:B--2---:R-:W-:Y:S05]  /*11580*/  @P0 BRA `(.L_x_10) ;  /* 0xffffffbc006c0947 */ /* 0x004fea000383ffff */
.L_x_7:
[----:B------:R-:W2:Y:S01]  /*11590*/  LDL.LU R164, [R1+0x258] ;  /* 0x0002580001a47983 */ /* 0x000ea20000300800 */
[----:B0-----:R-:W0:Y:S02]  /*115a0*/  S2R R165, SR_TID.X ;  /* 0x0000000000a57919 */ /* 0x001e240000002100 */
[----:B0-----:R-:W-:Y:S01]  /*115b0*/  IMAD.SHL.U32 R0, R165, 0x80, RZ ;  /* 0x00000080a5007824 */ /* 0x001fe200078e00ff */
[----:B--2---:R-:W-:-:S13]  /*115c0*/  ISETP.GE.AND P0, PT, R164, 0x20, PT ;  /* 0x00000020a400780c */ /* 0x004fda0003f06270 */
[----:B------:R-:W-:Y:S05]  /*115d0*/  @!P0 BRA `(.L_x_11) ;  /* 0x0000000000108947 */ /* 0x000fea0003800000 */
[----:B------:R-:W-:-:S06]  /*115e0*/  USHF.L.U32 UR6, UR6, 0x1f, URZ ;  /* 0x0000001f06067899 */ /* 0x000fcc00080006ff */
[----:B------:R-:W-:-:S04]  /*115f0*/  IMAD.U32 R2, RZ, RZ, UR6 ;  /* 0x00000006ff027e24 */ /* 0x000fc8000f8e00ff */
[----:B------:R-:W0:Y:S02]  /*11600*/  SYNCS.PHASECHK.TRANS64.TRYWAIT P0, [UR13], R2 ;  /* 0x00000002ff0075a7 */ /* 0x000e24000800110d */
[----:B0-----:R-:W-:Y:S05]  /*11610*/  @!P0 BRA `(.L_x_12) ;  /* 0x00000094005c8947 */ /* 0x001fea0003800000 */
.L_x_11:
[----:B------:R-:W2:Y:S01]  /*11620*/  LDL.LU R68, [R1+0x250] ;  /* 0x0002500001447983 */ /* 0x000ea20000300800 */
[----:B-1----:R-:W0:Y:S01]  /*11630*/  LDCU UR4, c[0x0][0x3b4] ;  /* 0x00007680ff0477ac */ /* 0x002e220008000800 */
[----:B------:R-:W1:Y:S01]  /*11640*/  S2R R3, SR_TID.X ;  /* 0x0000000000037919 */ /* 0x000e620000002100 */
[----:B------:R-:W3:Y:S01]  /*11650*/  LDCU UR5, c[0x0][0x39c] ;  /* 0x00007380ff0577ac */ /* 0x000ee20008000800 */
[----:B------:R-:W4:Y:S01]  /*11660*/  S2R R69, SR_TID.X ;  /* 0x0000000000457919 */ /* 0x000f220000002100 */
[----:B------:R-:W0:Y:S01]  /*11670*/  LDCU UR6, c[0x0][0x39c] ;  /* 0x00007380ff0677ac */ /* 0x000e220008000800 */
[----:B------:R-:W-:Y:S06]  /*11680*/  BAR.SYNC.DEFER_BLOCKING 0x0 ;  /* 0x0000000000007b1d */ /* 0x000fec0000010000 */
[----:B------:R-:W0:Y:S01]  /*11690*/  LDCU UR7, c[0x0][0x39c] ;  /* 0x00007380ff0777ac */ /* 0x000e220008000800 */
[----:B------:R-:W0:Y:S01]  /*116a0*/  LDCU UR8, c[0x0][0x39c] ;  /* 0x00007380ff0877ac */ /* 0x000e220008000800 */
[----:B-1----:R-:W-:Y:S01]  /*116b0*/  IMAD.SHL.U32 R71, R3, 0x10, RZ ;  /* 0x0000001003477824 */ /* 0x002fe200078e00ff */
[----:B------:R-:W1:Y:S02]  /*116c0*/  @!P1 SYNCS.CCTL.IV [UR11+0x12000] ;  /* 0x01200000ff0099b1 */ /* 0x000e64000800000b */
[----:B-1----:R-:W-:Y:S01]  /*116d0*/  BAR.SYNC.DEFER_BLOCKING 0x0 ;  /* 0x0000000000007b1d */ /* 0x002fe20000010000 */
[----:B------:R-:W-:-:S02]  /*116e0*/  LOP3.LUT R3, R0, 0x800, RZ, 0xc0, !PT ;  /* 0x0000080000037812 */ /* 0x000fc400078ec0ff */
[----:B----4-:R-:W-:Y:S02]  /*116f0*/  SHF.R.U32.HI R70, RZ, 0x6, R69 ;  /* 0x00000006ff467819 */ /* 0x010fe40000011645 */
[----:B------:R-:W-:Y:S02]  /*11700*/  LOP3.LUT R0, R71, 0xf0, RZ, 0xc0, !PT ;  /* 0x000000f047007812 */ /* 0x000fe400078ec0ff */
[----:B------:R-:W-:Y:S01]  /*11710*/  SGXT.U32 R70, R70, 0x1 ;  /* 0x000000014646781a */ /* 0x000fe20000000000 */
[----:B------:R-:W1:Y:S01]  /*11720*/  LDTM.x64 R4, tmem[UR12] ;  /* 0x0000000c000479ee */ /* 0x000e620008340000 */
[----:B------:R-:W-:Y:S01]  /*11730*/  IADD3 R2, PT, PT, R0, UR11, R3 ;  /* 0x0000000b00027c10 */ /* 0x000fe2000fffe003 */
[----:B-----5:R-:W4:Y:S01]  /*11740*/  LDTM.x64 R100, tmem[UR12+0x40] ;  /* 0x0000400c006479ee */ /* 0x020f220008340000 */
[----:B------:R-:W-:-:S05]  /*11750*/  LOP3.LUT R69, R69, 0x60, RZ, 0xc0, !PT ;  /* 0x0000006045457812 */ /* 0x000fca00078ec0ff */
[----:B------:R-:W-:Y:S01]  /*11760*/  IMAD R2, R69, 0x8, R2 ;  /* 0x0000000845027824 */ /* 0x000fe200078e0202 */
[----:B------:R-:W0:Y:S01]  /*11770*/  @!P1 SYNCS.CCTL.IV [UR11+0x12008] ;  /* 0x01200800ff0099b1 */ /* 0x000e22000800000b */
[----:B-1----:R-:W-:Y:S02]  /*11780*/  F2FP.F16.F32.PACK_AB R74, R6, R4 ;  /* 0x00000004064a723e */ /* 0x002fe400000000ff */
[----:B------:R-:W-:Y:S02]  /*11790*/  F2FP.F16.F32.PACK_AB R4, R38, R36 ;  /* 0x000000242604723e */ /* 0x000fe400000000ff */
[----:B------:R-:W-:Y:S02]  /*117a0*/  F2FP.F16.F32.PACK_AB R6, R42, R40 ;  /* 0x000000282a06723e */ /* 0x000fe400000000ff */
[----:B------:R-:W-:Y:S02]  /*117b0*/  F2FP.F16.F32.PACK_AB R12, R14, R12 ;  /* 0x0000000c0e0c723e */ /* 0x000fe400000000ff */
[----:B------:R-:W-:-:S02]  /*117c0*/  F2FP.F16.F32.PACK_AB R14, R54, R52 ;  /* 0x00000034360e723e */ /* 0x000fc400000000ff */
[----:B------:R-:W-:Y:S02]  /*117d0*/  F2FP.F16.F32.PACK_AB R13, R15, R13 ;  /* 0x0000000d0f0d723e */ /* 0x000fe400000000ff */
[----:B------:R-:W-:Y:S02]  /*117e0*/  F2FP.F16.F32.PACK_AB R16, R18, R16 ;  /* 0x000000101210723e */ /* 0x000fe400000000ff */
[----:B------:R-:W-:Y:S01]  /*117f0*/  F2FP.F16.F32.PACK_AB R8, R10, R8 ;  /* 0x000000080a08723e */ /* 0x000fe200000000ff */
[----:B------:R-:W-:Y:S01]  /*11800*/  IMAD.MOV.U32 R18, RZ, RZ, R13 ;  /* 0x000000ffff127224 */ /* 0x000fe200078e000d */
[----:B------:R-:W-:Y:S01]  /*11810*/  F2FP.F16.F32.PACK_AB R20, R22, R20 ;  /* 0x000000141614723e */ /* 0x000fe200000000ff */
[----:B------:R-:W-:Y:S01]  /*11820*/  IMAD.MOV.U32 R10, RZ, RZ, R74 ;  /* 0x000000ffff0a7224 */ /* 0x000fe200078e004a */
[----:B------:R-:W-:Y:S02]  /*11830*/  F2FP.F16.F32.PACK_AB R17, R19, R17 ;  /* 0x000000111311723e */ /* 0x000fe400000000ff */
[----:B----4-:R-:W-:-:S02]  /*11840*/  F2FP.F16.F32.PACK_AB R22, R118, R116 ;  /* 0x000000747616723e */ /* 0x010fc400000000ff */
[----:B------:R-:W-:Y:S02]  /*11850*/  F2FP.F16.F32.PACK_AB R19, R119, R117 ;  /* 0x000000757713723e */ /* 0x000fe400000000ff */
[----:B------:R-:W-:Y:S02]  /*11860*/  F2FP.F16.F32.PACK_AB R21, R23, R21 ;  /* 0x000000151715723e */ /* 0x000fe400000000ff */
[----:B------:R-:W-:Y:S02]  /*11870*/  F2FP.F16.F32.PACK_AB R23, R122, R120 ;  /* 0x000000787a17723e */ /* 0x000fe400000000ff */
[----:B------:R-:W-:Y:S02]  /*11880*/  F2FP.F16.F32.PACK_AB R117, R139, R137 ;  /* 0x000000898b75723e */ /* 0x000fe400000000ff */
[----:B------:R-:W-:Y:S02]  /*11890*/  F2FP.F16.F32.PACK_AB R116, R135, R133 ;  /* 0x000000858774723e */ /* 0x000fe400000000ff */
[----:B------:R-:W-:-:S02]  /*118a0*/  F2FP.F16.F32.PACK_AB R133, R138, R136 ;  /* 0x000000888a85723e */ /* 0x000fc400000000ff */
        /* <DEDUP_REMOVED lines=9> */
[----:B------:R-:W-:Y:S01]  /*11940*/  F2FP.F16.F32.PACK_AB R134, R142, R140 ;  /* 0x0000008c8e86723e */ /* 0x000fe200000000ff */
[----:B------:R-:W-:Y:S01]  /*11950*/  IMAD.MOV.U32 R140, RZ, RZ, R33 ;  /* 0x000000ffff8c7224 */ /* 0x000fe200078e0021 */
[----:B------:R-:W-:Y:S02]  /*11960*/  F2FP.F16.F32.PACK_AB R118, R143, R141 ;  /* 0x0000008d8f76723e */ /* 0x000fe400000000ff */
[----:B------:R-:W-:Y:S01]  /*11970*/  F2FP.F16.F32.PACK_AB R135, R146, R144 ;  /* 0x000000909287723e */ /* 0x000fe200000000ff */
[----:B------:R-:W-:Y:S01]  /*11980*/  IMAD.MOV.U32 R144, RZ, RZ, R21 ;  /* 0x000000ffff907224 */ /* 0x000fe200078e0015 */
        /* <DEDUP_REMOVED lines=9> */
[----:B------:R-:W-:-:S02]  /*11a20*/  IMAD.MOV.U32 R160, RZ, RZ, R12 ;  /* 0x000000ffffa07224 */ /* 0x000fc400078e000c */
[----:B------:R-:W-:Y:S02]  /*11a30*/  IMAD.MOV.U32 R162, RZ, RZ, R16 ;  /* 0x000000ffffa27224 */ /* 0x000fe400078e0010 */
[----:B------:R-:W-:Y:S02]  /*11a40*/  IMAD.MOV.U32 R145, RZ, RZ, R32 ;  /* 0x000000ffff917224 */ /* 0x000fe400078e0020 */
[----:B------:R-:W-:Y:S02]  /*11a50*/  IMAD.MOV.U32 R152, RZ, RZ, R20 ;  /* 0x000000ffff987224 */ /* 0x000fe400078e0014 */
[----:B------:R-:W-:Y:S01]  /*11a60*/  IMAD.MOV.U32 R154, RZ, RZ, R28 ;  /* 0x000000ffff9a7224 */ /* 0x000fe200078e001c */
[C-C-:B--2---:R-:W-:Y:S02]  /*11a70*/  LOP3.LUT R3, R68.reuse, 0x1e, R70.reuse, 0xfe, !PT ;  /* 0x0000001e44037812 */ /* 0x144fe400078efe46 */
[C-C-:B------:R-:W-:Y:S02]  /*11a80*/  LOP3.LUT R72, R68.reuse, 0x1c, R70.reuse, 0xfe, !PT ;  /* 0x0000001c44487812 */ /* 0x140fe400078efe46 */
[C-C-:B------:R-:W-:Y:S01]  /*11a90*/  LOP3.LUT R71, R68.reuse, 0x1a, R70.reuse, 0xfe, !PT ;  /* 0x0000001a44477812 */ /* 0x140fe200078efe46 */
[----:B------:R1:W-:Y:S01]  /*11aa0*/  STL [R1+0x11c], R3 ;  /* 0x00011c0301007387 */ /* 0x0003e20000100800 */
[----:B------:R-:W-:-:S02]  /*11ab0*/  LOP3.LUT R77, R68, 0x16, R70, 0xfe, !PT ;  /* 0x00000016444d7812 */ /* 0x000fc400078efe46 */
[C-C-:B------:R-:W-:Y:S01]  /*11ac0*/  LOP3.LUT R78, R68.reuse, 0x12, R70.reuse, 0xfe, !PT ;  /* 0x00000012444e7812 */ /* 0x140fe200078efe46 */
[----:B------:R2:W-:Y:S01]  /*11ad0*/  STL [R1+0x118], R72 ;  /* 0x0001184801007387 */ /* 0x0005e20000100800 */
[C-C-:B------:R-:W-:Y:S02]  /*11ae0*/  LOP3.LUT R75, R68.reuse, 0x14, R70.reuse, 0xfe, !PT ;  /* 0x00000014444b7812 */ /* 0x140fe400078efe46 */
[C-C-:B------:R-:W-:Y:S01]  /*11af0*/  LOP3.LUT R76, R68.reuse, 0x10, R70.reuse, 0xfe, !PT ;  /* 0x00000010444c7812 */ /* 0x140fe200078efe46 */
[----:B------:R4:W-:Y:S01]  /*11b00*/  STL [R1+0x114], R71 ;  /* 0x0001144701007387 */ /* 0x0009e20000100800 */
[C-C-:B------:R-:W-:Y:S02]  /*11b10*/  LOP3.LUT R73, R68.reuse, 0xc, R70.reuse, 0xfe, !PT ;  /* 0x0000000c44497812 */ /* 0x140fe400078efe46 */
[C---:B-1----:R-:W-:Y:S02]  /*11b20*/  LOP3.LUT R3, R68.reuse, 0x18, R70, 0xfe, !PT ;  /* 0x0000001844037812 */ /* 0x042fe400078efe46 */
[----:B------:R-:W-:-:S02]  /*11b30*/  LOP3.LUT R0, R68, R70, RZ, 0xfc, !PT ;  /* 0x0000004644007212 */ /* 0x000fc400078efcff */
[C-C-:B--2---:R-:W-:Y:S01]  /*11b40*/  LOP3.LUT R72, R68.reuse, 0xe, R70.reuse, 0xfe, !PT ;  /* 0x0000000e44487812 */ /* 0x144fe200078efe46 */
[----:B------:R1:W-:Y:S01]  /*11b50*/  STL [R1+0x110], R3 ;  /* 0x0001100301007387 */ /* 0x0003e20000100800 */
[C-C-:B------:R-:W-:Y:S02]  /*11b60*/  LOP3.LUT R165, R68.reuse, 0x6, R70.reuse, 0xfe, !PT ;  /* 0x0000000644a57812 */ /* 0x140fe400078efe46 */
[C-C-:B----4-:R-:W-:Y:S01]  /*11b70*/  LOP3.LUT R71, R68.reuse, 0xa, R70.reuse, 0xfe, !PT ;  /* 0x0000000a44477812 */ /* 0x150fe200078efe46 */
[----:B------:R-:W-:Y:S01]  /*11b80*/  STL [R1+0x10c], R77 ;  /* 0x00010c4d01007387 */ /* 0x000fe20000100800 */
[----:B------:R-:W-:-:S03]  /*11b90*/  LOP3.LUT R164, R68, 0x4, R70, 0xfe, !PT ;  /* 0x0000000444a47812 */ /* 0x000fc600078efe46 */
[----:B------:R-:W-:Y:S01]  /*11ba0*/  STL [R1+0x104], R78 ;  /* 0x0001044e01007387 */ /* 0x000fe20000100800 */
[----:B-1----:R-:W-:-:S03]  /*11bb0*/  LOP3.LUT R3, R68, 0x8, R70, 0xfe, !PT ;  /* 0x0000000844037812 */ /* 0x002fc600078efe46 */
[----:B------:R-:W-:Y:S04]  /*11bc0*/  STL [R1+0x108], R75 ;  /* 0x0001084b01007387 */ /* 0x000fe80000100800 */
[----:B------:R-:W-:Y:S04]  /*11bd0*/  STL [R1+0x100], R76 ;  /* 0x0001004c01007387 */ /* 0x000fe80000100800 */
[----:B------:R-:W-:Y:S04]  /*11be0*/  STL [R1+0xfc], R72 ;  /* 0x0000fc4801007387 */ /* 0x000fe80000100800 */
[----:B------:R-:W-:Y:S04]  /*11bf0*/  STL [R1+0xf8], R73 ;  /* 0x0000f84901007387 */ /* 0x000fe80000100800 */
[----:B------:R1:W-:Y:S04]  /*11c00*/  STL [R1+0xc0], R3 ;  /* 0x0000c00301007387 */ /* 0x0003e80000100800 */
[----:B------:R2:W-:Y:S01]  /*11c10*/  STL [R1+0x70], R4 ;  /* 0x0000700401007387 */ /* 0x0005e20000100800 */
[----:B-1----:R-:W-:-:S02]  /*11c20*/  LOP3.LUT R3, R68, 0x2, R70, 0xfe, !PT ;  /* 0x0000000244037812 */ /* 0x002fc400078efe46 */
[----:B------:R-:W-:Y:S01]  /*11c30*/  F2FP.F16.F32.PACK_AB R68, R7, R5 ;  /* 0x000000050744723e */ /* 0x000fe200000000ff */
[----:B------:R-:W-:Y:S01]  /*11c40*/  IMAD.MOV.U32 R7, RZ, RZ, R78 ;  /* 0x000000ffff077224 */ /* 0x000fe200078e004e */
[----:B------:R-:W-:Y:S02]  /*11c50*/  F2FP.F16.F32.PACK_AB R5, R39, R37 ;  /* 0x000000252705723e */ /* 0x000fe400000000ff */
[----:B--2---:R-:W-:Y:S01]  /*11c60*/  F2FP.F16.F32.PACK_AB R4, R43, R41 ;  /* 0x000000292b04723e */ /* 0x004fe200000000ff */
[----:B------:R-:W-:Y:S01]  /*11c70*/  IMAD.MOV.U32 R15, RZ, RZ, R68 ;  /* 0x000000ffff0f7224 */ /* 0x000fe200078e0044 */
[----:B------:R-:W-:Y:S01]  /*11c80*/  F2FP.F16.F32.PACK_AB R70, R11, R9 ;  /* 0x000000090b46723e */ /* 0x000fe200000000ff */
[----:B------:R1:W-:Y:S01]  /*11c90*/  STL [R1+0x60], R5 ;  /* 0x0000600501007387 */ /* 0x0003e20000100800 */
[----:B------:R-:W-:Y:S01]  /*11ca0*/  F2FP.F16.F32.PACK_AB R11, R55, R53 ;  /* 0x00000035370b723e */ /* 0x000fe200000000ff */
[----:B------:R-:W-:Y:S01]  /*11cb0*/  IMAD.MOV.U32 R156, RZ, RZ, R15 ;  /* 0x000000ffff9c7224 */ /* 0x000fe200078e000f */
[----:B------:R-:W-:Y:S01]  /*11cc0*/  F2FP.F16.F32.PACK_AB R9, R58, R56 ;  /* 0x000000383a09723e */ /* 0x000fe200000000ff */
[----:B------:R2:W-:Y:S01]  /*11cd0*/  STL [R1+0x74], R6 ;  /* 0x0000740601007387 */ /* 0x0005e20000100800 */
[----:B------:R-:W-:-:S02]  /*11ce0*/  IMAD.MOV.U32 R13, RZ, RZ, R70 ;  /* 0x000000ffff0d7224 */ /* 0x000fc400078e0046 */
[----:B------:R-:W-:Y:S01]  /*11cf0*/  IMAD.MOV.U32 R142, RZ, RZ, R7 ;  /* 0x000000ffff8e7224 */ /* 0x000fe200078e0007 */
[----:B------:R4:W-:Y:S01]  /*11d00*/  STL [R1+0x64], R4 ;  /* 0x0000640401007387 */ /* 0x0009e20000100800 */
[----:B------:R-:W-:Y:S01]  /*11d10*/  IMAD.MOV.U32 R157, RZ, RZ, R13 ;  /* 0x000000ffff9d7224 */ /* 0x000fe200078e000d */
[----:B-1----:R-:W-:Y:S02]  /*11d20*/  F2FP.F16.F32.PACK_AB R5, R46, R44 ;  /* 0x0000002c2e05723e */ /* 0x002fe400000000ff */
[----:B--2---:R-:W-:-:S03]  /*11d30*/  F2FP.F16.F32.PACK_AB R6, R47, R45 ;  /* 0x0000002d2f06723e */ /* 0x004fc600000000ff */
[----:B------:R1:W-:Y:S01]  /*11d40*/  STL [R1+0x78], R5 ;  /* 0x0000780501007387 */ /* 0x0003e20000100800 */
[----:B----4-:R-:W-:-:S03]  /*11d50*/  F2FP.F16.F32.PACK_AB R4, R50, R48 ;  /* 0x000000303204723e */ /* 0x010fc600000000ff */
[----:B------:R2:W-:Y:S04]  /*11d60*/  STL [R1+0x68], R6 ;  /* 0x0000680601007387 */ /* 0x0005e80000100800 */
[----:B------:R4:W-:Y:S01]  /*11d70*/  STL [R1+0x7c], R4 ;  /* 0x00007c0401007387 */ /* 0x0009e20000100800 */
[----:B-1----:R-:W-:Y:S01]  /*11d80*/  F2FP.F16.F32.PACK_AB R5, R51, R49 ;  /* 0x000000313305723e */ /* 0x002fe200000000ff */
[----:B--2---:R-:W-:-:S04]  /*11d90*/  IMAD.MOV.U32 R6, RZ, RZ, R76 ;  /* 0x000000ffff067224 */ /* 0x004fc800078e004c */
[----:B------:R1:W-:Y:S01]  /*11da0*/  STL [R1+0x6c], R5 ;  /* 0x00006c0501007387 */ /* 0x0003e20000100800 */
[----:B----4-:R-:W-:-:S03]  /*11db0*/  IMAD.MOV.U32 R4, RZ, RZ, R77 ;  /* 0x000000ffff047224 */ /* 0x010fc600078e004d */
[----:B------:R2:W-:Y:S01]  /*11dc0*/  STL [R1+0x50], R14 ;  /* 0x0000500e01007387 */ /* 0x0005e20000100800 */
[----:B------:R-:W-:-:S03]  /*11dd0*/  IMAD.MOV.U32 R143, RZ, RZ, R4 ;  /* 0x000000ffff8f7224 */ /* 0x000fc600078e0004 */
[----:B------:R4:W-:Y:S01]  /*11de0*/  STL [R1+0x40], R11 ;  /* 0x0000400b01007387 */ /* 0x0009e20000100800 */
[----:B-1----:R-:W-:-:S03]  /*11df0*/  IMAD.MOV.U32 R5, RZ, RZ, R75 ;  /* 0x000000ffff057224 */ /* 0x002fc600078e004b */
[----:B------:R1:W-:Y:S01]  /*11e00*/  STL [R1+0x54], R9 ;  /* 0x0000540901007387 */ /* 0x0003e20000100800 */
[----:B--2---:R-:W-:Y:S01]  /*11e10*/  F2FP.F16.F32.PACK_AB R14, R59, R57 ;  /* 0x000000393b0e723e */ /* 0x004fe200000000ff */
[----:B------:R-:W-:Y:S01]  /*11e20*/  IMAD.MOV.U32 R141, RZ, RZ, R5 ;  /* 0x000000ffff8d7224 */ /* 0x000fe200078e0005 */
[----:B----4-:R-:W-:-:S03]  /*11e30*/  F2FP.F16.F32.PACK_AB R11, R62, R60 ;  /* 0x0000003c3e0b723e */ /* 0x010fc600000000ff */
[----:B------:R2:W-:Y:S01]  /*11e40*/  STL [R1+0x44], R14 ;  /* 0x0000440e01007387 */ /* 0x0005e20000100800 */
[----:B-1----:R-:W-:-:S03]  /*11e50*/  F2FP.F16.F32.PACK_AB R9, R63, R61 ;  /* 0x0000003d3f09723e */ /* 0x002fc600000000ff */
[----:B------:R1:W-:Y:S04]  /*11e60*/  STL [R1+0x58], R11 ;  /* 0x0000580b01007387 */ /* 0x0003e80000100800 */
[----:B------:R4:W-:Y:S01]  /*11e70*/  STL [R1+0x48], R9 ;  /* 0x0000480901007387 */ /* 0x0009e20000100800 */
[----:B--2---:R-:W-:Y:S02]  /*11e80*/  F2FP.F16.F32.PACK_AB R14, R66, R64 ;  /* 0x00000040420e723e */ /* 0x004fe400000000ff */
[----:B-1----:R-:W-:-:S03]  /*11e90*/  F2FP.F16.F32.PACK_AB R11, R67, R65 ;  /* 0x00000041430b723e */ /* 0x002fc600000000ff */
[----:B------:R1:W-:Y:S01]  /*11ea0*/  STL [R1+0x5c], R14 ;  /* 0x00005c0e01007387 */ /* 0x0003e20000100800 */
[----:B----4-:R-:W-:-:S03]  /*11eb0*/  F2FP.F16.F32.PACK_AB R9, R102, R100 ;  /* 0x000000646609723e */ /* 0x010fc600000000ff */
[----:B------:R2:W-:Y:S04]  /*11ec0*/  STL [R1+0x4c], R11 ;  /* 0x00004c0b01007387 */ /* 0x0005e80000100800 */
[----:B------:R4:W-:Y:S01]  /*11ed0*/  STL [R1+0x30], R9 ;  /* 0x0000300901007387 */ /* 0x0009e20000100800 */
[----:B-1----:R-:W-:Y:S02]  /*11ee0*/  F2FP.F16.F32.PACK_AB R14, R103, R101 ;  /* 0x00000065670e723e */ /* 0x002fe400000000ff */
[----:B--2---:R-:W-:-:S03]  /*11ef0*/  F2FP.F16.F32.PACK_AB R11, R106, R104 ;  /* 0x000000686a0b723e */ /* 0x004fc600000000ff */
        /* <DEDUP_REMOVED lines=15> */
[----:B------:R-:W-:Y:S02]  /*11ff0*/  IMAD.MOV.U32 R137, RZ, RZ, R11 ;  /* 0x000000ffff897224 */ /* 0x000fe400078e000b */
[----:B------:R-:W-:Y:S01]  /*12000*/  IMAD.MOV.U32 R139, RZ, RZ, R9 ;  /* 0x000000ffff8b7224 */ /* 0x000fe200078e0009 */
[----:B------:R4:W-:Y:S01]  /*12010*/  STL [R1], R19 ;  /* 0x0000001301007387 */ /* 0x0009e20000100800 */
[----:B-1----:R-:W-:Y:S02]  /*12020*/  IMAD.MOV.U32 R14, RZ, RZ, R71 ;  /* 0x000000ffff0e7224 */ /* 0x002fe400078e0047 */
[----:B------:R-:W1:Y:S01]  /*12030*/  LDTM.x64 R52, tmem[UR12+0x80] ;  /* 0x0000800c003479ee */ /* 0x000e620008340000 */
[----:B------:R0:W-:Y:S01]  /*12040*/  STL [R1+0x14], R23 ;  /* 0x0000141701007387 */ /* 0x0001e20000100800 */
[----:B--2---:R-:W-:Y:S01]  /*12050*/  F2FP.F16.F32.PACK_AB R22, R123, R121 ;  /* 0x000000797b16723e */ /* 0x004fe200000000ff */
[----:B------:R-:W-:Y:S01]  /*12060*/  IMAD.MOV.U32 R138, RZ, RZ, R14 ;  /* 0x000000ffff8a7224 */ /* 0x000fe200078e000e */
[----:B------:R-:W-:Y:S01]  /*12070*/  F2FP.F16.F32.PACK_AB R121, R155, R153 ;  /* 0x000000999b79723e */ /* 0x000fe200000000ff */
[----:B------:R-:W-:Y:S01]  /*12080*/  IMAD.MOV.U32 R153, RZ, RZ, R6 ;  /* 0x000000ffff997224 */ /* 0x000fe200078e0006 */
[----:B----4-:R-:W-:Y:S01]  /*12090*/  F2FP.F16.F32.PACK_AB R19, R126, R124 ;  /* 0x0000007c7e13723e */ /* 0x010fe200000000ff */
[----:B------:R2:W-:Y:S01]  /*120a0*/  STL [R1+0x4], R22 ;  /* 0x0000041601007387 */ /* 0x0005e20000100800 */
[----:B------:R-:W-:Y:S01]  /*120b0*/  F2FP.F16.F32.PACK_AB R123, R163, R161 ;  /* 0x000000a1a37b723e */ /* 0x000fe200000000ff */
[----:B------:R-:W-:Y:S01]  /*120c0*/  IMAD.MOV.U32 R163, RZ, RZ, R8 ;  /* 0x000000ffffa37224 */ /* 0x000fe200078e0008 */
[----:B0-----:R-:W-:Y:S01]  /*120d0*/  F2FP.F16.F32.PACK_AB R23, R127, R125 ;  /* 0x0000007d7f17723e */ /* 0x001fe200000000ff */
[----:B------:R0:W-:Y:S01]  /*120e0*/  STL [R1+0x18], R19 ;  /* 0x0000181301007387 */ /* 0x0001e20000100800 */
[----:B------:R-:W-:-:S02]  /*120f0*/  IMAD.MOV.U32 R161, RZ, RZ, R10 ;  /* 0x000000ffffa17224 */ /* 0x000fc400078e000a */
[----:B------:R-:W-:Y:S01]  /*12100*/  IMAD.MOV.U32 R155, RZ, RZ, R24 ;  /* 0x000000ffff9b7224 */ /* 0x000fe200078e0018 */
[----:B------:R-:W-:Y:S01]  /*12110*/  STL [R1+0x8], R23 ;  /* 0x0000081701007387 */ /* 0x000fe20000100800 */
[----:B--2---:R-:W-:Y:S02]  /*12120*/  F2FP.F16.F32.PACK_AB R22, R130, R128 ;  /* 0x000000808216723e */ /* 0x004fe400000000ff */
[----:B0-----:R-:W-:-:S03]  /*12130*/  F2FP.F16.F32.PACK_AB R19, R131, R129 ;  /* 0x000000818313723e */ /* 0x001fc600000000ff */
[----:B------:R-:W-:Y:S01]  /*12140*/  STL [R1+0x1c], R22 ;  /* 0x00001c1601007387 */ /* 0x000fe20000100800 */
[----:B-1----:R-:W-:Y:S02]  /*12150*/  F2FP.F16.F32.PACK_AB R136, R71, R69 ;  /* 0x000000454788723e */ /* 0x002fe400000000ff */
[----:B------:R-:W-:Y:S01]  /*12160*/  F2FP.F16.F32.PACK_AB R69, R74, R72 ;  /* 0x000000484a45723e */ /* 0x000fe200000000ff */
[----:B------:R-:W-:Y:S01]  /*12170*/  IMAD.MOV.U32 R74, RZ, RZ, R137 ;  /* 0x000000ffff4a7224 */ /* 0x000fe200078e0089 */
[----:B------:R-:W-:Y:S01]  /*12180*/  F2FP.F16.F32.PACK_AB R137, R75, R73 ;  /* 0x000000494b89723e */ /* 0x000fe200000000ff */
[----:B------:R-:W-:Y:S01]  /*12190*/  IMAD.MOV.U32 R73, RZ, RZ, R139 ;  /* 0x000000ffff497224 */ /* 0x000fe200078e008b */
[----:B------:R-:W-:Y:S01]  /*121a0*/  F2FP.F16.F32.PACK_AB R72, R87, R85 ;  /* 0x000000555748723e */ /* 0x000fe200000000ff */
[----:B------:R0:W-:Y:S01]  /*121b0*/  STL [R1+0xc], R19 ;  /* 0x00000c1301007387 */ /* 0x0001e20000100800 */
[----:B------:R-:W-:Y:S01]  /*121c0*/  F2FP.F16.F32.PACK_AB R85, R90, R88 ;  /* 0x000000585a55723e */ /* 0x000fe200000000ff */
[----:B------:R-:W-:Y:S01]  /*121d0*/  IMAD.MOV.U32 R90, RZ, RZ, R73 ;  /* 0x000000ffff5a7224 */ /* 0x000fe200078e0049 */
[----:B------:R-:W-:Y:S01]  /*121e0*/  F2FP.F16.F32.PACK_AB R73, R91, R89 ;  /* 0x000000595b49723e */ /* 0x000fe200000000ff */
[----:B------:R-:W-:Y:S01]  /*121f0*/  IMAD.MOV.U32 R75, RZ, RZ, R138 ;  /* 0x000000ffff4b7224 */ /* 0x000fe200078e008a */
[----:B------:R-:W2:Y:S01]  /*12200*/  LDL.LU R89, [R1+0x254] ;  /* 0x0002540001597983 */ /* 0x000ea20000300800 */
[----:B------:R-:W-:Y:S01]  /*12210*/  F2FP.F16.F32.PACK_AB R124, R54, R52 ;  /* 0x00000034367c723e */ /* 0x000fe200000000ff */
[----:B------:R-:W-:Y:S01]  /*12220*/  IMAD.MOV.U32 R88, RZ, RZ, R74 ;  /* 0x000000ffff587224 */ /* 0x000fe200078e004a */
[----:B------:R-:W-:Y:S01]  /*12230*/  F2FP.F16.F32.PACK_AB R128, R55, R53 ;  /* 0x000000353780723e */ /* 0x000fe200000000ff */
[----:B------:R-:W-:Y:S01]  /*12240*/  IMAD.MOV.U32 R91, RZ, RZ, R75 ;  /* 0x000000ffff5b7224 */ /* 0x000fe200078e004b */
[----:B------:R-:W-:-:S02]  /*12250*/  F2FP.F16.F32.PACK_AB R125, R58, R56 ;  /* 0x000000383a7d723e */ /* 0x000fc400000000ff */
[----:B------:R-:W-:Y:S02]  /*12260*/  F2FP.F16.F32.PACK_AB R129, R59, R57 ;  /* 0x000000393b81723e */ /* 0x000fe400000000ff */
[----:B------:R-:W-:Y:S02]  /*12270*/  F2FP.F16.F32.PACK_AB R126, R62, R60 ;  /* 0x0000003c3e7e723e */ /* 0x000fe400000000ff */
[----:B------:R-:W-:Y:S02]  /*12280*/  F2FP.F16.F32.PACK_AB R130, R63, R61 ;  /* 0x0000003d3f82723e */ /* 0x000fe400000000ff */
[----:B------:R-:W-:Y:S02]  /*12290*/  F2FP.F16.F32.PACK_AB R127, R66, R64 ;  /* 0x00000040427f723e */ /* 0x000fe400000000ff */
[----:B------:R-:W-:Y:S02]  /*122a0*/  F2FP.F16.F32.PACK_AB R131, R67, R65 ;  /* 0x000000414383723e */ /* 0x000fe400000000ff */
[----:B0-----:R-:W0:Y:S01]  /*122b0*/  LDTM.x64 R4, tmem[UR12+0xc0] ;  /* 0x0000c00c000479ee */ /* 0x001e220008340000 */
[----:B------:R-:W2:Y:S01]  /*122c0*/  LDCU.128 UR12, c[0x0][0x390] ;  /* 0x00007200ff0c77ac */ /* 0x000ea20008000c00 */
[----:B------:R-:W-:Y:S01]  /*122d0*/  F2FP.F16.F32.PACK_AB R139, R83, R81 ;  /* 0x00000051538b723e */ /* 0x000fe200000000ff */
[----:B------:R-:W-:Y:S01]  /*122e0*/  NOP ;  /* 0x0000000000007918 */ /* 0x000fe20000000000 */
[----:B------:R-:W-:-:S02]  /*122f0*/  F2FP.F16.F32.PACK_AB R71, R82, R80 ;  /* 0x000000505247723e */ /* 0x000fc400000000ff */
[----:B------:R-:W-:Y:S02]  /*12300*/  F2FP.F16.F32.PACK_AB R68, R70, R68 ;  /* 0x000000444644723e */ /* 0x000fe400000000ff */
[----:B------:R-:W-:Y:S02]  /*12310*/  F2FP.F16.F32.PACK_AB R100, R102, R100 ;  /* 0x000000646664723e */ /* 0x000fe400000000ff */
[----:B------:R-:W-:Y:S02]  /*12320*/  F2FP.F16.F32.PACK_AB R138, R79, R77 ;  /* 0x0000004d4f8a723e */ /* 0x000fe400000000ff */
[----:B------:R-:W-:Y:S02]  /*12330*/  F2FP.F16.F32.PACK_AB R84, R86, R84 ;  /* 0x000000545654723e */ /* 0x000fe400000000ff */
[----:B0-----:R-:W-:Y:S02]  /*12340*/  F2FP.F16.F32.PACK_AB R83, R19, R17 ;  /* 0x000000111353723e */ /* 0x001fe400000000ff */
[----:B------:R-:W0:Y:S01]  /*12350*/  LDC R17, c[0x0][0x3b8] ;  /* 0x0000ee00ff117b82 */ /* 0x000e220000000800 */
[C---:B--2---:R-:W-:Y:S01]  /*12360*/  ISETP.GE.AND P0, PT, R89.reuse, UR14, PT ;  /* 0x0000000e59007c0c */ /* 0x044fe2000bf06270 */
[----:B------:R-:W-:Y:S01]  /*12370*/  IMAD R19, R89, UR4, RZ ;  /* 0x0000000459137c24 */ /* 0x000fe2000f8e02ff */
[----:B------:R-:W-:Y:S01]  /*12380*/  F2FP.F16.F32.PACK_AB R4, R6, R4 ;  /* 0x000000040604723e */ /* 0x000fe200000000ff */
[----:B------:R-:W2:Y:S01]  /*12390*/  LDL.LU R89, [R1+0xc0] ;  /* 0x0000c00001597983 */ /* 0x000ea20000300800 */
[----:B------:R-:W-:Y:S01]  /*123a0*/  F2FP.F16.F32.PACK_AB R6, R14, R12 ;  /* 0x0000000c0e06723e */ /* 0x000fe200000000ff */
[----:B------:R-:W1:Y:S01]  /*123b0*/  LDCU UR4, c[0x0][0x39c] ;  /* 0x00007380ff0477ac */ /* 0x000e620008000800 */
[----:B------:R-:W-:-:S02]  /*123c0*/  F2FP.F16.F32.PACK_AB R80, R7, R5 ;  /* 0x000000050750723e */ /* 0x000fc400000000ff */
[----:B------:R-:W-:Y:S02]  /*123d0*/  F2FP.F16.F32.PACK_AB R12, R39, R37 ;  /* 0x00000025270c723e */ /* 0x000fe400000000ff */
[----:B------:R-:W-:Y:S02]  /*123e0*/  F2FP.F16.F32.PACK_AB R7, R18, R16 ;  /* 0x000000101207723e */ /* 0x000fe400000000ff */
[----:B------:R-:W-:Y:S01]  /*123f0*/  F2FP.F16.F32.PACK_AB R37, R42, R40 ;  /* 0x000000282a25723e */ /* 0x000fe200000000ff */
[-C--:B0-----:R-:W-:Y:S01]  /*12400*/  IMAD R42, R0, R17.reuse, RZ ;  /* 0x00000011002a7224 */ /* 0x081fe200078e02ff */
[----:B------:R-:W-:Y:S01]  /*12410*/  LEA R16, P5, R19, UR12, 0x1 ;  /* 0x0000000c13107c11 */ /* 0x000fe2000f8a08ff */
[----:B------:R-:W-:Y:S01]  /*12420*/  IMAD R18, R3, R17, RZ ;  /* 0x0000001103127224 */ /* 0x000fe200078e02ff */
[----:B------:R-:W-:Y:S02]  /*12430*/  F2FP.F16.F32.PACK_AB R5, R10, R8 ;  /* 0x000000080a05723e */ /* 0x000fe400000000ff */
[----:B------:R-:W-:-:S02]  /*12440*/  F2FP.F16.F32.PACK_AB R8, R23, R21 ;  /* 0x000000151708723e */ /* 0x000fc400000000ff */
[----:B---3--:R-:W-:Y:S02]  /*12450*/  ISETP.LT.AND P3, PT, R3, UR5, !P0 ;  /* 0x0000000503007c0c */ /* 0x008fe4000c761270 */
[----:B------:R-:W-:Y:S02]  /*12460*/  F2FP.F16.F32.PACK_AB R81, R11, R9 ;  /* 0x000000090b51723e */ /* 0x000fe400000000ff */
[----:B------:R-:W-:Y:S02]  /*12470*/  ISETP.LT.AND P4, PT, R164, UR6, !P0 ;  /* 0x00000006a4007c0c */ /* 0x000fe4000c781270 */
[----:B------:R-:W-:Y:S02]  /*12480*/  ISETP.LT.AND P2, PT, R165, UR7, !P0 ;  /* 0x00000007a5007c0c */ /* 0x000fe4000c741270 */
[----:B------:R-:W-:Y:S01]  /*12490*/  F2FP.F16.F32.PACK_AB R20, R22, R20 ;  /* 0x000000141614723e */ /* 0x000fe200000000ff */
[----:B------:R-:W-:Y:S01]  /*124a0*/  STS.128 [R2+0x400], R156 ;  /* 0x0004009c02007388 */ /* 0x000fe20000000c00 */
[----:B------:R-:W-:-:S02]  /*124b0*/  F2FP.F16.F32.PACK_AB R21, R26, R24 ;  /* 0x000000181a15723e */ /* 0x000fc400000000ff */
[----:B------:R-:W-:Y:S02]  /*124c0*/  F2FP.F16.F32.PACK_AB R82, R15, R13 ;  /* 0x0000000d0f52723e */ /* 0x000fe400000000ff */
[----:B------:R-:W-:Y:S02]  /*124d0*/  F2FP.F16.F32.PACK_AB R70, R78, R76 ;  /* 0x0000004c4e46723e */ /* 0x000fe400000000ff */
[----:B------:R-:W-:Y:S02]  /*124e0*/  F2FP.F16.F32.PACK_AB R102, R110, R108 ;  /* 0x0000006c6e66723e */ /* 0x000fe400000000ff */
[----:B------:R-:W-:Y:S01]  /*124f0*/  F2FP.F16.F32.PACK_AB R77, R107, R105 ;  /* 0x000000696b4d723e */ /* 0x000fe200000000ff */
[----:B------:R-:W-:Y:S01]  /*12500*/  IMAD R40, R141, R17, RZ ;  /* 0x000000118d287224 */ /* 0x000fe200078e02ff */
[----:B------:R-:W-:Y:S01]  /*12510*/  LEA.HI.X.SX32 R3, R19, UR13, 0x1, P5 ;  /* 0x0000000d13037c11 */ /* 0x000fe2000a8f0eff */
[----:B------:R-:W0:Y:S01]  /*12520*/  LDCU UR5, c[0x0][0x39c] ;  /* 0x00007380ff0577ac */ /* 0x000e220008000800 */
[----:B------:R-:W-:-:S02]  /*12530*/  LEA R24, P5, R42, R16, 0x1 ;  /* 0x000000102a187211 */ /* 0x000fc400078a08ff */
[----:B------:R-:W-:Y:S02]  /*12540*/  LEA R26, P6, R18, R16, 0x1 ;  /* 0x00000010121a7211 */ /* 0x000fe400078c08ff */
[----:B------:R-:W-:Y:S01]  /*12550*/  F2FP.F16.F32.PACK_AB R9, R27, R25 ;  /* 0x000000191b09723e */ /* 0x000fe200000000ff */
[----:B------:R-:W-:Y:S01]  /*12560*/  IMAD R164, R164, R17, RZ ;  /* 0x00000011a4a47224 */ /* 0x000fe200078e02ff */
[----:B------:R-:W-:Y:S01]  /*12570*/  LEA.HI.X.SX32 R25, R42, R3, 0x1, P5 ;  /* 0x000000032a197211 */ /* 0x000fe200028f0eff */
[----:B------:R-:W-:Y:S01]  /*12580*/  IMAD R165, R165, R17, RZ ;  /* 0x00000011a5a57224 */ /* 0x000fe200078e02ff */
[----:B------:R-:W-:Y:S01]  /*12590*/  LEA.HI.X.SX32 R27, R18, R3, 0x1, P6 ;  /* 0x00000003121b7211 */ /* 0x000fe200030f0eff */
[----:B------:R-:W3:Y:S01]  /*125a0*/  LDCU UR6, c[0x0][0x39c] ;  /* 0x00007380ff0677ac */ /* 0x000ee20008000800 */
[----:B------:R-:W-:Y:S01]  /*125b0*/  F2FP.F16.F32.PACK_AB R22, R30, R28 ;  /* 0x0000001c1e16723e */ /* 0x000fe200000000ff */
[----:B------:R-:W-:Y:S01]  /*125c0*/  STL.64 [R1+0xf0], R24 ;  /* 0x0000f01801007387 */ /* 0x000fe20000100a00 */
[----:B------:R-:W-:Y:S01]  /*125d0*/  LEA R28, P5, R164, R16, 0x1 ;  /* 0x00000010a41c7211 */ /* 0x000fe200078a08ff */
[----:B------:R-:W4:Y:S02]  /*125e0*/  LDCU UR7, c[0x0][0x39c] ;  /* 0x00007380ff0777ac */ /* 0x000f240008000800 */
[----:B------:R0:W-:Y:S01]  /*125f0*/  STL.64 [R1+0xe8], R26 ;  /* 0x0000e81a01007387 */ /* 0x0001e20000100a00 */
[----:B------:R-:W-:-:S02]  /*12600*/  F2FP.F16.F32.PACK_AB R10, R31, R29 ;  /* 0x0000001d1f0a723e */ /* 0x000fc400000000ff */
[----:B------:R-:W-:Y:S02]  /*12610*/  LEA.HI.X.SX32 R29, R164, R3, 0x1, P5 ;  /* 0x00000003a41d7211 */ /* 0x000fe400028f0eff */
[----:B0-----:R-:W-:-:S04]  /*12620*/  LEA R26, P6, R165, R16, 0x1 ;  /* 0x00000010a51a7211 */ /* 0x001fc800078c08ff */
[----:B------:R-:W-:Y:S01]  /*12630*/  LEA.HI.X.SX32 R27, R165, R3, 0x1, P6 ;  /* 0x00000003a51b7211 */ /* 0x000fe200030f0eff */
[----:B------:R0:W-:Y:S04]  /*12640*/  STL.64 [R1+0xe0], R28 ;  /* 0x0000e01c01007387 */ /* 0x0001e80000100a00 */
[----:B------:R2:W-:Y:S01]  /*12650*/  STL.64 [R1+0xd8], R26 ;  /* 0x0000d81a01007387 */ /* 0x0005e20000100a00 */
[CC--:B------:R-:W-:Y:S02]  /*12660*/  IMAD R18, R91.reuse, R17.reuse, RZ ;  /* 0x000000115b127224 */ /* 0x0c0fe400078e02ff */
[----:B------:R-:W-:Y:S01]  /*12670*/  IMAD R19, R88, R17, RZ ;  /* 0x0000001158137224 */ /* 0x000fe200078e02ff */
[----:B-1----:R-:W-:Y:S01]  /*12680*/  ISETP.LT.AND P5, PT, R91, UR4, !P0 ;  /* 0x000000045b007c0c */ /* 0x002fe2000c7a1270 */
[----:B------:R-:W-:Y:S01]  /*12690*/  IMAD.MOV.U32 R88, RZ, RZ, R161 ;  /* 0x000000ffff587224 */ /* 0x000fe200078e00a1 */
[----:B------:R-:W-:Y:S01]  /*126a0*/  F2FP.F16.F32.PACK_AB R13, R43, R41 ;  /* 0x000000292b0d723e */ /* 0x000fe200000000ff */
[----:B------:R-:W-:Y:S01]  /*126b0*/  IMAD.MOV.U32 R91, RZ, RZ, R162 ;  /* 0x000000ffff5b7224 */ /* 0x000fe200078e00a2 */
[----:B------:R-:W-:Y:S01]  /*126c0*/  F2FP.F16.F32.PACK_AB R23, R34, R32 ;  /* 0x000000202217723e */ /* 0x000fe200000000ff */
[----:B0-----:R-:W-:Y:S01]  /*126d0*/  IMAD R28, R90, R17, RZ ;  /* 0x000000115a1c7224 */ /* 0x001fe200078e02ff */
[----:B------:R-:W-:Y:S01]  /*126e0*/  F2FP.F16.F32.PACK_AB R11, R35, R33 ;  /* 0x00000021230b723e */ /* 0x000fe200000000ff */
[----:B------:R-:W-:Y:S01]  /*126f0*/  IMAD.MOV.U32 R90, RZ, RZ, R160 ;  /* 0x000000ffff5a7224 */ /* 0x000fe200078e00a0 */
[----:B------:R-:W-:Y:S01]  /*12700*/  F2FP.F16.F32.PACK_AB R78, R111, R109 ;  /* 0x0000006d6f4e723e */ /* 0x000fe200000000ff */
[----:B------:R-:W0:Y:S01]  /*12710*/  LDCU UR4, c[0x0][0x39c] ;  /* 0x00007380ff0477ac */ /* 0x000e220008000800 */
[----:B------:R-:W-:-:S02]  /*12720*/  F2FP.F16.F32.PACK_AB R76, R103, R101 ;  /* 0x00000065674c723e */ /* 0x000fc400000000ff */
[----:B------:R-:W-:Y:S01]  /*12730*/  F2FP.F16.F32.PACK_AB R101, R106, R104 ;  /* 0x000000686a65723e */ /* 0x000fe200000000ff */
[----:B--2---:R-:W-:-:S05]  /*12740*/  IMAD R25, R89, R17, RZ ;  /* 0x0000001159197224 */ /* 0x004fca00078e02ff */
[----:B------:R-:W-:-:S04]  /*12750*/  LEA R26, P6, R25, R16, 0x1 ;  /* 0x00000010191a7211 */ /* 0x000fc800078c08ff */
[----:B------:R-:W-:-:S05]  /*12760*/  LEA.HI.X.SX32 R27, R25, R3, 0x1, P6 ;  /* 0x00000003191b7211 */ /* 0x000fca00030f0eff */
[----:B------:R1:W-:Y:S02]  /*12770*/  STL.64 [R1+0xd0], R26 ;  /* 0x0000d01a01007387 */ /* 0x0003e40000100a00 */
[----:B-1----:R-:W-:-:S04]  /*12780*/  LEA R26, P6, R18, R16, 0x1 ;  /* 0x00000010121a7211 */ /* 0x002fc800078c08ff */
[----:B------:R-:W-:Y:S02]  /*12790*/  LEA.HI.X.SX32 R27, R18, R3, 0x1, P6 ;  /* 0x00000003121b7211 */ /* 0x000fe400030f0eff */
[----:B------:R-:W-:Y:S01]  /*127a0*/  LEA R30, P6, R19, R16, 0x1 ;  /* 0x00000010131e7211 */ /* 0x000fe200078c08ff */
[----:B------:R-:W-:-:S03]  /*127b0*/  IMAD R18, R153, R17, RZ ;  /* 0x0000001199127224 */ /* 0x000fc600078e02ff */
[----:B------:R-:W-:Y:S01]  /*127c0*/  LEA.HI.X.SX32 R31, R19, R3, 0x1, P6 ;  /* 0x00000003131f7211 */ /* 0x000fe200030f0eff */
[----:B------:R-:W-:Y:S01]  /*127d0*/  IMAD.MOV.U32 R153, RZ, RZ, R155 ;  /* 0x000000ffff997224 */ /* 0x000fe200078e009b */
[----:B------:R-:W-:Y:S01]  /*127e0*/  STL.64 [R1+0xc8], R26 ;  /* 0x0000c81a01007387 */ /* 0x000fe20000100a00 */
[----:B------:R-:W-:Y:S02]  /*127f0*/  IMAD.MOV.U32 R155, RZ, RZ, R145 ;  /* 0x000000ffff9b7224 */ /* 0x000fe400078e0091 */
[----:B------:R-:W-:Y:S01]  /*12800*/  IMAD.MOV.U32 R145, RZ, RZ, R147 ;  /* 0x000000ffff917224 */ /* 0x000fe200078e0093 */
[----:B------:R-:W-:Y:S01]  /*12810*/  STL.64 [R1+0xc0], R30 ;  /* 0x0000c01e01007387 */ /* 0x000fe20000100a00 */
[----:B------:R-:W-:-:S03]  /*12820*/  IMAD.MOV.U32 R147, RZ, RZ, R140 ;  /* 0x000000ffff937224 */ /* 0x000fc600078e008c */
[----:B------:R-:W2:Y:S01]  /*12830*/  LDL R140, [R1+0x110] ;  /* 0x00011000018c7983 */ /* 0x000ea20000100800 */
[----:B------:R-:W-:Y:S02]  /*12840*/  IMAD R19, R142, R17, RZ ;  /* 0x000000118e137224 */ /* 0x000fe400078e02ff */
[----:B------:R-:W1:Y:S01]  /*12850*/  S2R R142, SR_TID.X ;  /* 0x00000000008e7919 */ /* 0x000e620000002100 */
[----:B------:R-:W-:Y:S01]  /*12860*/  ISETP.LT.AND P1, PT, R89, UR8, !P0 ;  /* 0x0000000859007c0c */ /* 0x000fe2000c721270 */
[----:B------:R-:W-:Y:S01]  /*12870*/  IMAD.MOV.U32 R89, RZ, RZ, R163 ;  /* 0x000000ffff597224 */ /* 0x000fe200078e00a3 */
[C---:B------:R-:W-:Y:S01]  /*12880*/  LEA R164, P6, R28.reuse, R16, 0x1 ;  /* 0x000000101ca47211 */ /* 0x040fe200078c08ff */
[----:B------:R-:W0:Y:S03]  /*12890*/  LDCU UR8, c[0x0][0x39c] ;  /* 0x00007380ff0877ac */ /* 0x000e260008000800 */
[----:B------:R-:W-:Y:S01]  /*128a0*/  STS.128 [R2], R88 ;  /* 0x0000005802007388 */ /* 0x000fe20000000c00 */
[----:B------:R-:W-:Y:S01]  /*128b0*/  LEA.HI.X.SX32 R165, R28, R3, 0x1, P6 ;  /* 0x000000031ca57211 */ /* 0x000fe200030f0eff */
[----:B-1----:R-:W-:-:S05]  /*128c0*/  IMAD.SHL.U32 R142, R142, 0x10, RZ ;  /* 0x000000108e8e7824 */ /* 0x002fca00078e00ff */
[----:B------:R-:W-:Y:S01]  /*128d0*/  LOP3.LUT R43, R142, 0x7f0, RZ, 0xc0, !PT ;  /* 0x000007f08e2b7812 */ /* 0x000fe200078ec0ff */
[----:B------:R-:W-:Y:S06]  /*128e0*/  BAR.SYNC.DEFER_BLOCKING 0x0 ;  /* 0x0000000000007b1d */ /* 0x000fec0000010000 */
[----:B------:R-:W1:Y:S04]  /*128f0*/  LDS.128 R32, [R43+UR11] ;  /* 0x0000000b2b207984 */ /* 0x000e680008000c00 */
[----:B------:R-:W0:Y:S01]  /*12900*/  LDS.128 R28, [R43+UR11+0x800] ;  /* 0x0008000b2b1c7984 */ /* 0x000e220008000c00 */
[C---:B------:R-:W-:Y:S01]  /*12910*/  LEA R162, P6, R18.reuse, R16, 0x1 ;  /* 0x0000001012a27211 */ /* 0x040fe200078c08ff */
[----:B------:R-:W-:Y:S03]  /*12920*/  BAR.SYNC.DEFER_BLOCKING 0x0 ;  /* 0x0000000000007b1d */ /* 0x000fe60000010000 */
[----:B------:R-:W-:-:S02]  /*12930*/  LEA.HI.X.SX32 R163, R18, R3, 0x1, P6 ;  /* 0x0000000312a37211 */ /* 0x000fc400030f0eff */
[----:B------:R-:W-:-:S04]  /*12940*/  LEA R160, P6, R19, R16, 0x1 ;  /* 0x0000001013a07211 */ /* 0x000fc800078c08ff */
[----:B------:R-:W-:Y:S01]  /*12950*/  LEA.HI.X.SX32 R161, R19, R3, 0x1, P6 ;  /* 0x0000000313a17211 */ /* 0x000fe200030f0eff */
[----:B------:R-:W-:Y:S04]  /*12960*/  STL.64 [R1+0x268], R164 ;  /* 0x000268a401007387 */ /* 0x000fe80000100a00 */
[----:B------:R-:W-:Y:S04]  /*12970*/  STL.64 [R1+0x270], R162 ;  /* 0x000270a201007387 */ /* 0x000fe80000100a00 */
[----:B------:R-:W-:Y:S04]  /*12980*/  STL.64 [R1+0x278], R160 ;  /* 0x000278a001007387 */ /* 0x000fe80000100a00 */
[----:B-1----:R-:W-:Y:S04]  /*12990*/  STL [R1+0x288], R33 ;  /* 0x0002882101007387 */ /* 0x002fe80000100800 */
[----:B------:R-:W-:Y:S04]  /*129a0*/  STL.64 [R1+0x280], R34 ;  /* 0x0002802201007387 */ /* 0x000fe80000100a00 */
[----:B0-----:R-:W-:Y:S04]  /*129b0*/  STL.64 [R1+0x298], R28 ;  /* 0x0002981c01007387 */ /* 0x001fe80000100a00 */
[----:B------:R-:W-:Y:S04]  /*129c0*/  STL.64 [R1+0x290], R30 ;  /* 0x0002901e01007387 */ /* 0x000fe80000100a00 */
[----:B------:R-:W3:Y:S04]  /*129d0*/  LDL.LU R108, [R1] ;  /* 0x00000000016c7983 */ /* 0x000ee80000300800 */
[----:B------:R-:W3:Y:S04]  /*129e0*/  LDL.LU R109, [R1+0x4] ;  /* 0x00000400016d7983 */ /* 0x000ee80000300800 */
[----:B------:R-:W3:Y:S04]  /*129f0*/  LDL.LU R110, [R1+0x8] ;  /* 0x00000800016e7983 */ /* 0x000ee80000300800 */
[----:B------:R-:W3:Y:S04]  /*12a00*/  LDL.LU R111, [R1+0xc] ;  /* 0x00000c00016f7983 */ /* 0x000ee80000300800 */
[----:B------:R-:W3:Y:S04]  /*12a10*/  LDL.LU R104, [R1+0x70] ;  /* 0x0000700001687983 */ /* 0x000ee80000300800 */
[----:B------:R-:W3:Y:S04]  /*12a20*/  LDL.LU R105, [R1+0x74] ;  /* 0x0000740001697983 */ /* 0x000ee80000300800 */
[----:B------:R-:W3:Y:S04]  /*12a30*/  LDL.LU R106, [R1+0x78] ;  /* 0x00007800016a7983 */ /* 0x000ee80000300800 */
[----:B------:R0:W-:Y:S04]  /*12a40*/  STS.128 [R2], R152 ;  /* 0x0000009802007388 */ /* 0x0001e80000000c00 */
[----:B------:R-:W3:Y:S04]  /*12a50*/  LDL.LU R107, [R1+0x7c] ;  /* 0x00007c00016b7983 */ /* 0x000ee80000300800 */
[----:B0-----:R-:W4:Y:S04]  /*12a60*/  LDL.LU R152, [R1+0x60] ;  /* 0x0000600001987983 */ /* 0x001f280000300800 */
[----:B------:R-:W4:Y:S04]  /*12a70*/  LDL.LU R153, [R1+0x64] ;  /* 0x0000640001997983 */ /* 0x000f280000300800 */
[----:B------:R-:W4:Y:S04]  /*12a80*/  LDL.LU R154, [R1+0x68] ;  /* 0x00006800019a7983 */ /* 0x000f280000300800 */
[----:B------:R-:W4:Y:S01]  /*12a90*/  LDL.LU R155, [R1+0x6c] ;  /* 0x00006c00019b7983 */ /* 0x000f220000300800 */
[----:B------:R-:W-:-:S02]  /*12aa0*/  F2FP.F16.F32.PACK_AB R86, R94, R92 ;  /* 0x0000005c5e56723e */ /* 0x000fc400000000ff */
[----:B------:R-:W-:Y:S01]  /*12ab0*/  F2FP.F16.F32.PACK_AB R74, R95, R93 ;  /* 0x0000005d5f4a723e */ /* 0x000fe200000000ff */
[----:B------:R-:W4:Y:S04]  /*12ac0*/  LDL R141, [R1+0x114] ;  /* 0x00011400018d7983 */ /* 0x000f280000100800 */
        /* <DEDUP_REMOVED lines=8> */
[----:B------:R-:W-:Y:S01]  /*12b50*/  IMAD R18, R143, R17, RZ ;  /* 0x000000118f127224 */ /* 0x000fe200078e02ff */
[----:B------:R-:W-:-:S02]  /*12b60*/  F2FP.F16.F32.PACK_AB R87, R98, R96 ;  /* 0x000000606257723e */ /* 0x000fc400000000ff */
[----:B------:R-:W4:Y:S01]  /*12b70*/  LDL R143, [R1+0x118] ;  /* 0x00011800018f7983 */ /* 0x000f220000100800 */
[----:B------:R-:W-:-:S03]  /*12b80*/  F2FP.F16.F32.PACK_AB R75, R99, R97 ;  /* 0x00000061634b723e */ /* 0x000fc600000000ff */
[----:B------:R-:W4:Y:S04]  /*12b90*/  LDL.LU R96, [R1+0x30] ;  /* 0x0000300001607983 */ /* 0x000f280000300800 */
[----:B------:R-:W4:Y:S04]  /*12ba0*/  LDL.LU R97, [R1+0x34] ;  /* 0x0000340001617983 */ /* 0x000f280000300800 */
[----:B------:R-:W4:Y:S04]  /*12bb0*/  LDL.LU R98, [R1+0x38] ;  /* 0x0000380001627983 */ /* 0x000f280000300800 */
[----:B------:R0:W-:Y:S04]  /*12bc0*/  STS.128 [R2+0x400], R144 ;  /* 0x0004009002007388 */ /* 0x0001e80000000c00 */
[----:B------:R-:W4:Y:S01]  /*12bd0*/  LDL.LU R99, [R1+0x3c] ;  /* 0x00003c0001637983 */ /* 0x000f220000300800 */
[----:B------:R-:W-:-:S02]  /*12be0*/  F2FP.F16.F32.PACK_AB R103, R114, R112 ;  /* 0x000000707267723e */ /* 0x000fc400000000ff */
[----:B------:R-:W-:Y:S01]  /*12bf0*/  F2FP.F16.F32.PACK_AB R79, R115, R113 ;  /* 0x00000071734f723e */ /* 0x000fe200000000ff */
[----:B------:R-:W-:Y:S06]  /*12c00*/  BAR.SYNC.DEFER_BLOCKING 0x0 ;  /* 0x0000000000007b1d */ /* 0x000fec0000010000 */
[----:B0-----:R-:W4:Y:S04]  /*12c10*/  LDL.LU R144, [R1+0x20] ;  /* 0x0000200001907983 */ /* 0x001f280000300800 */
[----:B------:R-:W4:Y:S04]  /*12c20*/  LDL.LU R145, [R1+0x24] ;  /* 0x0000240001917983 */ /* 0x000f280000300800 */
[----:B------:R-:W4:Y:S04]  /*12c30*/  LDL.LU R146, [R1+0x28] ;  /* 0x0000280001927983 */ /* 0x000f280000300800 */
[----:B------:R-:W4:Y:S01]  /*12c40*/  LDL.LU R147, [R1+0x2c] ;  /* 0x00002c0001937983 */ /* 0x000f220000300800 */
[----:B--2---:R-:W-:-:S03]  /*12c50*/  IMAD R19, R140, R17, RZ ;  /* 0x000000118c137224 */ /* 0x004fc600078e02ff */
[----:B------:R-:W2:Y:S04]  /*12c60*/  LDL R140, [R1+0x11c] ;  /* 0x00011c00018c7983 */ /* 0x000ea80000100800 */
[----:B------:R-:W2:Y:S04]  /*12c70*/  LDL.LU R112, [R1+0x10] ;  /* 0x0000100001707983 */ /* 0x000ea80000300800 */
[----:B------:R-:W2:Y:S04]  /*12c80*/  LDL.LU R113, [R1+0x14] ;  /* 0x0000140001717983 */ /* 0x000ea80000300800 */
[----:B------:R-:W2:Y:S04]  /*12c90*/  LDL.LU R114, [R1+0x18] ;  /* 0x0000180001727983 */ /* 0x000ea80000300800 */
[----:B------:R-:W2:Y:S01]  /*12ca0*/  LDL.LU R115, [R1+0x1c] ;  /* 0x00001c0001737983 */ /* 0x000ea20000300800 */
[----:B------:R-:W-:-:S02]  /*12cb0*/  F2FP.F16.F32.PACK_AB R36, R38, R36 ;  /* 0x000000242624723e */ /* 0x000fc400000000ff */
[----:B------:R-:W-:Y:S01]  /*12cc0*/  F2FP.F16.F32.PACK_AB R38, R46, R44 ;  /* 0x0000002c2e26723e */ /* 0x000fe200000000ff */
[----:B------:R-:W2:Y:S01]  /*12cd0*/  LDL.LU.64 R28, [R1+0xf0] ;  /* 0x0000f000011c7983 */ /* 0x000ea20000300a00 */
[----:B------:R-:W-:Y:S02]  /*12ce0*/  F2FP.F16.F32.PACK_AB R14, R47, R45 ;  /* 0x0000002d2f0e723e */ /* 0x000fe400000000ff */
[----:B------:R-:W-:Y:S01]  /*12cf0*/  F2FP.F16.F32.PACK_AB R39, R50, R48 ;  /* 0x000000303227723e */ /* 0x000fe200000000ff */
[----:B------:R-:W-:Y:S01]  /*12d00*/  LDS.128 R44, [R43+UR11+0x800] ;  /* 0x0008000b2b2c7984 */ /* 0x000fe20008000c00 */
[----:B------:R-:W-:-:S03]  /*12d10*/  F2FP.F16.F32.PACK_AB R15, R51, R49 ;  /* 0x00000031330f723e */ /* 0x000fc600000000ff */
[----:B------:R-:W0:Y:S01]  /*12d20*/  LDS.128 R48, [R43+UR11] ;  /* 0x0000000b2b307984 */ /* 0x000e220008000c00 */
[----:B------:R-:W-:Y:S01]  /*12d30*/  BAR.SYNC.DEFER_BLOCKING 0x0 ;  /* 0x0000000000007b1d */ /* 0x000fe20000010000 */
[----:B------:R-:W-:Y:S02]  /*12d40*/  F2FP.F16.F32.PACK_AB R52, R54, R52 ;  /* 0x000000343634723e */ /* 0x000fe400000000ff */
[----:B------:R-:W-:Y:S02]  /*12d50*/  F2FP.F16.F32.PACK_AB R24, R55, R53 ;  /* 0x000000353718723e */ /* 0x000fe400000000ff */
[----:B------:R-:W-:Y:S02]  /*12d60*/  F2FP.F16.F32.PACK_AB R53, R58, R56 ;  /* 0x000000383a35723e */ /* 0x000fe400000000ff */
[----:B------:R-:W-:Y:S02]  /*12d70*/  F2FP.F16.F32.PACK_AB R25, R59, R57 ;  /* 0x000000393b19723e */ /* 0x000fe400000000ff */
[----:B------:R-:W-:-:S02]  /*12d80*/  F2FP.F16.F32.PACK_AB R54, R62, R60 ;  /* 0x0000003c3e36723e */ /* 0x000fc400000000ff */
[----:B------:R-:W-:Y:S01]  /*12d90*/  F2FP.F16.F32.PACK_AB R26, R63, R61 ;  /* 0x0000003d3f1a723e */ /* 0x000fe200000000ff */
[----:B---3--:R-:W-:Y:S04]  /*12da0*/  STS.128 [R2], R104 ;  /* 0x0000006802007388 */ /* 0x008fe80000000c00 */
[----:B----4-:R-:W-:Y:S01]  /*12db0*/  STS.128 [R2+0x400], R152 ;  /* 0x0004009802007388 */ /* 0x010fe20000000c00 */
[----:B------:R-:W-:Y:S06]  /*12dc0*/  BAR.SYNC.DEFER_BLOCKING 0x0 ;  /* 0x0000000000007b1d */ /* 0x000fec0000010000 */
[----:B------:R-:W1:Y:S04]  /*12dd0*/  LDS.128 R60, [R43+UR11] ;  /* 0x0000000b2b3c7984 */ /* 0x000e680008000c00 */
[----:B------:R-:W-:Y:S01]  /*12de0*/  LDS.128 R56, [R43+UR11+0x800] ;  /* 0x0008000b2b387984 */ /* 0x000fe20008000c00 */
[----:B------:R-:W-:Y:S06]  /*12df0*/  BAR.SYNC.DEFER_BLOCKING 0x0 ;  /* 0x0000000000007b1d */ /* 0x000fec0000010000 */
[----:B------:R-:W-:Y:S04]  /*12e00*/  STS.128 [R2], R92 ;  /* 0x0000005c02007388 */ /* 0x000fe80000000c00 */
[----:B------:R-:W-:Y:S01]  /*12e10*/  STS.128 [R2+0x400], R88 ;  /* 0x0004005802007388 */ /* 0x000fe20000000c00 */
[----:B------:R-:W-:Y:S06]  /*12e20*/  BAR.SYNC.DEFER_BLOCKING 0x0 ;  /* 0x0000000000007b1d */ /* 0x000fec0000010000 */
[----:B------:R-:W3:Y:S04]  /*12e30*/  LDS.128 R92, [R43+UR11] ;  /* 0x0000000b2b5c7984 */ /* 0x000ee80008000c00 */
[----:B------:R-:W-:Y:S01]  /*12e40*/  LDS.128 R88, [R43+UR11+0x800] ;  /* 0x0008000b2b587984 */ /* 0x000fe20008000c00 */
[----:B------:R-:W-:Y:S06]  /*12e50*/  BAR.SYNC.DEFER_BLOCKING 0x0 ;  /* 0x0000000000007b1d */ /* 0x000fec0000010000 */
[----:B------:R-:W-:Y:S04]  /*12e60*/  STS.128 [R2], R96 ;  /* 0x0000006002007388 */ /* 0x000fe80000000c00 */
[----:B------:R-:W-:Y:S01]  /*12e70*/  STS.128 [R2+0x400], R144 ;  /* 0x0004009002007388 */ /* 0x000fe20000000c00 */
[----:B------:R-:W-:Y:S06]  /*12e80*/  BAR.SYNC.DEFER_BLOCKING 0x0 ;  /* 0x0000000000007b1d */ /* 0x000fec0000010000 */
[----:B------:R-:W4:Y:S04]  /*12e90*/  LDS.128 R104, [R43+UR11] ;  /* 0x0000000b2b687984 */ /* 0x000f280008000c00 */
[----:B------:R-:W-:Y:S01]  /*12ea0*/  LDS.128 R96, [R43+UR11+0x800] ;  /* 0x0008000b2b607984 */ /* 0x000fe20008000c00 */
[----:B------:R-:W-:Y:S06]  /*12eb0*/  BAR.SYNC.DEFER_BLOCKING 0x0 ;  /* 0x0000000000007b1d */ /* 0x000fec0000010000 */
[----:B--2---:R-:W-:Y:S04]  /*12ec0*/  STS.128 [R2], R112 ;  /* 0x0000007002007388 */ /* 0x004fe80000000c00 */
[----:B------:R-:W-:Y:S01]  /*12ed0*/  STS.128 [R2+0x400], R108 ;  /* 0x0004006c02007388 */ /* 0x000fe20000000c00 */
[----:B------:R-:W-:Y:S06]  /*12ee0*/  BAR.SYNC.DEFER_BLOCKING 0x0 ;  /* 0x0000000000007b1d */ /* 0x000fec0000010000 */
[----:B------:R-:W2:Y:S04]  /*12ef0*/  LDS.128 R112, [R43+UR11] ;  /* 0x0000000b2b707984 */ /* 0x000ea80008000c00 */
[----:B------:R-:W-:Y:S01]  /*12f00*/  LDS.128 R108, [R43+UR11+0x800] ;  /* 0x0008000b2b6c7984 */ /* 0x000fe20008000c00 */
[----:B------:R-:W-:Y:S06]  /*12f10*/  BAR.SYNC.DEFER_BLOCKING 0x0 ;  /* 0x0000000000007b1d */ /* 0x000fec0000010000 */
[----:B------:R-:W-:Y:S04]  /*12f20*/  STS.128 [R2], R132 ;  /* 0x0000008402007388 */ /* 0x000fe80000000c00 */
[----:B------:R-:W-:Y:S01]  /*12f30*/  STS.128 [R2+0x400], R116 ;  /* 0x0004007402007388 */ /* 0x000fe20000000c00 */
[----:B------:R-:W-:Y:S06]  /*12f40*/  BAR.SYNC.DEFER_BLOCKING 0x0 ;  /* 0x0000000000007b1d */ /* 0x000fec0000010000 */
[----:B------:R-:W0:Y:S04]  /*12f50*/  LDS.128 R132, [R43+UR11] ;  /* 0x0000000b2b847984 */ /* 0x000e280008000c00 */
[----:B------:R-:W-:Y:S01]  /*12f60*/  LDS.128 R116, [R43+UR11+0x800] ;  /* 0x0008000b2b747984 */ /* 0x000fe20008000c00 */
[----:B------:R-:W-:Y:S01]  /*12f70*/  BAR.SYNC.DEFER_BLOCKING 0x0 ;  /* 0x0000000000007b1d */ /* 0x000fe20000010000 */
[----:B------:R-:W-:-:S04]  /*12f80*/  LEA R158, P6, R40, R16, 0x1 ;  /* 0x00000010289e7211 */ /* 0x000fc800078c08ff */
[----:B------:R-:W-:Y:S01]  /*12f90*/  LEA.HI.X.SX32 R159, R40, R3, 0x1, P6 ;  /* 0x00000003289f7211 */ /* 0x000fe200030f0eff */
[----:B------:R1:W-:Y:S04]  /*12fa0*/  STS.128 [R2], R148 ;  /* 0x0000009402007388 */ /* 0x0003e80000000c00 */
[----:B------:R-:W-:Y:S01]  /*12fb0*/  STS.128 [R2+0x400], R120 ;  /* 0x0004007802007388 */ /* 0x000fe20000000c00 */
[----:B------:R-:W-:Y:S01]  /*12fc0*/  BAR.SYNC.DEFER_BLOCKING 0x0 ;  /* 0x0000000000007b1d */ /* 0x000fe20000010000 */
[----:B------:R-:W-:Y:S01]  /*12fd0*/  LEA R156, P6, R18, R16, 0x1 ;  /* 0x00000010129c7211 */ /* 0x000fe200078c08ff */
[-C--:B------:R-:W-:Y:S02]  /*12fe0*/  IMAD R40, R141, R17.reuse, RZ ;  /* 0x000000118d287224 */ /* 0x080fe400078e02ff */
[----:B------:R-:W-:Y:S01]  /*12ff0*/  IMAD R41, R140, R17, RZ ;  /* 0x000000118c297224 */ /* 0x000fe200078e02ff */
[----:B------:R-:W-:-:S02]  /*13000*/  LEA.HI.X.SX32 R157, R18, R3, 0x1, P6 ;  /* 0x00000003129d7211 */ /* 0x000fc400030f0eff */
[----:B-1----:R-:W-:Y:S01]  /*13010*/  LOP3.LUT R151, R142, 0x7f0, RZ, 0xc0, !PT ;  /* 0x000007f08e977812 */ /* 0x002fe200078ec0ff */
[----:B------:R-:W-:Y:S01]  /*13020*/  IMAD R18, R143, R17, RZ ;  /* 0x000000118f127224 */ /* 0x000fe200078e02ff */
[----:B------:R-:W2:Y:S04]  /*13030*/  LDL.LU R150, [R1+0xf8] ;  /* 0x0000f80001967983 */ /* 0x000ea80000300800 */
[----:B------:R-:W3:Y:S04]  /*13040*/  LDL.LU.64 R30, [R1+0xe8] ;  /* 0x0000e800011e7983 */ /* 0x000ee80000300a00 */
[----:B------:R-:W4:Y:S01]  /*13050*/  LDL.LU R33, [R1+0xfc] ;  /* 0x0000fc0001217983 */ /* 0x000f220000300800 */
[----:B------:R-:W-:-:S02]  /*13060*/  LEA R154, P6, R19, R16, 0x1 ;  /* 0x00000010139a7211 */ /* 0x000fc400078c08ff */
[----:B------:R-:W-:Y:S01]  /*13070*/  F2FP.F16.F32.PACK_AB R55, R66, R64 ;  /* 0x000000404237723e */ /* 0x000fe200000000ff */
[----:B------:R-:W4:Y:S04]  /*13080*/  LDL.LU.64 R34, [R1+0xe0] ;  /* 0x0000e00001227983 */ /* 0x000f280000300a00 */
[----:B------:R-:W1:Y:S04]  /*13090*/  LDS.128 R140, [R151+UR11] ;  /* 0x0000000b978c7984 */ /* 0x000e680008000c00 */
[----:B------:R-:W-:Y:S01]  /*130a0*/  LDS.128 R120, [R151+UR11+0x800] ;  /* 0x0008000b97787984 */ /* 0x000fe20008000c00 */
[----:B------:R-:W-:Y:S01]  /*130b0*/  BAR.SYNC.DEFER_BLOCKING 0x0 ;  /* 0x0000000000007b1d */ /* 0x000fe20000010000 */
[----:B------:R-:W-:-:S02]  /*130c0*/  LEA.HI.X.SX32 R155, R19, R3, 0x1, P6 ;  /* 0x00000003139b7211 */ /* 0x000fc400030f0eff */
[----:B------:R-:W-:-:S03]  /*130d0*/  F2FP.F16.F32.PACK_AB R27, R67, R65 ;  /* 0x00000041431b723e */ /* 0x000fc600000000ff */
[----:B------:R-:W4:Y:S04]  /*130e0*/  LDL.LU.64 R160, [R1+0xd8] ;  /* 0x0000d80001a07983 */ /* 0x000f280000300a00 */
[----:B------:R-:W-:Y:S04]  /*130f0*/  STS.128 [R2], R124 ;  /* 0x0000007c02007388 */ /* 0x000fe80000000c00 */
[----:B------:R-:W-:Y:S01]  /*13100*/  STS.128 [R2+0x400], R128 ;  /* 0x0004008002007388 */ /* 0x000fe20000000c00 */
[----:B------:R-:W-:Y:S01]  /*13110*/  BAR.SYNC.DEFER_BLOCKING 0x0 ;  /* 0x0000000000007b1d */ /* 0x000fe20000010000 */
[----:B------:R-:W-:-:S05]  /*13120*/  LEA R152, P6, R40, R16, 0x1 ;  /* 0x0000001028987211 */ /* 0x000fca00078c08ff */
[----:B------:R-:W4:Y:S04]  /*13130*/  LDL.LU.64 R162, [R1+0xd0] ;  /* 0x0000d00001a27983 */ /* 0x000f280000300a00 */
[----:B------:R-:W0:Y:S04]  /*13140*/  LDS.128 R128, [R151+UR11] ;  /* 0x0000000b97807984 */ /* 0x000e280008000c00 */
[----:B------:R-:W-:Y:S01]  /*13150*/  LDS.128 R124, [R151+UR11+0x800] ;  /* 0x0008000b977c7984 */ /* 0x000fe20008000c00 */
[----:B------:R-:W-:Y:S01]  /*13160*/  BAR.SYNC.DEFER_BLOCKING 0x0 ;  /* 0x0000000000007b1d */ /* 0x000fe20000010000 */
[----:B------:R-:W-:-:S05]  /*13170*/  LEA.HI.X.SX32 R153, R40, R3, 0x1, P6 ;  /* 0x0000000328997211 */ /* 0x000fca00030f0eff */
[----:B------:R-:W4:Y:S04]  /*13180*/  LDL.LU.64 R164, [R1+0xc8] ;  /* 0x0000c80001a47983 */ /* 0x000f280000300a00 */
[----:B------:R-:W-:Y:S04]  /*13190*/  STS.128 [R2], R68 ;  /* 0x0000004402007388 */ /* 0x000fe80000000c00 */
[----:B------:R-:W-:Y:S01]  /*131a0*/  STS.128 [R2+0x400], R136 ;  /* 0x0004008802007388 */ /* 0x000fe20000000c00 */
[----:B------:R-:W-:Y:S01]  /*131b0*/  BAR.SYNC.DEFER_BLOCKING 0x0 ;  /* 0x0000000000007b1d */ /* 0x000fe20000010000 */
[----:B------:R-:W-:Y:S01]  /*131c0*/  LEA R146, P6, R18, R16, 0x1 ;  /* 0x0000001012927211 */ /* 0x000fe200078c08ff */
[----:B------:R-:W-:-:S04]  /*131d0*/  IMAD R40, R17, 0x20, R42 ;  /* 0x0000002011287824 */ /* 0x000fc800078e022a */
[----:B------:R-:W4:Y:S04]  /*131e0*/  LDL.LU R149, [R1+0x118] ;  /* 0x0001180001957983 */ /* 0x000f280000300800 */
[----:B------:R-:W0:Y:S04]  /*131f0*/  LDS.128 R136, [R151+UR11] ;  /* 0x0000000b97887984 */ /* 0x000e280008000c00 */
[----:B------:R-:W-:Y:S01]  /*13200*/  LDS.128 R68, [R151+UR11+0x800] ;  /* 0x0008000b97447984 */ /* 0x000fe20008000c00 */
[----:B------:R-:W-:Y:S06]  /*13210*/  BAR.SYNC.DEFER_BLOCKING 0x0 ;  /* 0x0000000000007b1d */ /* 0x000fec0000010000 */
[----:B------:R-:W-:Y:S04]  /*13220*/  STS.128 [R2], R84 ;  /* 0x0000005402007388 */ /* 0x000fe80000000c00 */
[----:B------:R-:W-:Y:S01]  /*13230*/  STS.128 [R2+0x400], R72 ;  /* 0x0004004802007388 */ /* 0x000fe20000000c00 */
[----:B------:R-:W-:Y:S06]  /*13240*/  BAR.SYNC.DEFER_BLOCKING 0x0 ;  /* 0x0000000000007b1d */ /* 0x000fec0000010000 */
        /* <DEDUP_REMOVED lines=23> */
[----:B------:R-:W-:Y:S01]  /*133c0*/  BAR.SYNC.DEFER_BLOCKING 0x0 ;  /* 0x0000000000007b1d */ /* 0x000fe20000010000 */
[----:B------:R-:W-:-:S02]  /*133d0*/  LEA.HI.X.SX32 R147, R18, R3, 0x1, P6 ;  /* 0x0000000312937211 */ /* 0x000fc400030f0eff */
[----:B------:R-:W-:Y:S01]  /*133e0*/  LEA R144, P6, R41, R16, 0x1 ;  /* 0x0000001029907211 */ /* 0x000fe200078c08ff */
[----:B------:R-:W-:-:S03]  /*133f0*/  IMAD R19, R17, 0x2, R40 ;  /* 0x0000000211137824 */ /* 0x000fc600078e0228 */
[-C--:B------:R-:W-:Y:S02]  /*13400*/  LEA.HI.X.SX32 R145, R41, R3.reuse, 0x1, P6 ;  /* 0x0000000329917211 */ /* 0x080fe400030f0eff */
[CC--:B------:R-:W-:Y:S01]  /*13410*/  LEA R66, P6, R40.reuse, R16.reuse, 0x1 ;  /* 0x0000001028427211 */ /* 0x0c0fe200078c08ff */
[----:B------:R-:W0:Y:S04]  /*13420*/  LDS.128 R12, [R151+UR11] ;  /* 0x0000000b970c7984 */ /* 0x000e280008000c00 */
[----:B------:R-:W-:Y:S01]  /*13430*/  LDS.128 R36, [R151+UR11+0x800] ;  /* 0x0008000b97247984 */ /* 0x000fe20008000c00 */
[----:B------:R-:W-:Y:S01]  /*13440*/  BAR.SYNC.DEFER_BLOCKING 0x0 ;  /* 0x0000000000007b1d */ /* 0x000fe20000010000 */
[----:B------:R-:W-:Y:S01]  /*13450*/  LEA.HI.X.SX32 R67, R40, R3, 0x1, P6 ;  /* 0x0000000328437211 */ /* 0x000fe200030f0eff */
[----:B------:R-:W-:Y:S01]  /*13460*/  IMAD R41, R17, 0x2, R19 ;  /* 0x0000000211297824 */ /* 0x000fe200078e0213 */
[----:B------:R-:W-:-:S03]  /*13470*/  LEA R18, P6, R19, R16, 0x1 ;  /* 0x0000001013127211 */ /* 0x000fc600078c08ff */
[----:B------:R-:W-:Y:S01]  /*13480*/  IMAD R43, R17, 0x2, R41 ;  /* 0x00000002112b7824 */ /* 0x000fe200078e0229 */
[-C--:B------:R-:W-:Y:S02]  /*13490*/  LEA.HI.X.SX32 R19, R19, R3.reuse, 0x1, P6 ;  /* 0x0000000313137211 */ /* 0x080fe400030f0eff */
[-C--:B------:R-:W-:Y:S01]  /*134a0*/  LEA R40, P6, R41, R16.reuse, 0x1 ;  /* 0x0000001029287211 */ /* 0x080fe200078c08ff */
[----:B------:R-:W-:Y:S02]  /*134b0*/  IMAD R148, R17, 0x2, R43 ;  /* 0x0000000211947824 */ /* 0x000fe400078e022b */
[----:B------:R-:W4:Y:S01]  /*134c0*/  LDL.LU R17, [R1+0x100] ;  /* 0x0001000001117983 */ /* 0x000f220000300800 */
[-C--:B------:R-:W-:Y:S02]  /*134d0*/  LEA.HI.X.SX32 R41, R41, R3.reuse, 0x1, P6 ;  /* 0x0000000329297211 */ /* 0x080fe400030f0eff */
[CC--:B------:R-:W-:Y:S01]  /*134e0*/  LEA R42, P6, R43.reuse, R16.reuse, 0x1 ;  /* 0x000000102b2a7211 */ /* 0x0c0fe200078c08ff */
[----:B------:R1:W-:Y:S04]  /*134f0*/  STS.128 [R2], R52 ;  /* 0x0000003402007388 */ /* 0x0003e80000000c00 */
[----:B------:R0:W-:Y:S01]  /*13500*/  STS.128 [R2+0x400], R24 ;  /* 0x0004001802007388 */ /* 0x0001e20000000c00 */
[----:B------:R-:W-:Y:S01]  /*13510*/  LEA.HI.X.SX32 R43, R43, R3, 0x1, P6 ;  /* 0x000000032b2b7211 */ /* 0x000fe200030f0eff */
[----:B------:R-:W-:Y:S01]  /*13520*/  BAR.SYNC.DEFER_BLOCKING 0x0 ;  /* 0x0000000000007b1d */ /* 0x000fe20000010000 */
[----:B------:R-:W-:-:S04]  /*13530*/  LEA R64, P6, R148, R16, 0x1 ;  /* 0x0000001094407211 */ /* 0x000fc800078c08ff */
[----:B------:R-:W-:Y:S02]  /*13540*/  LEA.HI.X.SX32 R65, R148, R3, 0x1, P6 ;  /* 0x0000000394417211 */ /* 0x000fe400030f0eff */
[----:B------:R-:W-:Y:S01]  /*13550*/  ISETP.LT.AND P6, PT, R0, UR15, !P0 ;  /* 0x0000000f00007c0c */ /* 0x000fe2000c7c1270 */
[----:B-1----:R-:W4:Y:S01]  /*13560*/  LDL.LU.64 R52, [R1+0xc0] ;  /* 0x0000c00001347983 */ /* 0x002f220000300a00 */
[----:B0-----:R-:W-:-:S03]  /*13570*/  PRMT R2, R32, 0x7632, R2 ;  /* 0x0000763220027816 */ /* 0x001fc60000000002 */
[----:B------:R-:W4:Y:S04]  /*13580*/  LDL.LU R54, [R1+0x110] ;  /* 0x0001100001367983 */ /* 0x000f280000300800 */
[----:B------:R-:W4:Y:S04]  /*13590*/  LDL.LU R55, [R1+0x114] ;  /* 0x0001140001377983 */ /* 0x000f280000300800 */
[----:B------:R0:W-:Y:S01]  /*135a0*/  @P6 STG.E.U16 desc[UR20][R28.64], R32 ;  /* 0x000000201c006986 */ /* 0x0001e2000c101514 */
[----:B--2---:R-:W-:Y:S01]  /*135b0*/  ISETP.LT.AND P6, PT, R150, UR4, !P0 ;  /* 0x0000000496007c0c */ /* 0x004fe2000c7c1270 */
[----:B------:R-:W1:Y:S02]  /*135c0*/  LDCU UR4, c[0x0][0x39c] ;  /* 0x00007380ff0477ac */ /* 0x000e640008000800 */
[----:B---3--:R2:W-:Y:S01]  /*135d0*/  @P3 STG.E.U16 desc[UR20][R30.64], R2 ;  /* 0x000000021e003986 */ /* 0x0085e2000c101514 */
[----:B----4-:R-:W-:Y:S01]  /*135e0*/  ISETP.LT.AND P3, PT, R33, UR5, !P0 ;  /* 0x0000000521007c0c */ /* 0x010fe2000c761270 */
[----:B------:R-:W3:Y:S02]  /*135f0*/  LDCU UR5, c[0x0][0x39c] ;  /* 0x00007380ff0577ac */ /* 0x000ee40008000800 */
[----:B0-----:R-:W4:Y:S04]  /*13600*/  LDL.LU.64 R28, [R1+0x298] ;  /* 0x00029800011c7983 */ /* 0x001f280000300a00 */
[----:B------:R-:W3:Y:S04]  /*13610*/  LDL.LU R32, [R1+0x10c] ;  /* 0x00010c0001207983 */ /* 0x000ee80000300800 */
[----:B------:R-:W3:Y:S04]  /*13620*/  LDL.LU R150, [R1+0x11c] ;  /* 0x00011c0001967983 */ /* 0x000ee80000300800 */
[----:B--2---:R-:W2:Y:S04]  /*13630*/  LDL.LU.64 R30, [R1+0x290] ;  /* 0x00029000011e7983 */ /* 0x004ea80000300a00 */
[----:B------:R-:W2:Y:S04]  /*13640*/  LDL.LU R33, [R1+0x288] ;  /* 0x0002880001217983 */ /* 0x000ea80000300800 */
[----:B--2---:R0:W-:Y:S04]  /*13650*/  @P4 STG.E.U16 desc[UR20][R34.64], R33 ;  /* 0x0000002122004986 */ /* 0x0041e8000c101514 */
[----:B0-----:R-:W2:Y:S01]  /*13660*/  LDL.LU.64 R34, [R1+0x280] ;  /* 0x0002800001227983 */ /* 0x001ea20000300a00 */
[----:B------:R-:W-:-:S03]  /*13670*/  PRMT R2, R33, 0x7632, R2 ;  /* 0x0000763221027816 */ /* 0x000fc60000000002 */
[----:B------:R-:W1:Y:S04]  /*13680*/  LDL.LU R33, [R1+0x108] ;  /* 0x0001080001217983 */ /* 0x000e680000300800 */
[----:B------:R0:W-:Y:S04]  /*13690*/  @P2 STG.E.U16 desc[UR20][R160.64], R2 ;  /* 0x00000002a0002986 */ /* 0x0001e8000c101514 */
[----:B0-----:R-:W3:Y:S04]  /*136a0*/  LDL.LU.64 R160, [R1+0x278] ;  /* 0x0002780001a07983 */ /* 0x001ee80000300a00 */
[----:B------:R-:W3:Y:S01]  /*136b0*/  LDL.LU R2, [R1+0x104] ;  /* 0x0001040001027983 */ /* 0x000ee20000300800 */
[----:B--2---:R-:W-:-:S03]  /*136c0*/  PRMT R24, R34, 0x7632, R24 ;  /* 0x0000763222187816 */ /* 0x004fc60000000018 */
[----:B------:R0:W-:Y:S04]  /*136d0*/  @P1 STG.E.U16 desc[UR20][R162.64], R34 ;  /* 0x00000022a2001986 */ /* 0x0001e8000c101514 */
[----:B------:R2:W-:Y:S04]  /*136e0*/  @P5 STG.E.U16 desc[UR20][R164.64], R24 ;  /* 0x00000018a4005986 */ /* 0x0005e8000c101514 */
[----:B0-----:R-:W4:Y:S04]  /*136f0*/  LDL.LU.64 R162, [R1+0x270] ;  /* 0x0002700001a27983 */ /* 0x001f280000300a00 */
[----:B--2---:R-:W2:Y:S01]  /*13700*/  LDL.LU.64 R164, [R1+0x268] ;  /* 0x0002680001a47983 */ /* 0x004ea20000300a00 */
[----:B------:R-:W-:Y:S01]  /*13710*/  ISETP.LT.AND P4, PT, R17, UR6, !P0 ;  /* 0x0000000611007c0c */ /* 0x000fe2000c781270 */
[----:B------:R-:W0:Y:S01]  /*13720*/  LDCU UR6, c[0x0][0x39c] ;  /* 0x00007380ff0677ac */ /* 0x000e220008000800 */
[----:B---3--:R-:W-:Y:S01]  /*13730*/  ISETP.LT.AND P2, PT, R2, UR7, !P0 ;  /* 0x0000000702007c0c */ /* 0x008fe2000c741270 */
[----:B------:R-:W3:Y:S01]  /*13740*/  LDCU UR7, c[0x0][0x39c] ;  /* 0x00007380ff0777ac */ /* 0x000ee20008000800 */
[----:B-1----:R-:W-:-:S02]  /*13750*/  ISETP.LT.AND P1, PT, R33, UR4, !P0 ;  /* 0x0000000421007c0c */ /* 0x002fc4000c721270 */
[----:B------:R-:W-:Y:S01]  /*13760*/  PRMT R25, R35, 0x7632, R25 ;  /* 0x0000763223197816 */ /* 0x000fe20000000019 */
[----:B------:R-:W1:Y:S01]  /*13770*/  LDCU UR4, c[0x0][0x39c] ;  /* 0x00007380ff0477ac */ /* 0x000e620008000800 */
[----:B------:R-:W-:Y:S01]  /*13780*/  ISETP.LT.AND P5, PT, R32, UR5, !P0 ;  /* 0x0000000520007c0c */ /* 0x000fe2000c7a1270 */
[----:B------:R-:W-:Y:S01]  /*13790*/  @P6 STG.E.U16 desc[UR20][R52.64], R35 ;  /* 0x0000002334006986 */ /* 0x000fe2000c101514 */
[----:B------:R-:W-:Y:S01]  /*137a0*/  PRMT R26, R48, 0x7632, R26 ;  /* 0x00007632301a7816 */ /* 0x000fe2000000001a */
[----:B------:R-:W0:Y:S01]  /*137b0*/  LDCU UR5, c[0x0][0x39c] ;  /* 0x00007380ff0577ac */ /* 0x000e220008000800 */
[----:B------:R-:W-:Y:S01]  /*137c0*/  ISETP.LT.AND P6, PT, R54, UR8, !P0 ;  /* 0x0000000836007c0c */ /* 0x000fe2000c7c1270 */
[----:B------:R-:W0:Y:S01]  /*137d0*/  LDC R17, c[0x0][0x3b8] ;  /* 0x0000ee00ff117b82 */ /* 0x000e220000000800 */
[----:B------:R-:W-:Y:S02]  /*137e0*/  LOP3.LUT R2, R0, 0x20, RZ, 0xfc, !PT ;  /* 0x0000002000027812 */ /* 0x000fe400078efcff */
[----:B------:R-:W-:-:S02]  /*137f0*/  PRMT R24, R49, 0x7632, R24 ;  /* 0x0000763231187816 */ /* 0x000fc40000000018 */
[----:B------:R-:W-:Y:S01]  /*13800*/  PRMT R27, R62, 0x7632, R27 ;  /* 0x000076323e1b7816 */ /* 0x000fe2000000001b */
[----:B0-----:R-:W-:Y:S01]  /*13810*/  IMAD R148, R17, 0x2, R148 ;  /* 0x0000000211947824 */ /* 0x001fe200078e0294 */
[----:B------:R-:W-:Y:S02]  /*13820*/  LOP3.LUT R33, R0, 0x36, RZ, 0xfc, !PT ;  /* 0x0000003600217812 */ /* 0x000fe400078efcff */
[----:B------:R-:W-:Y:S01]  /*13830*/  PRMT R34, R95, 0x7632, R34 ;  /* 0x000076325f227816 */ /* 0x000fe20000000022 */
[----:B--2---:R0:W-:Y:S01]  /*13840*/  @P3 STG.E.U16 desc[UR20][R164.64], R25 ;  /* 0x00000019a4003986 */ /* 0x0041e2000c101514 */
[----:B------:R-:W-:Y:S01]  /*13850*/  ISETP.LT.AND P3, PT, R55, UR6, !P0 ;  /* 0x0000000637007c0c */ /* 0x000fe2000c761270 */
[----:B------:R-:W2:Y:S02]  /*13860*/  LDCU UR6, c[0x0][0x39c] ;  /* 0x00007380ff0677ac */ /* 0x000ea40008000800 */
[----:B----4-:R-:W-:Y:S01]  /*13870*/  @P4 STG.E.U16 desc[UR20][R162.64], R48 ;  /* 0x00000030a2004986 */ /* 0x010fe2000c101514 */
[----:B---3--:R-:W-:Y:S01]  /*13880*/  ISETP.LT.AND P4, PT, R149, UR7, !P0 ;  /* 0x0000000795007c0c */ /* 0x008fe2000c781270 */
[----:B------:R-:W3:Y:S02]  /*13890*/  LDCU UR7, c[0x0][0x39c] ;  /* 0x00007380ff0777ac */ /* 0x000ee40008000800 */
[----:B------:R-:W-:Y:S01]  /*138a0*/  @P2 STG.E.U16 desc[UR20][R160.64], R26 ;  /* 0x0000001aa0002986 */ /* 0x000fe2000c101514 */
[----:B-1----:R-:W-:Y:S01]  /*138b0*/  ISETP.LT.AND P2, PT, R150, UR4, !P0 ;  /* 0x0000000496007c0c */ /* 0x002fe2000c741270 */
[----:B------:R-:W1:Y:S02]  /*138c0*/  LDCU UR4, c[0x0][0x39c] ;  /* 0x00007380ff0477ac */ /* 0x000e640008000800 */
[----:B------:R-:W-:Y:S01]  /*138d0*/  @P1 STG.E.U16 desc[UR20][R158.64], R49 ;  /* 0x000000319e001986 */ /* 0x000fe2000c101514 */
[----:B------:R-:W-:Y:S01]  /*138e0*/  ISETP.LT.AND P1, PT, R2, UR5, !P0 ;  /* 0x0000000502007c0c */ /* 0x000fe2000c721270 */
[----:B------:R-:W4:Y:S01]  /*138f0*/  LDCU UR5, c[0x0][0x39c] ;  /* 0x00007380ff0577ac */ /* 0x000f220008000800 */
[----:B------:R-:W-:Y:S01]  /*13900*/  LOP3.LUT R2, R0, 0x22, RZ, 0xfc, !PT ;  /* 0x0000002200027812 */ /* 0x000fe200078efcff */
[----:B------:R1:W-:Y:S03]  /*13910*/  @P5 STG.E.U16 desc[UR20][R156.64], R24 ;  /* 0x000000189c005986 */ /* 0x0003e6000c101514 */
[----:B--2---:R-:W-:Y:S01]  /*13920*/  ISETP.LT.AND P5, PT, R2, UR6, !P0 ;  /* 0x0000000602007c0c */ /* 0x004fe2000c7a1270 */
[----:B------:R-:W2:Y:S01]  /*13930*/  LDCU UR6, c[0x0][0x39c] ;  /* 0x00007380ff0677ac */ /* 0x000ea20008000800 */
[----:B------:R-:W-:Y:S01]  /*13940*/  LOP3.LUT R2, R0, 0x24, RZ, 0xfc, !PT ;  /* 0x0000002400027812 */ /* 0x000fe200078efcff */
[----:B------:R-:W-:Y:S01]  /*13950*/  @P6 STG.E.U16 desc[UR20][R154.64], R50 ;  /* 0x000000329a006986 */ /* 0x000fe2000c101514 */
[----:B0-----:R-:W-:-:S02]  /*13960*/  PRMT R25, R50, 0x7632, R25 ;  /* 0x0000763232197816 */ /* 0x001fc40000000019 */
[----:B---3--:R-:W-:Y:S01]  /*13970*/  ISETP.LT.AND P6, PT, R2, UR7, !P0 ;  /* 0x0000000702007c0c */ /* 0x008fe2000c7c1270 */
[----:B------:R-:W0:Y:S01]  /*13980*/  LDCU UR7, c[0x0][0x39c] ;  /* 0x00007380ff0777ac */ /* 0x000e220008000800 */
[----:B------:R-:W-:Y:S01]  /*13990*/  LOP3.LUT R2, R0, 0x26, RZ, 0xfc, !PT ;  /* 0x0000002600027812 */ /* 0x000fe200078efcff */
[----:B------:R3:W-:Y:S03]  /*139a0*/  @P3 STG.E.U16 desc[UR20][R152.64], R25 ;  /* 0x0000001998003986 */ /* 0x0007e6000c101514 */
[----:B-1----:R-:W-:Y:S01]  /*139b0*/  ISETP.LT.AND P3, PT, R2, UR4, !P0 ;  /* 0x0000000402007c0c */ /* 0x002fe2000c761270 */
[----:B------:R-:W1:Y:S01]  /*139c0*/  LDCU UR4, c[0x0][0x39c] ;  /* 0x00007380ff0477ac */ /* 0x000e620008000800 */
[----:B------:R-:W-:Y:S01]  /*139d0*/  LOP3.LUT R2, R0, 0x28, RZ, 0xfc, !PT ;  /* 0x0000002800027812 */ /* 0x000fe200078efcff */
[----:B------:R-:W-:Y:S01]  /*139e0*/  @P4 STG.E.U16 desc[UR20][R146.64], R51 ;  /* 0x0000003392004986 */ /* 0x000fe2000c101514 */
[----:B------:R-:W-:-:S02]  /*139f0*/  PRMT R24, R51, 0x7632, R24 ;  /* 0x0000763233187816 */ /* 0x000fc40000000018 */
[----:B----4-:R-:W-:Y:S01]  /*13a00*/  ISETP.LT.AND P4, PT, R2, UR5, !P0 ;  /* 0x0000000502007c0c */ /* 0x010fe2000c781270 */
[----:B------:R-:W4:Y:S01]  /*13a10*/  LDCU UR5, c[0x0][0x39c] ;  /* 0x00007380ff0577ac */ /* 0x000f220008000800 */
[----:B------:R-:W-:Y:S01]  /*13a20*/  LOP3.LUT R2, R0, 0x2a, RZ, 0xfc, !PT ;  /* 0x0000002a00027812 */ /* 0x000fe200078efcff */
[----:B------:R1:W-:Y:S03]  /*13a30*/  @P2 STG.E.U16 desc[UR20][R144.64], R24 ;  /* 0x0000001890002986 */ /* 0x0003e6000c101514 */
[----:B--2---:R-:W-:Y:S01]  /*13a40*/  ISETP.LT.AND P2, PT, R2, UR6, !P0 ;  /* 0x0000000602007c0c */ /* 0x004fe2000c741270 */
[----:B------:R-:W-:Y:S01]  /*13a50*/  @P1 STG.E.U16 desc[UR20][R66.64], R60 ;  /* 0x0000003c42001986 */ /* 0x000fe2000c101514 */
[----:B------:R-:W-:Y:S01]  /*13a60*/  LOP3.LUT R2, R0, 0x2c, RZ, 0xfc, !PT ;  /* 0x0000002c00027812 */ /* 0x000fe200078efcff */
[----:B------:R-:W2:Y:S01]  /*13a70*/  LDCU UR6, c[0x0][0x39c] ;  /* 0x00007380ff0677ac */ /* 0x000ea20008000800 */
[----:B---3--:R-:W-:-:S02]  /*13a80*/  PRMT R25, R60, 0x7632, R25 ;  /* 0x000076323c197816 */ /* 0x008fc40000000019 */
[----:B0-----:R-:W-:Y:S02]  /*13a90*/  ISETP.LT.AND P1, PT, R2, UR7, !P0 ;  /* 0x0000000702007c0c */ /* 0x001fe4000c721270 */
[----:B------:R-:W-:Y:S01]  /*13aa0*/  LOP3.LUT R2, R0, 0x2e, RZ, 0xfc, !PT ;  /* 0x0000002e00027812 */ /* 0x000fe200078efcff */
[----:B------:R0:W-:Y:S01]  /*13ab0*/  @P5 STG.E.U16 desc[UR20][R18.64], R25 ;  /* 0x0000001912005986 */ /* 0x0001e2000c101514 */
[----:B------:R-:W-:Y:S02]  /*13ac0*/  PRMT R26, R61, 0x7632, R26 ;  /* 0x000076323d1a7816 */ /* 0x000fe4000000001a */
[----:B-1----:R-:W-:Y:S01]  /*13ad0*/  ISETP.LT.AND P5, PT, R2, UR4, !P0 ;  /* 0x0000000402007c0c */ /* 0x002fe2000c7a1270 */
[----:B------:R-:W1:Y:S01]  /*13ae0*/  LDCU UR4, c[0x0][0x39c] ;  /* 0x00007380ff0477ac */ /* 0x000e620008000800 */
[----:B------:R-:W-:Y:S01]  /*13af0*/  @P6 STG.E.U16 desc[UR20][R40.64], R61 ;  /* 0x0000003d28006986 */ /* 0x000fe2000c101514 */
[----:B------:R-:W-:-:S03]  /*13b00*/  LOP3.LUT R2, R0, 0x30, RZ, 0xfc, !PT ;  /* 0x0000003000027812 */ /* 0x000fc600078efcff */
[----:B------:R3:W-:Y:S01]  /*13b10*/  @P3 STG.E.U16 desc[UR20][R42.64], R26 ;  /* 0x0000001a2a003986 */ /* 0x0007e2000c101514 */
[-C--:B------:R-:W-:Y:S02]  /*13b20*/  LEA R24, P3, R148, R16.reuse, 0x1 ;  /* 0x0000001094187211 */ /* 0x080fe400078608ff */
[----:B----4-:R-:W-:Y:S01]  /*13b30*/  ISETP.LT.AND P6, PT, R2, UR5, !P0 ;  /* 0x0000000502007c0c */ /* 0x010fe2000c7c1270 */
[----:B------:R-:W4:Y:S01]  /*13b40*/  LDCU UR5, c[0x0][0x39c] ;  /* 0x00007380ff0577ac */ /* 0x000f220008000800 */
[-C--:B0-----:R-:W-:Y:S01]  /*13b50*/  LEA.HI.X.SX32 R25, R148, R3.reuse, 0x1, P3 ;  /* 0x0000000394197211 */ /* 0x081fe200018f0eff */
[C---:B------:R-:W-:Y:S01]  /*13b60*/  IMAD R148, R17.reuse, 0x2, R148 ;  /* 0x0000000211947824 */ /* 0x040fe200078e0294 */
[C---:B------:R-:W-:Y:S01]  /*13b70*/  LOP3.LUT R2, R0.reuse, 0x32, RZ, 0xfc, !PT ;  /* 0x0000003200027812 */ /* 0x040fe200078efcff */
[----:B------:R-:W-:Y:S01]  /*13b80*/  @P4 STG.E.U16 desc[UR20][R64.64], R62 ;  /* 0x0000003e40004986 */ /* 0x000fe2000c101514 */
[----:B------:R-:W-:Y:S02]  /*13b90*/  LOP3.LUT R19, R0, 0x34, RZ, 0xfc, !PT ;  /* 0x0000003400137812 */ /* 0x000fe400078efcff */
[----:B--2---:R-:W-:Y:S01]  /*13ba0*/  ISETP.LT.AND P3, PT, R2, UR6, !P0 ;  /* 0x0000000602007c0c */ /* 0x004fe2000c761270 */
[----:B------:R-:W-:Y:S01]  /*13bb0*/  IMAD R2, R17, 0x2, R148 ;  /* 0x0000000211027824 */ /* 0x000fe200078e0294 */
[CC--:B------:R-:W-:Y:S01]  /*13bc0*/  LEA R18, P4, R148.reuse, R16.reuse, 0x1 ;  /* 0x0000001094127211 */ /* 0x0c0fe200078808ff */
[----:B------:R0:W-:Y:S01]  /*13bd0*/  @P2 STG.E.U16 desc[UR20][R24.64], R27 ;  /* 0x0000001b18002986 */ /* 0x0001e2000c101514 */
[----:B-1----:R-:W-:Y:S01]  /*13be0*/  ISETP.LT.AND P2, PT, R19, UR4, !P0 ;  /* 0x0000000413007c0c */ /* 0x002fe2000c741270 */
[----:B------:R-:W1:Y:S01]  /*13bf0*/  LDCU UR4, c[0x0][0x39c] ;  /* 0x00007380ff0477ac */ /* 0x000e620008000800 */
[-C--:B------:R-:W-:Y:S01]  /*13c00*/  LEA.HI.X.SX32 R19, R148, R3.reuse, 0x1, P4 ;  /* 0x0000000394137211 */ /* 0x080fe200020f0eff */
[----:B------:R-:W-:Y:S01]  /*13c10*/  IMAD R32, R17, 0x2, R2 ;  /* 0x0000000211207824 */ /* 0x000fe200078e0202 */
[C---:B---3--:R-:W-:Y:S01]  /*13c20*/  LEA R26, P4, R2.reuse, R16, 0x1 ;  /* 0x00000010021a7211 */ /* 0x048fe200078808ff */
[----:B------:R-:W2:Y:S02]  /*13c30*/  LDCU UR6, c[0x0][0x39c] ;  /* 0x00007380ff0677ac */ /* 0x000ea40008000800 */
[----:B------:R-:W-:Y:S01]  /*13c40*/  @P1 STG.E.U16 desc[UR20][R18.64], R63 ;  /* 0x0000003f12001986 */ /* 0x000fe2000c101514 */
[----:B----4-:R-:W-:Y:S01]  /*13c50*/  ISETP.LT.AND P1, PT, R33, UR5, !P0 ;  /* 0x0000000521007c0c */ /* 0x010fe2000c721270 */
[----:B------:R-:W3:Y:S01]  /*13c60*/  LDCU UR5, c[0x0][0x39c] ;  /* 0x00007380ff0577ac */ /* 0x000ee20008000800 */
[----:B0-----:R-:W-:-:S02]  /*13c70*/  LEA.HI.X.SX32 R27, R2, R3, 0x1, P4 ;  /* 0x00000003021b7211 */ /* 0x001fc400020f0eff */
[----:B------:R-:W-:Y:S02]  /*13c80*/  PRMT R25, R63, 0x7632, R25 ;  /* 0x000076323f197816 */ /* 0x000fe40000000019 */
[----:B------:R-:W-:-:S03]  /*13c90*/  LEA R24, P4, R32, R16, 0x1 ;  /* 0x0000001020187211 */ /* 0x000fc600078808ff */
[----:B------:R0:W-:Y:S01]  /*13ca0*/  @P5 STG.E.U16 desc[UR20][R26.64], R25 ;  /* 0x000000191a005986 */ /* 0x0001e2000c101514 */
[C---:B------:R-:W-:Y:S02]  /*13cb0*/  LOP3.LUT R2, R0.reuse, 0x3a, RZ, 0xfc, !PT ;  /* 0x0000003a00027812 */ /* 0x040fe400078efcff */
[----:B------:R-:W-:Y:S02]  /*13cc0*/  LOP3.LUT R33, R0, 0x38, RZ, 0xfc, !PT ;  /* 0x0000003800217812 */ /* 0x000fe400078efcff */
[-C--:B0-----:R-:W-:Y:S01]  /*13cd0*/  LEA.HI.X.SX32 R25, R32, R3.reuse, 0x1, P4 ;  /* 0x0000000320197211 */ /* 0x081fe200020f0eff */
[C---:B------:R-:W-:Y:S01]  /*13ce0*/  IMAD R32, R17.reuse, 0x2, R32 ;  /* 0x0000000211207824 */ /* 0x040fe200078e0220 */
[----:B-1----:R-:W-:Y:S01]  /*13cf0*/  ISETP.LT.AND P5, PT, R2, UR4, !P0 ;  /* 0x0000000402007c0c */ /* 0x002fe2000c7a1270 */
[----:B------:R-:W0:Y:S02]  /*13d00*/  LDCU UR4, c[0x0][0x39c] ;  /* 0x00007380ff0477ac */ /* 0x000e240008000800 */
[----:B------:R1:W-:Y:S01]  /*13d10*/  @P6 STG.E.U16 desc[UR20][R24.64], R92 ;  /* 0x0000005c18006986 */ /* 0x0003e2000c101514 */
[C---:B------:R-:W-:Y:S01]  /*13d20*/  LEA R18, P6, R32.reuse, R16, 0x1 ;  /* 0x0000001020127211 */ /* 0x040fe200078c08ff */
[----:B------:R-:W-:Y:S01]  /*13d30*/  IMAD R2, R17, 0x2, R32 ;  /* 0x0000000211027824 */ /* 0x000fe200078e0220 */
[----:B--2---:R-:W-:Y:S01]  /*13d40*/  ISETP.LT.AND P4, PT, R33, UR6, !P0 ;  /* 0x0000000621007c0c */ /* 0x004fe2000c781270 */
[----:B------:R-:W2:Y:S01]  /*13d50*/  LDCU UR6, c[0x0][0x39c] ;  /* 0x00007380ff0677ac */ /* 0x000ea20008000800 */
[----:B------:R-:W-:-:S02]  /*13d60*/  LEA.HI.X.SX32 R19, R32, R3, 0x1, P6 ;  /* 0x0000000320137211 */ /* 0x000fc400030f0eff */
[----:B------:R-:W-:Y:S01]  /*13d70*/  LOP3.LUT R33, R0, 0x3c, RZ, 0xfc, !PT ;  /* 0x0000003c00217812 */ /* 0x000fe200078efcff */
[----:B------:R-:W-:Y:S01]  /*13d80*/  IMAD R32, R17, 0x2, R2 ;  /* 0x0000000211207824 */ /* 0x000fe200078e0202 */
[----:B-1----:R-:W-:Y:S02]  /*13d90*/  PRMT R25, R92, 0x7632, R25 ;  /* 0x000076325c197816 */ /* 0x002fe40000000019 */
[----:B------:R-:W-:-:S03]  /*13da0*/  LEA R26, P6, R2, R16, 0x1 ;  /* 0x00000010021a7211 */ /* 0x000fc600078c08ff */
[----:B------:R1:W-:Y:S01]  /*13db0*/  @P3 STG.E.U16 desc[UR20][R18.64], R25 ;  /* 0x0000001912003986 */ /* 0x0003e2000c101514 */
[----:B---3--:R-:W-:Y:S01]  /*13dc0*/  ISETP.LT.AND P3, PT, R33, UR5, !P0 ;  /* 0x0000000521007c0c */ /* 0x008fe2000c761270 */
[----:B------:R-:W3:Y:S01]  /*13dd0*/  LDCU UR5, c[0x0][0x39c] ;  /* 0x00007380ff0577ac */ /* 0x000ee20008000800 */
[-C--:B------:R-:W-:Y:S01]  /*13de0*/  LEA.HI.X.SX32 R27, R2, R3.reuse, 0x1, P6 ;  /* 0x00000003021b7211 */ /* 0x080fe200030f0eff */
[----:B------:R-:W-:Y:S01]  /*13df0*/  IMAD R2, R17, 0x2, R32 ;  /* 0x0000000211027824 */ /* 0x000fe200078e0220 */
[----:B------:R-:W-:Y:S02]  /*13e00*/  LEA R24, P6, R32, R16, 0x1 ;  /* 0x0000001020187211 */ /* 0x000fe400078c08ff */
[----:B------:R-:W-:Y:S01]  /*13e10*/  LOP3.LUT R33, R0, 0x3e, RZ, 0xfc, !PT ;  /* 0x0000003e00217812 */ /* 0x000fe200078efcff */
[----:B------:R-:W-:Y:S01]  /*13e20*/  @P2 STG.E.U16 desc[UR20][R26.64], R93 ;  /* 0x0000005d1a002986 */ /* 0x000fe2000c101514 */
[----:B-1----:R-:W-:Y:S02]  /*13e30*/  LEA.HI.X.SX32 R25, R32, R3, 0x1, P6 ;  /* 0x0000000320197211 */ /* 0x002fe400030f0eff */
[----:B------:R-:W-:-:S02]  /*13e40*/  PRMT R19, R93, 0x7632, R19 ;  /* 0x000076325d137816 */ /* 0x000fc40000000013 */
[----:B------:R-:W-:-:S03]  /*13e50*/  LEA R18, P6, R2, R16, 0x1 ;  /* 0x0000001002127211 */ /* 0x000fc600078c08ff */
[----:B------:R1:W-:Y:S01]  /*13e60*/  @P1 STG.E.U16 desc[UR20][R24.64], R19 ;  /* 0x0000001318001986 */ /* 0x0003e2000c101514 */
[C---:B------:R-:W-:Y:S02]  /*13e70*/  LOP3.LUT R32, R0.reuse, 0x42, RZ, 0xfc, !PT ;  /* 0x0000004200207812 */ /* 0x040fe400078efcff */
[----:B0-----:R-:W-:Y:S01]  /*13e80*/  ISETP.LT.AND P2, PT, R33, UR4, !P0 ;  /* 0x0000000421007c0c */ /* 0x001fe2000c741270 */
[----:B------:R-:W0:Y:S01]  /*13e90*/  LDCU UR4, c[0x0][0x39c] ;  /* 0x00007380ff0477ac */ /* 0x000e220008000800 */
[----:B------:R-:W-:Y:S02]  /*13ea0*/  LOP3.LUT R33, R0, 0x40, RZ, 0xfc, !PT ;  /* 0x0000004000217812 */ /* 0x000fe400078efcff */
[-C--:B-1----:R-:W-:Y:S01]  /*13eb0*/  LEA.HI.X.SX32 R19, R2, R3.reuse, 0x1, P6 ;  /* 0x0000000302137211 */ /* 0x082fe200030f0eff */
[C---:B------:R-:W-:Y:S01]  /*13ec0*/  IMAD R2, R17.reuse, 0x2, R2 ;  /* 0x0000000211027824 */ /* 0x040fe200078e0202 */
[----:B---3--:R-:W-:Y:S01]  /*13ed0*/  ISETP.LT.AND P1, PT, R32, UR5, !P0 ;  /* 0x0000000520007c0c */ /* 0x008fe2000c721270 */
[----:B------:R-:W1:Y:S02]  /*13ee0*/  LDCU UR5, c[0x0][0x39c] ;  /* 0x00007380ff0577ac */ /* 0x000e640008000800 */
[----:B------:R3:W-:Y:S01]  /*13ef0*/  @P4 STG.E.U16 desc[UR20][R18.64], R94 ;  /* 0x0000005e12004986 */ /* 0x0007e2000c101514 */
[CC--:B------:R-:W-:Y:S01]  /*13f00*/  LEA R26, P4, R2.reuse, R16.reuse, 0x1 ;  /* 0x00000010021a7211 */ /* 0x0c0fe200078808ff */
[----:B------:R-:W-:Y:S01]  /*13f10*/  IMAD R32, R17, 0x2, R2 ;  /* 0x0000000211207824 */ /* 0x000fe200078e0202 */
[----:B--2---:R-:W-:Y:S01]  /*13f20*/  ISETP.LT.AND P6, PT, R33, UR6, !P0 ;  /* 0x0000000621007c0c */ /* 0x004fe2000c7c1270 */
[----:B------:R-:W2:Y:S01]  /*13f30*/  LDCU UR6, c[0x0][0x39c] ;  /* 0x00007380ff0677ac */ /* 0x000ea20008000800 */
[----:B------:R-:W-:Y:S01]  /*13f40*/  LEA.HI.X.SX32 R27, R2, R3, 0x1, P4 ;  /* 0x00000003021b7211 */ /* 0x000fe200020f0eff */
[----:B------:R-:W-:Y:S01]  /*13f50*/  IMAD R2, R17, 0x2, R32 ;  /* 0x0000000211027824 */ /* 0x000fe200078e0220 */
[----:B------:R-:W-:-:S02]  /*13f60*/  LEA R24, P4, R32, R16, 0x1 ;  /* 0x0000001020187211 */ /* 0x000fc400078808ff */
[----:B---3--:R-:W-:-:S05]  /*13f70*/  PRMT R19, R94, 0x7632, R19 ;  /* 0x000076325e137816 */ /* 0x008fca0000000013 */
[----:B------:R3:W-:Y:S01]  /*13f80*/  @P5 STG.E.U16 desc[UR20][R26.64], R19 ;  /* 0x000000131a005986 */ /* 0x0007e2000c101514 */
[-C--:B------:R-:W-:Y:S02]  /*13f90*/  LEA R18, P5, R2, R16.reuse, 0x1 ;  /* 0x0000001002127211 */ /* 0x080fe400078a08ff */
[----:B------:R-:W-:Y:S02]  /*13fa0*/  LOP3.LUT R33, R0, 0x44, RZ, 0xfc, !PT ;  /* 0x0000004400217812 */ /* 0x000fe400078efcff */
[-C--:B------:R-:W-:Y:S02]  /*13fb0*/  LEA.HI.X.SX32 R25, R32, R3.reuse, 0x1, P4 ;  /* 0x0000000320197211 */ /* 0x080fe400020f0eff */
[----:B------:R-:W-:Y:S02]  /*13fc0*/  LOP3.LUT R32, R0, 0x46, RZ, 0xfc, !PT ;  /* 0x0000004600207812 */ /* 0x000fe400078efcff */
[----:B0-----:R-:W-:Y:S02]  /*13fd0*/  ISETP.LT.AND P4, PT, R33, UR4, !P0 ;  /* 0x0000000421007c0c */ /* 0x001fe4000c781270 */
[-C--:B---3--:R-:W-:Y:S01]  /*13fe0*/  LEA.HI.X.SX32 R19, R2, R3.reuse, 0x1, P5 ;  /* 0x0000000302137211 */ /* 0x088fe200028f0eff */
[C---:B------:R-:W-:Y:S01]  /*13ff0*/  IMAD R2, R17.reuse, 0x2, R2 ;  /* 0x0000000211027824 */ /* 0x040fe200078e0202 */
[----:B------:R-:W-:Y:S01]  /*14000*/  LOP3.LUT R27, R0, 0x48, RZ, 0xfc, !PT ;  /* 0x00000048001b7812 */ /* 0x000fe200078efcff */
[----:B------:R0:W-:Y:S01]  /*14010*/  @P3 STG.E.U16 desc[UR20][R24.64], R95 ;  /* 0x0000005f18003986 */ /* 0x0001e2000c101514 */
[----:B------:R-:W3:Y:S01]  /*14020*/  LDCU UR4, c[0x0][0x39c] ;  /* 0x00007380ff0477ac */ /* 0x000ee20008000800 */
[----:B-1----:R-:W-:Y:S01]  /*14030*/  ISETP.LT.AND P3, PT, R32, UR5, !P0 ;  /* 0x0000000520007c0c */ /* 0x002fe2000c761270 */
[----:B------:R-:W-:Y:S01]  /*14040*/  IMAD R32, R17, 0x2, R2 ;  /* 0x0000000211207824 */ /* 0x000fe200078e0202 */
[----:B------:R1:W-:Y:S01]  /*14050*/  @P2 STG.E.U16 desc[UR20][R18.64], R34 ;  /* 0x0000002212002986 */ /* 0x0003e2000c101514 */
[CC--:B------:R-:W-:Y:S01]  /*14060*/  LEA R26, P5, R2.reuse, R16.reuse, 0x1 ;  /* 0x00000010021a7211 */ /* 0x0c0fe200078a08ff */
[----:B------:R-:W4:Y:S01]  /*14070*/  LDCU UR5, c[0x0][0x39c] ;  /* 0x00007380ff0577ac */ /* 0x000f220008000800 */
[----:B--2---:R-:W-:Y:S01]  /*14080*/  ISETP.LT.AND P2, PT, R27, UR6, !P0 ;  /* 0x000000061b007c0c */ /* 0x004fe2000c741270 */
[----:B------:R-:W2:Y:S01]  /*14090*/  LDCU UR6, c[0x0][0x39c] ;  /* 0x00007380ff0677ac */ /* 0x000ea20008000800 */
[----:B------:R-:W-:Y:S01]  /*140a0*/  LEA.HI.X.SX32 R27, R2, R3, 0x1, P5 ;  /* 0x00000003021b7211 */ /* 0x000fe200028f0eff */
[----:B------:R-:W-:Y:S01]  /*140b0*/  IMAD R2, R17, 0x2, R32 ;  /* 0x0000000211027824 */ /* 0x000fe200078e0220 */
[----:B0-----:R-:W-:-:S02]  /*140c0*/  LEA R24, P5, R32, R16, 0x1 ;  /* 0x0000001020187211 */ /* 0x001fc400078a08ff */
[----:B-1----:R-:W-:Y:S01]  /*140d0*/  PRMT R19, R104, 0x7632, R19 ;  /* 0x0000763268137816 */ /* 0x002fe20000000013 */
[----:B------:R-:W-:Y:S01]  /*140e0*/  @P6 STG.E.U16 desc[UR20][R26.64], R104 ;  /* 0x000000681a006986 */ /* 0x000fe2000c101514 */
[----:B------:R-:W-:Y:S02]  /*140f0*/  LEA.HI.X.SX32 R25, R32, R3, 0x1, P5 ;  /* 0x0000000320197211 */ /* 0x000fe400028f0eff */
[----:B------:R-:W-:Y:S02]  /*14100*/  LEA R18, P6, R2, R16, 0x1 ;  /* 0x0000001002127211 */ /* 0x000fe400078c08ff */
[C---:B------:R-:W-:Y:S01]  /*14110*/  LOP3.LUT R33, R0.reuse, 0x4a, RZ, 0xfc, !PT ;  /* 0x0000004a00217812 */ /* 0x040fe200078efcff */
[----:B------:R0:W-:Y:S01]  /*14120*/  @P1 STG.E.U16 desc[UR20][R24.64], R19 ;  /* 0x0000001318001986 */ /* 0x0001e2000c101514 */
[C---:B------:R-:W-:Y:S02]  /*14130*/  LOP3.LUT R32, R0.reuse, 0x4e, RZ, 0xfc, !PT ;  /* 0x0000004e00207812 */ /* 0x040fe400078efcff */
[----:B---3--:R-:W-:Y:S01]  /*14140*/  ISETP.LT.AND P5, PT, R33, UR4, !P0 ;  /* 0x0000000421007c0c */ /* 0x008fe2000c7a1270 */
[----:B------:R-:W1:Y:S01]  /*14150*/  LDCU UR4, c[0x0][0x39c] ;  /* 0x00007380ff0477ac */ /* 0x000e620008000800 */
[----:B------:R-:W-:-:S02]  /*14160*/  LOP3.LUT R33, R0, 0x4c, RZ, 0xfc, !PT ;  /* 0x0000004c00217812 */ /* 0x000fc400078efcff */
[-C--:B0-----:R-:W-:Y:S01]  /*14170*/  LEA.HI.X.SX32 R19, R2, R3.reuse, 0x1, P6 ;  /* 0x0000000302137211 */ /* 0x081fe200030f0eff */
[C---:B------:R-:W-:Y:S01]  /*14180*/  IMAD R2, R17.reuse, 0x2, R2 ;  /* 0x0000000211027824 */ /* 0x040fe200078e0202 */
[----:B--2---:R-:W-:Y:S01]  /*14190*/  ISETP.LT.AND P6, PT, R32, UR6, !P0 ;  /* 0x0000000620007c0c */ /* 0x004fe2000c7c1270 */
[----:B------:R-:W0:Y:S02]  /*141a0*/  LDCU UR6, c[0x0][0x39c] ;  /* 0x00007380ff0677ac */ /* 0x000e240008000800 */
[----:B------:R2:W-:Y:S01]  /*141b0*/  @P4 STG.E.U16 desc[UR20][R18.64], R105 ;  /* 0x0000006912004986 */ /* 0x0005e2000c101514 */
[CC--:B------:R-:W-:Y:S01]  /*141c0*/  LEA R26, P4, R2.reuse, R16.reuse, 0x1 ;  /* 0x00000010021a7211 */ /* 0x0c0fe200078808ff */
[----:B------:R-:W-:Y:S01]  /*141d0*/  IMAD R32, R17, 0x2, R2 ;  /* 0x0000000211207824 */ /* 0x000fe200078e0202 */
[----:B----4-:R-:W-:Y:S01]  /*141e0*/  ISETP.LT.AND P1, PT, R33, UR5, !P0 ;  /* 0x0000000521007c0c */ /* 0x010fe2000c721270 */
[----:B------:R-:W3:Y:S01]  /*141f0*/  LDCU UR5, c[0x0][0x39c] ;  /* 0x00007380ff0577ac */ /* 0x000ee20008000800 */
[----:B------:R-:W-:Y:S01]  /*14200*/  LEA.HI.X.SX32 R27, R2, R3, 0x1, P4 ;  /* 0x00000003021b7211 */ /* 0x000fe200020f0eff */
[----:B------:R-:W-:Y:S01]  /*14210*/  IMAD R2, R17, 0x2, R32 ;  /* 0x0000000211027824 */ /* 0x000fe200078e0220 */
[----:B------:R-:W-:-:S02]  /*14220*/  LEA R24, P4, R32, R16, 0x1 ;  /* 0x0000001020187211 */ /* 0x000fc400078808ff */
[----:B------:R-:W-:Y:S02]  /*14230*/  LOP3.LUT R33, R0, 0x50, RZ, 0xfc, !PT ;  /* 0x0000005000217812 */ /* 0x000fe400078efcff */
[----:B------:R-:W-:Y:S02]  /*14240*/  LEA.HI.X.SX32 R25, R32, R3, 0x1, P4 ;  /* 0x0000000320197211 */ /* 0x000fe400020f0eff */
[----:B--2---:R-:W-:Y:S02]  /*14250*/  PRMT R19, R105, 0x7632, R19 ;  /* 0x0000763269137816 */ /* 0x004fe40000000013 */
[----:B------:R-:W-:-:S03]  /*14260*/  LEA R18, P4, R2, R16, 0x1 ;  /* 0x0000001002127211 */ /* 0x000fc600078808ff */
[----:B------:R2:W-:Y:S01]  /*14270*/  @P3 STG.E.U16 desc[UR20][R26.64], R19 ;  /* 0x000000131a003986 */ /* 0x0005e2000c101514 */
[----:B-1----:R-:W-:Y:S01]  /*14280*/  ISETP.LT.AND P3, PT, R33, UR4, !P0 ;  /* 0x0000000421007c0c */ /* 0x002fe2000c761270 */
[----:B------:R-:W1:Y:S02]  /*14290*/  LDCU UR4, c[0x0][0x39c] ;  /* 0x00007380ff0477ac */ /* 0x000e640008000800 */
[----:B------:R4:W-:Y:S01]  /*142a0*/  @P2 STG.E.U16 desc[UR20][R24.64], R106 ;  /* 0x0000006a18002986 */ /* 0x0009e2000c101514 */
[----:B------:R-:W-:Y:S02]  /*142b0*/  LOP3.LUT R32, R0, 0x52, RZ, 0xfc, !PT ;  /* 0x0000005200207812 */ /* 0x000fe400078efcff */
[----:B--2---:R-:W-:Y:S01]  /*142c0*/  LEA.HI.X.SX32 R19, R2, R3, 0x1, P4 ;  /* 0x0000000302137211 */ /* 0x004fe200020f0eff */
[C---:B------:R-:W-:Y:S01]  /*142d0*/  IMAD R2, R17.reuse, 0x2, R2 ;  /* 0x0000000211027824 */ /* 0x040fe200078e0202 */
[----:B----4-:R-:W-:Y:S02]  /*142e0*/  PRMT R25, R106, 0x7632, R25 ;  /* 0x000076326a197816 */ /* 0x010fe40000000019 */
[----:B---3--:R-:W-:Y:S01]  /*142f0*/  ISETP.LT.AND P2, PT, R32, UR5, !P0 ;  /* 0x0000000520007c0c */ /* 0x008fe2000c741270 */
[----:B------:R-:W-:Y:S01]  /*14300*/  IMAD R32, R17, 0x2, R2 ;  /* 0x0000000211207824 */ /* 0x000fe200078e0202 */
[----:B------:R-:W-:Y:S01]  /*14310*/  LOP3.LUT R27, R0, 0x54, RZ, 0xfc, !PT ;  /* 0x00000054001b7812 */ /* 0x000fe200078efcff */
[----:B------:R2:W-:Y:S01]  /*14320*/  @P5 STG.E.U16 desc[UR20][R18.64], R25 ;  /* 0x0000001912005986 */ /* 0x0005e2000c101514 */
[----:B------:R-:W-:Y:S01]  /*14330*/  LEA R26, P5, R2, R16, 0x1 ;  /* 0x00000010021a7211 */ /* 0x000fe200078a08ff */
[----:B------:R-:W3:Y:S01]  /*14340*/  LDCU UR5, c[0x0][0x39c] ;  /* 0x00007380ff0577ac */ /* 0x000ee20008000800 */
[----:B0-----:R-:W-:-:S02]  /*14350*/  ISETP.LT.AND P4, PT, R27, UR6, !P0 ;  /* 0x000000061b007c0c */ /* 0x001fc4000c781270 */
[-C--:B------:R-:W-:Y:S01]  /*14360*/  LEA.HI.X.SX32 R27, R2, R3.reuse, 0x1, P5 ;  /* 0x00000003021b7211 */ /* 0x080fe200028f0eff */
[----:B------:R-:W-:Y:S01]  /*14370*/  IMAD R2, R17, 0x2, R32 ;  /* 0x0000000211027824 */ /* 0x000fe200078e0220 */
[-C--:B------:R-:W-:Y:S01]  /*14380*/  LEA R24, P5, R32, R16.reuse, 0x1 ;  /* 0x0000001020187211 */ /* 0x080fe200078a08ff */
[----:B------:R-:W0:Y:S01]  /*14390*/  LDCU UR6, c[0x0][0x39c] ;  /* 0x00007380ff0677ac */ /* 0x000e220008000800 */
[----:B------:R-:W-:Y:S01]  /*143a0*/  LOP3.LUT R33, R0, 0x56, RZ, 0xfc, !PT ;  /* 0x0000005600217812 */ /* 0x000fe200078efcff */
[----:B------:R-:W-:Y:S01]  /*143b0*/  @P1 STG.E.U16 desc[UR20][R26.64], R107 ;  /* 0x0000006b1a001986 */ /* 0x000fe2000c101514 */
[----:B--2---:R-:W-:Y:S02]  /*143c0*/  LEA.HI.X.SX32 R25, R32, R3, 0x1, P5 ;  /* 0x0000000320197211 */ /* 0x004fe400028f0eff */
[----:B------:R-:W-:Y:S02]  /*143d0*/  PRMT R19, R107, 0x7632, R19 ;  /* 0x000076326b137816 */ /* 0x000fe40000000013 */
[----:B------:R-:W-:-:S02]  /*143e0*/  LEA R18, P5, R2, R16, 0x1 ;  /* 0x0000001002127211 */ /* 0x000fc400078a08ff */
[----:B-1----:R-:W-:Y:S01]  /*143f0*/  ISETP.LT.AND P1, PT, R33, UR4, !P0 ;  /* 0x0000000421007c0c */ /* 0x002fe2000c721270 */
[----:B------:R-:W1:Y:S01]  /*14400*/  LDCU UR4, c[0x0][0x39c] ;  /* 0x00007380ff0477ac */ /* 0x000e620008000800 */
[----:B------:R2:W-:Y:S01]  /*14410*/  @P6 STG.E.U16 desc[UR20][R24.64], R19 ;  /* 0x0000001318006986 */ /* 0x0005e2000c101514 */
[C---:B------:R-:W-:Y:S02]  /*14420*/  LOP3.LUT R33, R0.reuse, 0x58, RZ, 0xfc, !PT ;  /* 0x0000005800217812 */ /* 0x040fe400078efcff */
[----:B------:R-:W-:Y:S02]  /*14430*/  LOP3.LUT R32, R0, 0x5a, RZ, 0xfc, !PT ;  /* 0x0000005a00207812 */ /* 0x000fe400078efcff */
[----:B--2---:R-:W-:Y:S01]  /*14440*/  LEA.HI.X.SX32 R19, R2, R3, 0x1, P5 ;  /* 0x0000000302137211 */ /* 0x004fe200028f0eff */
[----:B------:R-:W-:-:S04]  /*14450*/  IMAD R2, R17, 0x2, R2 ;  /* 0x0000000211027824 */ /* 0x000fc800078e0202 */
[----:B------:R2:W-:Y:S01]  /*14460*/  @P3 STG.E.U16 desc[UR20][R18.64], R112 ;  /* 0x0000007012003986 */ /* 0x0005e2000c101514 */
[CC--:B------:R-:W-:Y:S02]  /*14470*/  LEA R26, P3, R2.reuse, R16.reuse, 0x1 ;  /* 0x00000010021a7211 */ /* 0x0c0fe400078608ff */
[----:B---3--:R-:W-:Y:S01]  /*14480*/  ISETP.LT.AND P5, PT, R33, UR5, !P0 ;  /* 0x0000000521007c0c */ /* 0x008fe2000c7a1270 */
[----:B------:R-:W3:Y:S01]  /*14490*/  LDCU UR5, c[0x0][0x39c] ;  /* 0x00007380ff0577ac */ /* 0x000ee20008000800 */
[----:B------:R-:W-:Y:S02]  /*144a0*/  LEA.HI.X.SX32 R27, R2, R3, 0x1, P3 ;  /* 0x00000003021b7211 */ /* 0x000fe400018f0eff */
[----:B0-----:R-:W-:Y:S01]  /*144b0*/  ISETP.LT.AND P6, PT, R32, UR6, !P0 ;  /* 0x0000000620007c0c */ /* 0x001fe2000c7c1270 */
[C---:B------:R-:W-:Y:S01]  /*144c0*/  IMAD R32, R17.reuse, 0x2, R2 ;  /* 0x0000000211207824 */ /* 0x040fe200078e0202 */
[----:B------:R-:W-:Y:S01]  /*144d0*/  LOP3.LUT R33, R0, 0x5c, RZ, 0xfc, !PT ;  /* 0x0000005c00217812 */ /* 0x000fe200078efcff */
[----:B------:R-:W0:Y:S01]  /*144e0*/  LDCU UR6, c[0x0][0x39c] ;  /* 0x00007380ff0677ac */ /* 0x000e220008000800 */
[----:B--2---:R-:W-:Y:S01]  /*144f0*/  PRMT R19, R112, 0x7632, R19 ;  /* 0x0000763270137816 */ /* 0x004fe20000000013 */
[----:B------:R-:W-:Y:S01]  /*14500*/  IMAD R2, R17, 0x2, R32 ;  /* 0x0000000211027824 */ /* 0x000fe200078e0220 */
[----:B------:R-:W-:-:S03]  /*14510*/  LEA R24, P3, R32, R16, 0x1 ;  /* 0x0000001020187211 */ /* 0x000fc600078608ff */
[----:B------:R2:W-:Y:S01]  /*14520*/  @P2 STG.E.U16 desc[UR20][R26.64], R19 ;  /* 0x000000131a002986 */ /* 0x0005e2000c101514 */
[----:B-1----:R-:W-:Y:S01]  /*14530*/  ISETP.LT.AND P2, PT, R33, UR4, !P0 ;  /* 0x0000000421007c0c */ /* 0x002fe2000c741270 */
[----:B------:R-:W1:Y:S01]  /*14540*/  LDCU UR4, c[0x0][0x39c] ;  /* 0x00007380ff0477ac */ /* 0x000e620008000800 */
[----:B------:R-:W-:Y:S01]  /*14550*/  LEA.HI.X.SX32 R25, R32, R3, 0x1, P3 ;  /* 0x0000000320197211 */ /* 0x000fe200018f0eff */
[----:B------:R-:W-:Y:S01]  /*14560*/  IMAD R32, R17, 0x2, R2 ;  /* 0x0000000211207824 */ /* 0x000fe200078e0202 */
[----:B------:R-:W-:-:S03]  /*14570*/  LEA R18, P3, R2, R16, 0x1 ;  /* 0x0000001002127211 */ /* 0x000fc600078608ff */
[----:B------:R4:W-:Y:S01]  /*14580*/  @P4 STG.E.U16 desc[UR20][R24.64], R113 ;  /* 0x0000007118004986 */ /* 0x0009e2000c101514 */
[----:B------:R-:W-:Y:S02]  /*14590*/  LOP3.LUT R33, R0, 0x5e, RZ, 0xfc, !PT ;  /* 0x0000005e00217812 */ /* 0x000fe400078efcff */
[-C--:B--2---:R-:W-:Y:S02]  /*145a0*/  LEA R26, P4, R32, R16.reuse, 0x1 ;  /* 0x00000010201a7211 */ /* 0x084fe400078808ff */
[-C--:B------:R-:W-:Y:S02]  /*145b0*/  LEA.HI.X.SX32 R19, R2, R3.reuse, 0x1, P3 ;  /* 0x0000000302137211 */ /* 0x080fe400018f0eff */
[----:B------:R-:W-:Y:S02]  /*145c0*/  LOP3.LUT R2, R0, 0x62, RZ, 0xfc, !PT ;  /* 0x0000006200027812 */ /* 0x000fe400078efcff */
[-C--:B------:R-:W-:Y:S02]  /*145d0*/  LEA.HI.X.SX32 R27, R32, R3.reuse, 0x1, P4 ;  /* 0x00000003201b7211 */ /* 0x080fe400020f0eff */
[----:B----4-:R-:W-:Y:S01]  /*145e0*/  PRMT R25, R113, 0x7632, R25 ;  /* 0x0000763271197816 */ /* 0x010fe20000000019 */
[----:B------:R-:W-:Y:S01]  /*145f0*/  IMAD R32, R17, 0x2, R32 ;  /* 0x0000000211207824 */ /* 0x000fe200078e0220 */
[----:B---3--:R-:W-:Y:S01]  /*14600*/  ISETP.LT.AND P3, PT, R33, UR5, !P0 ;  /* 0x0000000521007c0c */ /* 0x008fe2000c761270 */
[----:B------:R-:W2:Y:S01]  /*14610*/  LDCU UR5, c[0x0][0x39c] ;  /* 0x00007380ff0577ac */ /* 0x000ea20008000800 */
[----:B------:R-:W-:Y:S01]  /*14620*/  LOP3.LUT R33, R0, 0x60, RZ, 0xfc, !PT ;  /* 0x0000006000217812 */ /* 0x000fe200078efcff */
[----:B------:R3:W-:Y:S01]  /*14630*/  @P1 STG.E.U16 desc[UR20][R18.64], R25 ;  /* 0x0000001912001986 */ /* 0x0007e2000c101514 */
[----:B-1----:R-:W-:Y:S01]  /*14640*/  ISETP.LT.AND P1, PT, R2, UR4, !P0 ;  /* 0x0000000402007c0c */ /* 0x002fe2000c721270 */
[----:B------:R-:W1:Y:S02]  /*14650*/  LDCU UR4, c[0x0][0x39c] ;  /* 0x00007380ff0477ac */ /* 0x000e640008000800 */
[----:B------:R4:W-:Y:S01]  /*14660*/  @P5 STG.E.U16 desc[UR20][R26.64], R114 ;  /* 0x000000721a005986 */ /* 0x0009e2000c101514 */
[C---:B------:R-:W-:Y:S01]  /*14670*/  LEA R24, P5, R32.reuse, R16, 0x1 ;  /* 0x0000001020187211 */ /* 0x040fe200078a08ff */
[----:B------:R-:W-:Y:S01]  /*14680*/  IMAD R2, R17, 0x2, R32 ;  /* 0x0000000211027824 */ /* 0x000fe200078e0220 */
[----:B0-----:R-:W-:Y:S01]  /*14690*/  ISETP.LT.AND P4, PT, R33, UR6, !P0 ;  /* 0x0000000621007c0c */ /* 0x001fe2000c781270 */
[----:B------:R-:W0:Y:S01]  /*146a0*/  LDCU UR6, c[0x0][0x39c] ;  /* 0x00007380ff0677ac */ /* 0x000e220008000800 */
[----:B---3--:R-:W-:Y:S01]  /*146b0*/  LEA.HI.X.SX32 R25, R32, R3, 0x1, P5 ;  /* 0x0000000320197211 */ /* 0x008fe200028f0eff */
[----:B------:R-:W-:Y:S01]  /*146c0*/  IMAD R32, R17, 0x2, R2 ;  /* 0x0000000211207824 */ /* 0x000fe200078e0202 */
[----:B----4-:R-:W-:-:S02]  /*146d0*/  PRMT R27, R114, 0x7632, R27 ;  /* 0x00007632721b7816 */ /* 0x010fc4000000001b */
[----:B------:R-:W-:-:S03]  /*146e0*/  LEA R18, P5, R2, R16, 0x1 ;  /* 0x0000001002127211 */ /* 0x000fc600078a08ff */
[----:B------:R3:W-:Y:S01]  /*146f0*/  @P6 STG.E.U16 desc[UR20][R24.64], R27 ;  /* 0x0000001b18006986 */ /* 0x0007e2000c101514 */
[----:B------:R-:W-:Y:S02]  /*14700*/  LEA R26, P6, R32, R16, 0x1 ;  /* 0x00000010201a7211 */ /* 0x000fe400078c08ff */
[-C--:B------:R-:W-:Y:S02]  /*14710*/  LEA.HI.X.SX32 R19, R2, R3.reuse, 0x1, P5 ;  /* 0x0000000302137211 */ /* 0x080fe400028f0eff */
[----:B------:R-:W-:Y:S02]  /*14720*/  LOP3.LUT R2, R0, 0x66, RZ, 0xfc, !PT ;  /* 0x0000006600027812 */ /* 0x000fe400078efcff */
[----:B------:R-:W-:Y:S01]  /*14730*/  PRMT R34, R115, 0x7632, R34 ;  /* 0x0000763273227816 */ /* 0x000fe20000000022 */
[----:B------:R4:W-:Y:S01]  /*14740*/  @P2 STG.E.U16 desc[UR20][R18.64], R115 ;  /* 0x0000007312002986 */ /* 0x0009e2000c101514 */
[----:B-1----:R-:W-:Y:S01]  /*14750*/  ISETP.LT.AND P2, PT, R2, UR4, !P0 ;  /* 0x0000000402007c0c */ /* 0x002fe2000c741270 */
[----:B------:R-:W1:Y:S01]  /*14760*/  LDCU UR4, c[0x0][0x39c] ;  /* 0x00007380ff0477ac */ /* 0x000e620008000800 */
[----:B---3--:R-:W-:Y:S01]  /*14770*/  LEA.HI.X.SX32 R27, R32, R3, 0x1, P6 ;  /* 0x00000003201b7211 */ /* 0x008fe200030f0eff */
[----:B------:R-:W-:Y:S01]  /*14780*/  IMAD R32, R17, 0x2, R32 ;  /* 0x0000000211207824 */ /* 0x000fe200078e0220 */
[----:B------:R-:W-:-:S02]  /*14790*/  LOP3.LUT R25, R0, 0x68, RZ, 0xfc, !PT ;  /* 0x0000006800197812 */ /* 0x000fc400078efcff */
[----:B------:R-:W-:Y:S01]  /*147a0*/  LOP3.LUT R33, R0, 0x64, RZ, 0xfc, !PT ;  /* 0x0000006400217812 */ /* 0x000fe200078efcff */
[----:B------:R3:W-:Y:S01]  /*147b0*/  @P3 STG.E.U16 desc[UR20][R26.64], R34 ;  /* 0x000000221a003986 */ /* 0x0007e2000c101514 */
[CC--:B------:R-:W-:Y:S01]  /*147c0*/  LEA R24, P6, R32.reuse, R16.reuse, 0x1 ;  /* 0x0000001020187211 */ /* 0x0c0fe200078c08ff */
[----:B------:R-:W-:Y:S01]  /*147d0*/  IMAD R2, R17, 0x2, R32 ;  /* 0x0000000211027824 */ /* 0x000fe200078e0220 */
[----:B0-----:R-:W-:Y:S01]  /*147e0*/  ISETP.LT.AND P3, PT, R25, UR6, !P0 ;  /* 0x0000000619007c0c */ /* 0x001fe2000c761270 */
[----:B------:R-:W0:Y:S01]  /*147f0*/  LDCU UR6, c[0x0][0x39c] ;  /* 0x00007380ff0677ac */ /* 0x000e220008000800 */
[----:B--2---:R-:W-:Y:S02]  /*14800*/  ISETP.LT.AND P5, PT, R33, UR5, !P0 ;  /* 0x0000000521007c0c */ /* 0x004fe4000c7a1270 */
[----:B------:R-:W-:Y:S01]  /*14810*/  LEA.HI.X.SX32 R25, R32, R3, 0x1, P6 ;  /* 0x0000000320197211 */ /* 0x000fe200030f0eff */
[----:B------:R-:W2:Y:S01]  /*14820*/  LDCU UR5, c[0x0][0x39c] ;  /* 0x00007380ff0577ac */ /* 0x000ea20008000800 */
[----:B----4-:R-:W-:Y:S01]  /*14830*/  LEA R18, P6, R2, R16, 0x1 ;  /* 0x0000001002127211 */ /* 0x010fe200078c08ff */
[----:B------:R-:W-:Y:S01]  /*14840*/  IMAD R32, R17, 0x2, R2 ;  /* 0x0000000211207824 */ /* 0x000fe200078e0202 */
[----:B---3--:R-:W-:-:S02]  /*14850*/  PRMT R27, R132, 0x7632, R27 ;  /* 0x00007632841b7816 */ /* 0x008fc4000000001b */
[----:B------:R-:W-:Y:S02]  /*14860*/  LEA.HI.X.SX32 R19, R2, R3, 0x1, P6 ;  /* 0x0000000302137211 */ /* 0x000fe400030f0eff */
[----:B------:R-:W-:Y:S01]  /*14870*/  LEA R26, P6, R32, R16, 0x1 ;  /* 0x00000010201a7211 */ /* 0x000fe200078c08ff */
[----:B------:R-:W-:Y:S01]  /*14880*/  @P4 STG.E.U16 desc[UR20][R24.64], R132 ;  /* 0x0000008418004986 */ /* 0x000fe2000c101514 */
[----:B------:R-:W-:-:S03]  /*14890*/  LOP3.LUT R33, R0, 0x6a, RZ, 0xfc, !PT ;  /* 0x0000006a00217812 */ /* 0x000fc600078efcff */
[----:B------:R3:W-:Y:S01]  /*148a0*/  @P1 STG.E.U16 desc[UR20][R18.64], R27 ;  /* 0x0000001b12001986 */ /* 0x0007e2000c101514 */
[----:B-1----:R-:W-:Y:S01]  /*148b0*/  ISETP.LT.AND P4, PT, R33, UR4, !P0 ;  /* 0x0000000421007c0c */ /* 0x002fe2000c781270 */
[----:B------:R-:W1:Y:S01]  /*148c0*/  LDCU UR4, c[0x0][0x39c] ;  /* 0x00007380ff0477ac */ /* 0x000e620008000800 */
[C---:B------:R-:W-:Y:S02]  /*148d0*/  LOP3.LUT R2, R0.reuse, 0x6e, RZ, 0xfc, !PT ;  /* 0x0000006e00027812 */ /* 0x040fe400078efcff */
[----:B------:R-:W-:Y:S02]  /*148e0*/  LOP3.LUT R33, R0, 0x6c, RZ, 0xfc, !PT ;  /* 0x0000006c00217812 */ /* 0x000fe400078efcff */
[----:B0-----:R-:W-:Y:S01]  /*148f0*/  ISETP.LT.AND P1, PT, R2, UR6, !P0 ;  /* 0x0000000602007c0c */ /* 0x001fe2000c721270 */
[----:B------:R-:W0:Y:S01]  /*14900*/  LDCU UR6, c[0x0][0x39c] ;  /* 0x00007380ff0677ac */ /* 0x000e220008000800 */
[----:B---3--:R-:W-:Y:S01]  /*14910*/  LEA.HI.X.SX32 R27, R32, R3, 0x1, P6 ;  /* 0x00000003201b7211 */ /* 0x008fe200030f0eff */
[----:B------:R-:W-:Y:S01]  /*14920*/  IMAD R32, R17, 0x2, R32 ;  /* 0x0000000211207824 */ /* 0x000fe200078e0220 */
[----:B--2---:R-:W-:Y:S01]  /*14930*/  ISETP.LT.AND P6, PT, R33, UR5, !P0 ;  /* 0x0000000521007c0c */ /* 0x004fe2000c7c1270 */
[----:B------:R-:W2:Y:S02]  /*14940*/  LDCU UR5, c[0x0][0x39c] ;  /* 0x00007380ff0577ac */ /* 0x000ea40008000800 */
[----:B------:R3:W-:Y:S01]  /*14950*/  @P5 STG.E.U16 desc[UR20][R26.64], R133 ;  /* 0x000000851a005986 */ /* 0x0007e2000c101514 */
[----:B------:R-:W-:Y:S01]  /*14960*/  LEA R24, P5, R32, R16, 0x1 ;  /* 0x0000001020187211 */ /* 0x000fe200078a08ff */
[----:B------:R-:W-:-:S03]  /*14970*/  IMAD R2, R17, 0x2, R32 ;  /* 0x0000000211027824 */ /* 0x000fc600078e0220 */
[----:B------:R-:W-:Y:S01]  /*14980*/  LEA.HI.X.SX32 R25, R32, R3, 0x1, P5 ;  /* 0x0000000320197211 */ /* 0x000fe200028f0eff */
[----:B------:R-:W-:Y:S01]  /*14990*/  IMAD R32, R17, 0x2, R2 ;  /* 0x0000000211207824 */ /* 0x000fe200078e0202 */
[----:B------:R-:W-:-:S04]  /*149a0*/  LEA R18, P5, R2, R16, 0x1 ;  /* 0x0000001002127211 */ /* 0x000fc800078a08ff */
[----:B------:R-:W-:Y:S02]  /*149b0*/  LEA.HI.X.SX32 R19, R2, R3, 0x1, P5 ;  /* 0x0000000302137211 */ /* 0x000fe400028f0eff */
[----:B---3--:R-:W-:Y:S02]  /*149c0*/  PRMT R27, R133, 0x7632, R27 ;  /* 0x00007632851b7816 */ /* 0x008fe4000000001b */
[----:B------:R-:W-:Y:S02]  /*149d0*/  LEA R26, P5, R32, R16, 0x1 ;  /* 0x00000010201a7211 */ /* 0x000fe400078a08ff */
[C---:B------:R-:W-:Y:S01]  /*149e0*/  LOP3.LUT R33, R0.reuse, 0x70, RZ, 0xfc, !PT ;  /* 0x0000007000217812 */ /* 0x040fe200078efcff */
[----:B------:R3:W-:Y:S01]  /*149f0*/  @P2 STG.E.U16 desc[UR20][R24.64], R27 ;  /* 0x0000001b18002986 */ /* 0x0007e2000c101514 */
[----:B------:R-:W-:-:S03]  /*14a00*/  LOP3.LUT R2, R0, 0x72, RZ, 0xfc, !PT ;  /* 0x0000007200027812 */ /* 0x000fc600078efcff */
[----:B------:R4:W-:Y:S01]  /*14a10*/  @P3 STG.E.U16 desc[UR20][R18.64], R134 ;  /* 0x0000008612003986 */ /* 0x0009e2000c101514 */
[----:B-1----:R-:W-:Y:S01]  /*14a20*/  ISETP.LT.AND P2, PT, R33, UR4, !P0 ;  /* 0x0000000421007c0c */ /* 0x002fe2000c741270 */
[----:B------:R-:W1:Y:S01]  /*14a30*/  LDCU UR4, c[0x0][0x39c] ;  /* 0x00007380ff0477ac */ /* 0x000e620008000800 */
[----:B--2---:R-:W-:Y:S01]  /*14a40*/  ISETP.LT.AND P3, PT, R2, UR5, !P0 ;  /* 0x0000000502007c0c */ /* 0x004fe2000c761270 */
[----:B------:R-:W2:Y:S01]  /*14a50*/  LDCU UR5, c[0x0][0x39c] ;  /* 0x00007380ff0577ac */ /* 0x000ea20008000800 */
[----:B---3--:R-:W-:Y:S01]  /*14a60*/  LEA.HI.X.SX32 R27, R32, R3, 0x1, P5 ;  /* 0x00000003201b7211 */ /* 0x008fe200028f0eff */
[C---:B------:R-:W-:Y:S01]  /*14a70*/  IMAD R32, R17.reuse, 0x2, R32 ;  /* 0x0000000211207824 */ /* 0x040fe200078e0220 */
[----:B------:R-:W-:Y:S02]  /*14a80*/  LOP3.LUT R25, R0, 0x74, RZ, 0xfc, !PT ;  /* 0x0000007400197812 */ /* 0x000fe400078efcff */
[----:B----4-:R-:W-:Y:S01]  /*14a90*/  PRMT R19, R134, 0x7632, R19 ;  /* 0x0000763286137816 */ /* 0x010fe20000000013 */
[----:B------:R-:W-:Y:S01]  /*14aa0*/  IMAD R2, R17, 0x2, R32 ;  /* 0x0000000211027824 */ /* 0x000fe200078e0220 */
[----:B------:R-:W-:-:S03]  /*14ab0*/  LEA R24, P5, R32, R16, 0x1 ;  /* 0x0000001020187211 */ /* 0x000fc600078a08ff */
[----:B------:R3:W-:Y:S01]  /*14ac0*/  @P4 STG.E.U16 desc[UR20][R26.64], R19 ;  /* 0x000000131a004986 */ /* 0x0007e2000c101514 */
[----:B0-----:R-:W-:Y:S01]  /*14ad0*/  ISETP.LT.AND P4, PT, R25, UR6, !P0 ;  /* 0x0000000619007c0c */ /* 0x001fe2000c781270 */
[----:B------:R-:W0:Y:S01]  /*14ae0*/  LDCU UR6, c[0x0][0x39c] ;  /* 0x00007380ff0677ac */ /* 0x000e220008000800 */
[----:B------:R-:W-:Y:S01]  /*14af0*/  LEA.HI.X.SX32 R25, R32, R3, 0x1, P5 ;  /* 0x0000000320197211 */ /* 0x000fe200028f0eff */
[----:B------:R-:W-:Y:S01]  /*14b00*/  IMAD R32, R17, 0x2, R2 ;  /* 0x0000000211207824 */ /* 0x000fe200078e0202 */
[----:B------:R-:W-:-:S03]  /*14b10*/  LEA R18, P5, R2, R16, 0x1 ;  /* 0x0000001002127211 */ /* 0x000fc600078a08ff */
[----:B------:R-:W-:Y:S01]  /*14b20*/  @P6 STG.E.U16 desc[UR20][R24.64], R135 ;  /* 0x0000008718006986 */ /* 0x000fe2000c101514 */
[----:B------:R-:W-:Y:S02]  /*14b30*/  LOP3.LUT R33, R0, 0x76, RZ, 0xfc, !PT ;  /* 0x0000007600217812 */ /* 0x000fe400078efcff */
[----:B---3--:R-:W-:Y:S02]  /*14b40*/  PRMT R27, R135, 0x7632, R27 ;  /* 0x00007632871b7816 */ /* 0x008fe4000000001b */
[----:B------:R-:W-:Y:S02]  /*14b50*/  LEA.HI.X.SX32 R19, R2, R3, 0x1, P5 ;  /* 0x0000000302137211 */ /* 0x000fe400028f0eff */
[----:B------:R-:W-:-:S03]  /*14b60*/  LEA R26, P6, R32, R16, 0x1 ;  /* 0x00000010201a7211 */ /* 0x000fc600078c08ff */
[----:B------:R3:W-:Y:S01]  /*14b70*/  @P1 STG.E.U16 desc[UR20][R18.64], R27 ;  /* 0x0000001b12001986 */ /* 0x0007e2000c101514 */
[----:B-1----:R-:W-:Y:S01]  /*14b80*/  ISETP.LT.AND P5, PT, R33, UR4, !P0 ;  /* 0x0000000421007c0c */ /* 0x002fe2000c7a1270 */
[----:B------:R-:W1:Y:S01]  /*14b90*/  LDCU UR4, c[0x0][0x39c] ;  /* 0x00007380ff0477ac */ /* 0x000e620008000800 */
[C---:B------:R-:W-:Y:S02]  /*14ba0*/  LOP3.LUT R2, R0.reuse, 0x7a, RZ, 0xfc, !PT ;  /* 0x0000007a00027812 */ /* 0x040fe400078efcff */
[----:B------:R-:W-:Y:S02]  /*14bb0*/  LOP3.LUT R33, R0, 0x78, RZ, 0xfc, !PT ;  /* 0x0000007800217812 */ /* 0x000fe400078efcff */
[-C--:B---3--:R-:W-:Y:S01]  /*14bc0*/  LEA.HI.X.SX32 R27, R32, R3.reuse, 0x1, P6 ;  /* 0x00000003201b7211 */ /* 0x088fe200030f0eff */
[C---:B------:R-:W-:Y:S01]  /*14bd0*/  IMAD R32, R17.reuse, 0x2, R32 ;  /* 0x0000000211207824 */ /* 0x040fe200078e0220 */
[----:B0-----:R-:W-:Y:S01]  /*14be0*/  ISETP.LT.AND P6, PT, R2, UR6, !P0 ;  /* 0x0000000602007c0c */ /* 0x001fe2000c7c1270 */
[----:B------:R-:W0:Y:S02]  /*14bf0*/  LDCU UR6, c[0x0][0x39c] ;  /* 0x00007380ff0677ac */ /* 0x000e240008000800 */
        /* <DEDUP_REMOVED lines=8> */
[----:B---3--:R-:W-:Y:S02]  /*14c80*/  PRMT R27, R140, 0x7632, R27 ;  /* 0x000076328c1b7816 */ /* 0x008fe4000000001b */
[----:B------:R-:W-:Y:S02]  /*14c90*/  LEA.HI.X.SX32 R19, R2, R3, 0x1, P2 ;  /* 0x0000000302137211 */ /* 0x000fe400010f0eff */
[----:B------:R-:W-:Y:S01]  /*14ca0*/  LOP3.LUT R33, R0, 0x7c, RZ, 0xfc, !PT ;  /* 0x0000007c00217812 */ /* 0x000fe200078efcff */
[----:B------:R3:W-:Y:S01]  /*14cb0*/  @P3 STG.E.U16 desc[UR20][R24.64], R27 ;  /* 0x0000001b18003986 */ /* 0x0007e2000c101514 */
[----:B------:R-:W-:Y:S02]  /*14cc0*/  LEA R26, P3, R32, R16, 0x1 ;  /* 0x00000010201a7211 */ /* 0x000fe400078608ff */
[----:B-1----:R-:W-:Y:S01]  /*14cd0*/  ISETP.LT.AND P2, PT, R33, UR4, !P0 ;  /* 0x0000000421007c0c */ /* 0x002fe2000c741270 */
[----:B------:R1:W-:Y:S01]  /*14ce0*/  @P4 STG.E.U16 desc[UR20][R18.64], R141 ;  /* 0x0000008d12004986 */ /* 0x0003e2000c101514 */
[----:B------:R-:W4:Y:S01]  /*14cf0*/  LDCU UR4, c[0x0][0x39c] ;  /* 0x00007380ff0477ac */ /* 0x000f220008000800 */
[----:B------:R-:W-:-:S02]  /*14d00*/  LOP3.LUT R2, R0, 0x7e, RZ, 0xfc, !PT ;  /* 0x0000007e00027812 */ /* 0x000fc400078efcff */
[----:B---3--:R-:W-:Y:S01]  /*14d10*/  LEA.HI.X.SX32 R27, R32, R3, 0x1, P3 ;  /* 0x00000003201b7211 */ /* 0x008fe200018f0eff */
[----:B------:R-:W-:Y:S01]  /*14d20*/  IMAD R32, R17, 0x2, R32 ;  /* 0x0000000211207824 */ /* 0x000fe200078e0220 */
[----:B-1----:R-:W-:Y:S02]  /*14d30*/  PRMT R19, R141, 0x7632, R19 ;  /* 0x000076328d137816 */ /* 0x002fe40000000013 */
[----:B--2---:R-:W-:Y:S01]  /*14d40*/  ISETP.LT.AND P3, PT, R2, UR5, !P0 ;  /* 0x0000000502007c0c */ /* 0x004fe2000c761270 */
[----:B------:R-:W-:Y:S01]  /*14d50*/  IMAD R2, R17, 0x2, R32 ;  /* 0x0000000211027824 */ /* 0x000fe200078e0220 */
[----:B------:R-:W-:Y:S01]  /*14d60*/  LOP3.LUT R25, R0, 0x80, RZ, 0xfc, !PT ;  /* 0x0000008000197812 */ /* 0x000fe200078efcff */
[----:B------:R1:W-:Y:S01]  /*14d70*/  @P5 STG.E.U16 desc[UR20][R26.64], R19 ;  /* 0x000000131a005986 */ /* 0x0003e2000c101514 */
[----:B------:R-:W-:Y:S01]  /*14d80*/  LEA R24, P5, R32, R16, 0x1 ;  /* 0x0000001020187211 */ /* 0x000fe200078a08ff */
[----:B------:R-:W2:Y:S01]  /*14d90*/  LDCU UR5, c[0x0][0x39c] ;  /* 0x00007380ff0577ac */ /* 0x000ea20008000800 */
[----:B0-----:R-:W-:-:S02]  /*14da0*/  ISETP.LT.AND P4, PT, R25, UR6, !P0 ;  /* 0x0000000619007c0c */ /* 0x001fc4000c781270 */
[-C--:B------:R-:W-:Y:S01]  /*14db0*/  LEA.HI.X.SX32 R25, R32, R3.reuse, 0x1, P5 ;  /* 0x0000000320197211 */ /* 0x080fe200028f0eff */
[----:B------:R-:W0:Y:S01]  /*14dc0*/  LDCU UR6, c[0x0][0x39c] ;  /* 0x00007380ff0677ac */ /* 0x000e220008000800 */
[-C--:B------:R-:W-:Y:S02]  /*14dd0*/  LEA R18, P5, R2, R16.reuse, 0x1 ;  /* 0x0000001002127211 */ /* 0x080fe400078a08ff */
[----:B------:R-:W-:Y:S01]  /*14de0*/  LOP3.LUT R32, R0, 0x82, RZ, 0xfc, !PT ;  /* 0x0000008200207812 */ /* 0x000fe200078efcff */
[----:B------:R3:W-:Y:S01]  /*14df0*/  @P1 STG.E.U16 desc[UR20][R24.64], R142 ;  /* 0x0000008e18001986 */ /* 0x0007e2000c101514 */
[----:B-1----:R-:W-:Y:S01]  /*14e00*/  LEA.HI.X.SX32 R19, R2, R3, 0x1, P5 ;  /* 0x0000000302137211 */ /* 0x002fe200028f0eff */
[C---:B------:R-:W-:Y:S01]  /*14e10*/  IMAD R2, R17.reuse, 0x2, R2 ;  /* 0x0000000211027824 */ /* 0x040fe200078e0202 */
[----:B----4-:R-:W-:Y:S01]  /*14e20*/  ISETP.LT.AND P1, PT, R32, UR4, !P0 ;  /* 0x0000000420007c0c */ /* 0x010fe2000c721270 */
[----:B------:R-:W1:Y:S01]  /*14e30*/  LDCU UR4, c[0x0][0x39c] ;  /* 0x00007380ff0477ac */ /* 0x000e620008000800 */
[----:B------:R-:W-:Y:S01]  /*14e40*/  PRMT R27, R142, 0x7632, R27 ;  /* 0x000076328e1b7816 */ /* 0x000fe2000000001b */
[----:B------:R-:W-:Y:S01]  /*14e50*/  IMAD R34, R17, 0x2, R2 ;  /* 0x0000000211227824 */ /* 0x000fe200078e0202 */
[----:B------:R-:W-:-:S02]  /*14e60*/  LEA R26, P5, R2, R16, 0x1 ;  /* 0x00000010021a7211 */ /* 0x000fc400078a08ff */
[----:B------:R-:W-:Y:S01]  /*14e70*/  LOP3.LUT R32, R0, 0x84, RZ, 0xfc, !PT ;  /* 0x0000008400207812 */ /* 0x000fe200078efcff */
[----:B------:R4:W-:Y:S01]  /*14e80*/  @P6 STG.E.U16 desc[UR20][R18.64], R27 ;  /* 0x0000001b12006986 */ /* 0x0009e2000c101514 */
[----:B---3--:R-:W-:Y:S02]  /*14e90*/  PRMT R25, R143, 0x7632, R25 ;  /* 0x000076328f197816 */ /* 0x008fe40000000019 */
[----:B----4-:R-:W-:Y:S02]  /*14ea0*/  LEA.HI.X.SX32 R27, R2, R3, 0x1, P5 ;  /* 0x00000003021b7211 */ /* 0x010fe400028f0eff */
[----:B--2---:R-:W-:Y:S01]  /*14eb0*/  ISETP.LT.AND P5, PT, R32, UR5, !P0 ;  /* 0x0000000520007c0c */ /* 0x004fe2000c7a1270 */
[----:B------:R-:W2:Y:S01]  /*14ec0*/  LDCU UR5, c[0x0][0x39c] ;  /* 0x00007380ff0577ac */ /* 0x000ea20008000800 */
[----:B------:R-:W-:Y:S02]  /*14ed0*/  LEA R32, P6, R34, R16, 0x1 ;  /* 0x0000001022207211 */ /* 0x000fe400078c08ff */
[----:B------:R-:W-:-:S02]  /*14ee0*/  LOP3.LUT R2, R0, 0x86, RZ, 0xfc, !PT ;  /* 0x0000008600027812 */ /* 0x000fc400078efcff */
[-C--:B------:R-:W-:Y:S01]  /*14ef0*/  LEA.HI.X.SX32 R33, R34, R3.reuse, 0x1, P6 ;  /* 0x0000000322217211 */ /* 0x080fe200030f0eff */
[C---:B------:R-:W-:Y:S01]  /*14f00*/  IMAD R34, R17.reuse, 0x2, R34 ;  /* 0x0000000211227824 */ /* 0x040fe200078e0222 */
[----:B------:R-:W-:Y:S01]  /*14f10*/  LOP3.LUT R19, R0, 0x88, RZ, 0xfc, !PT ;  /* 0x0000008800137812 */ /* 0x000fe200078efcff */
[----:B------:R3:W-:Y:S01]  /*14f20*/  @P2 STG.E.U16 desc[UR20][R26.64], R143 ;  /* 0x0000008f1a002986 */ /* 0x0007e2000c101514 */
[----:B0-----:R-:W-:Y:S01]  /*14f30*/  ISETP.LT.AND P2, PT, R2, UR6, !P0 ;  /* 0x0000000602007c0c */ /* 0x001fe2000c741270 */
[----:B------:R-:W-:Y:S01]  /*14f40*/  IMAD R2, R17, 0x2, R34 ;  /* 0x0000000211027824 */ /* 0x000fe200078e0222 */
[C---:B------:R-:W-:Y:S01]  /*14f50*/  LEA R18, P6, R34.reuse, R16, 0x1 ;  /* 0x0000001022127211 */ /* 0x040fe200078c08ff */
[----:B------:R0:W-:Y:S01]  /*14f60*/  @P3 STG.E.U16 desc[UR20][R32.64], R25 ;  /* 0x0000001920003986 */ /* 0x0001e2000c101514 */
[----:B-1----:R-:W-:Y:S01]  /*14f70*/  ISETP.LT.AND P3, PT, R19, UR4, !P0 ;  /* 0x0000000413007c0c */ /* 0x002fe2000c761270 */
[----:B------:R-:W1:Y:S01]  /*14f80*/  LDCU UR4, c[0x0][0x39c] ;  /* 0x00007380ff0477ac */ /* 0x000e620008000800 */
[----:B------:R-:W-:-:S02]  /*14f90*/  LEA.HI.X.SX32 R19, R34, R3, 0x1, P6 ;  /* 0x0000000322137211 */ /* 0x000fc400030f0eff */
[-C--:B------:R-:W-:Y:S01]  /*14fa0*/  LEA R24, P6, R2, R16.reuse, 0x1 ;  /* 0x0000001002187211 */ /* 0x080fe200078c08ff */
[----:B------:R-:W4:Y:S01]  /*14fb0*/  LDCU UR6, c[0x0][0x39c] ;  /* 0x00007380ff0677ac */ /* 0x000f220008000800 */
[----:B---3--:R-:W-:Y:S01]  /*14fc0*/  LOP3.LUT R26, R0, 0x8a, RZ, 0xfc, !PT ;  /* 0x0000008a001a7812 */ /* 0x008fe200078efcff */
[----:B------:R-:W-:Y:S01]  /*14fd0*/  @P4 STG.E.U16 desc[UR20][R18.64], R128 ;  /* 0x0000008012004986 */ /* 0x000fe2000c101514 */
[----:B0-----:R-:W-:Y:S01]  /*14fe0*/  IMAD R32, R17, 0x2, R2 ;  /* 0x0000000211207824 */ /* 0x001fe200078e0202 */
[----:B------:R-:W-:Y:S02]  /*14ff0*/  PRMT R27, R128, 0x7632, R27 ;  /* 0x00007632801b7816 */ /* 0x000fe4000000001b */
[----:B------:R-:W-:Y:S02]  /*15000*/  LEA.HI.X.SX32 R25, R2, R3, 0x1, P6 ;  /* 0x0000000302197211 */ /* 0x000fe400030f0eff */
[----:B--2---:R-:W-:Y:S01]  /*15010*/  ISETP.LT.AND P4, PT, R26, UR5, !P0 ;  /* 0x000000051a007c0c */ /* 0x004fe2000c781270 */
[----:B------:R-:W0:Y:S01]  /*15020*/  LDCU UR5, c[0x0][0x39c] ;  /* 0x00007380ff0577ac */ /* 0x000e220008000800 */
[----:B------:R-:W-:Y:S01]  /*15030*/  LEA R26, P6, R32, R16, 0x1 ;  /* 0x00000010201a7211 */ /* 0x000fe200078c08ff */
[----:B------:R2:W-:Y:S01]  /*15040*/  @P1 STG.E.U16 desc[UR20][R24.64], R27 ;  /* 0x0000001b18001986 */ /* 0x0005e2000c101514 */
[----:B------:R-:W-:-:S02]  /*15050*/  LOP3.LUT R2, R0, 0x8e, RZ, 0xfc, !PT ;  /* 0x0000008e00027812 */ /* 0x000fc400078efcff */
[----:B------:R-:W-:Y:S02]  /*15060*/  LOP3.LUT R33, R0, 0x8c, RZ, 0xfc, !PT ;  /* 0x0000008c00217812 */ /* 0x000fe400078efcff */
[-C--:B--2---:R-:W-:Y:S01]  /*15070*/  LEA.HI.X.SX32 R27, R32, R3.reuse, 0x1, P6 ;  /* 0x00000003201b7211 */ /* 0x084fe200030f0eff */
[C---:B------:R-:W-:Y:S01]  /*15080*/  IMAD R32, R17.reuse, 0x2, R32 ;  /* 0x0000000211207824 */ /* 0x040fe200078e0220 */
[----:B-1----:R-:W-:Y:S01]  /*15090*/  ISETP.LT.AND P6, PT, R2, UR4, !P0 ;  /* 0x0000000402007c0c */ /* 0x002fe2000c7c1270 */
[----:B------:R-:W1:Y:S02]  /*150a0*/  LDCU UR4, c[0x0][0x39c] ;  /* 0x00007380ff0477ac */ /* 0x000e640008000800 */
[----:B------:R2:W-:Y:S01]  /*150b0*/  @P5 STG.E.U16 desc[UR20][R26.64], R129 ;  /* 0x000000811a005986 */ /* 0x0005e2000c101514 */
[CC--:B------:R-:W-:Y:S01]  /*150c0*/  LEA R18, P5, R32.reuse, R16.reuse, 0x1 ;  /* 0x0000001020127211 */ /* 0x0c0fe200078a08ff */
[----:B------:R-:W-:Y:S01]  /*150d0*/  IMAD R2, R17, 0x2, R32 ;  /* 0x0000000211027824 */ /* 0x000fe200078e0220 */
[----:B----4-:R-:W-:Y:S01]  /*150e0*/  ISETP.LT.AND P1, PT, R33, UR6, !P0 ;  /* 0x0000000621007c0c */ /* 0x010fe2000c721270 */
[----:B------:R-:W3:Y:S01]  /*150f0*/  LDCU UR6, c[0x0][0x39c] ;  /* 0x00007380ff0677ac */ /* 0x000ee20008000800 */
[----:B------:R-:W-:Y:S01]  /*15100*/  LEA.HI.X.SX32 R19, R32, R3, 0x1, P5 ;  /* 0x0000000320137211 */ /* 0x000fe200028f0eff */
[----:B------:R-:W-:Y:S01]  /*15110*/  IMAD R32, R17, 0x2, R2 ;  /* 0x0000000211207824 */ /* 0x000fe200078e0202 */
[----:B------:R-:W-:-:S04]  /*15120*/  LEA R24, P5, R2, R16, 0x1 ;  /* 0x0000001002187211 */ /* 0x000fc800078a08ff */
[----:B------:R-:W-:Y:S02]  /*15130*/  LEA.HI.X.SX32 R25, R2, R3, 0x1, P5 ;  /* 0x0000000302197211 */ /* 0x000fe400028f0eff */
[----:B--2---:R-:W-:Y:S02]  /*15140*/  PRMT R27, R129, 0x7632, R27 ;  /* 0x00007632811b7816 */ /* 0x004fe4000000001b */
[----:B------:R-:W-:Y:S02]  /*15150*/  LEA R26, P5, R32, R16, 0x1 ;  /* 0x00000010201a7211 */ /* 0x000fe400078a08ff */
[C---:B------:R-:W-:Y:S01]  /*15160*/  LOP3.LUT R2, R0.reuse, 0x92, RZ, 0xfc, !PT ;  /* 0x0000009200027812 */ /* 0x040fe200078efcff */
[----:B------:R2:W-:Y:S01]  /*15170*/  @P2 STG.E.U16 desc[UR20][R18.64], R27 ;  /* 0x0000001b12002986 */ /* 0x0005e2000c101514 */
[----:B------:R-:W-:-:S03]  /*15180*/  LOP3.LUT R33, R0, 0x90, RZ, 0xfc, !PT ;  /* 0x0000009000217812 */ /* 0x000fc600078efcff */
[----:B------:R4:W-:Y:S01]  /*15190*/  @P3 STG.E.U16 desc[UR20][R24.64], R130 ;  /* 0x0000008218003986 */ /* 0x0009e2000c101514 */
[----:B-1----:R-:W-:Y:S01]  /*151a0*/  ISETP.LT.AND P3, PT, R2, UR4, !P0 ;  /* 0x0000000402007c0c */ /* 0x002fe2000c761270 */
[----:B------:R-:W1:Y:S01]  /*151b0*/  LDCU UR4, c[0x0][0x39c] ;  /* 0x00007380ff0477ac */ /* 0x000e620008000800 */
[-C--:B--2---:R-:W-:Y:S01]  /*151c0*/  LEA.HI.X.SX32 R27, R32, R3.reuse, 0x1, P5 ;  /* 0x00000003201b7211 */ /* 0x084fe200028f0eff */
[C---:B------:R-:W-:Y:S01]  /*151d0*/  IMAD R32, R17.reuse, 0x2, R32 ;  /* 0x0000000211207824 */ /* 0x040fe200078e0220 */
[----:B------:R-:W-:Y:S02]  /*151e0*/  LOP3.LUT R19, R0, 0x94, RZ, 0xfc, !PT ;  /* 0x0000009400137812 */ /* 0x000fe400078efcff */
[----:B----4-:R-:W-:Y:S01]  /*151f0*/  PRMT R25, R130, 0x7632, R25 ;  /* 0x0000763282197816 */ /* 0x010fe20000000019 */
[----:B------:R-:W-:Y:S01]  /*15200*/  IMAD R2, R17, 0x2, R32 ;  /* 0x0000000211027824 */ /* 0x000fe200078e0220 */
[CC--:B------:R-:W-:Y:S02]  /*15210*/  LEA R18, P5, R32.reuse, R16.reuse, 0x1 ;  /* 0x0000001020127211 */ /* 0x0c0fe400078a08ff */
[----:B0-----:R-:W-:Y:S01]  /*15220*/  ISETP.LT.AND P2, PT, R33, UR5, !P0 ;  /* 0x0000000521007c0c */ /* 0x001fe2000c741270 */
[----:B------:R0:W-:Y:S01]  /*15230*/  @P4 STG.E.U16 desc[UR20][R26.64], R25 ;  /* 0x000000191a004986 */ /* 0x0001e2000c101514 */
[----:B---3--:R-:W-:Y:S01]  /*15240*/  ISETP.LT.AND P4, PT, R19, UR6, !P0 ;  /* 0x0000000613007c0c */ /* 0x008fe2000c781270 */
[----:B------:R-:W2:Y:S01]  /*15250*/  LDCU UR5, c[0x0][0x39c] ;  /* 0x00007380ff0577ac */ /* 0x000ea20008000800 */
[----:B------:R-:W-:Y:S01]  /*15260*/  LEA.HI.X.SX32 R19, R32, R3, 0x1, P5 ;  /* 0x0000000320137211 */ /* 0x000fe200028f0eff */
[----:B------:R-:W3:Y:S01]  /*15270*/  LDCU UR6, c[0x0][0x39c] ;  /* 0x00007380ff0677ac */ /* 0x000ee20008000800 */
[----:B------:R-:W-:Y:S01]  /*15280*/  LEA R24, P5, R2, R16, 0x1 ;  /* 0x0000001002187211 */ /* 0x000fe200078a08ff */
[----:B------:R-:W-:Y:S01]  /*15290*/  IMAD R32, R17, 0x2, R2 ;  /* 0x0000000211207824 */ /* 0x000fe200078e0202 */
[----:B------:R-:W-:-:S02]  /*152a0*/  LOP3.LUT R33, R0, 0x96, RZ, 0xfc, !PT ;  /* 0x0000009600217812 */ /* 0x000fc400078efcff */
[----:B0-----:R-:W-:Y:S02]  /*152b0*/  PRMT R27, R131, 0x7632, R27 ;  /* 0x00007632831b7816 */ /* 0x001fe4000000001b */
[----:B------:R-:W-:Y:S02]  /*152c0*/  LEA.HI.X.SX32 R25, R2, R3, 0x1, P5 ;  /* 0x0000000302197211 */ /* 0x000fe400028f0eff */
[----:B------:R-:W-:Y:S01]  /*152d0*/  LEA R26, P5, R32, R16, 0x1 ;  /* 0x00000010201a7211 */ /* 0x000fe200078a08ff */
[----:B------:R-:W-:Y:S01]  /*152e0*/  @P1 STG.E.U16 desc[UR20][R18.64], R131 ;  /* 0x0000008312001986 */ /* 0x000fe2000c101514 */
[----:B-1----:R-:W-:Y:S01]  /*152f0*/  ISETP.LT.AND P1, PT, R33, UR4, !P0 ;  /* 0x0000000421007c0c */ /* 0x002fe2000c721270 */
[----:B------:R-:W0:Y:S02]  /*15300*/  LDCU UR4, c[0x0][0x39c] ;  /* 0x00007380ff0477ac */ /* 0x000e240008000800 */
[----:B------:R1:W-:Y:S01]  /*15310*/  @P6 STG.E.U16 desc[UR20][R24.64], R27 ;  /* 0x0000001b18006986 */ /* 0x0003e2000c101514 */
[----:B------:R-:W-:-:S02]  /*15320*/  LOP3.LUT R33, R0, 0x98, RZ, 0xfc, !PT ;  /* 0x0000009800217812 */ /* 0x000fc400078efcff */
[----:B------:R-:W-:Y:S02]  /*15330*/  LOP3.LUT R2, R0, 0x9a, RZ, 0xfc, !PT ;  /* 0x0000009a00027812 */ /* 0x000fe400078efcff */
[----:B--2---:R-:W-:Y:S01]  /*15340*/  ISETP.LT.AND P6, PT, R33, UR5, !P0 ;  /* 0x0000000521007c0c */ /* 0x004fe2000c7c1270 */
[----:B------:R-:W2:Y:S01]  /*15350*/  LDCU UR5, c[0x0][0x39c] ;  /* 0x00007380ff0577ac */ /* 0x000ea20008000800 */
[----:B-1----:R-:W-:Y:S01]  /*15360*/  LEA.HI.X.SX32 R27, R32, R3, 0x1, P5 ;  /* 0x00000003201b7211 */ /* 0x002fe200028f0eff */
[C---:B------:R-:W-:Y:S01]  /*15370*/  IMAD R32, R17.reuse, 0x2, R32 ;  /* 0x0000000211207824 */ /* 0x040fe200078e0220 */
[----:B---3--:R-:W-:Y:S01]  /*15380*/  ISETP.LT.AND P5, PT, R2, UR6, !P0 ;  /* 0x0000000602007c0c */ /* 0x008fe2000c7a1270 */
[----:B------:R-:W1:Y:S02]  /*15390*/  LDCU UR6, c[0x0][0x39c] ;  /* 0x00007380ff0677ac */ /* 0x000e640008000800 */
[----:B------:R3:W-:Y:S01]  /*153a0*/  @P2 STG.E.U16 desc[UR20][R26.64], R136 ;  /* 0x000000881a002986 */ /* 0x0007e2000c101514 */
[----:B------:R-:W-:Y:S01]  /*153b0*/  LEA R18, P2, R32, R16, 0x1 ;  /* 0x0000001020127211 */ /* 0x000fe200078408ff */
[----:B------:R-:W-:-:S03]  /*153c0*/  IMAD R2, R17, 0x2, R32 ;  /* 0x0000000211027824 */ /* 0x000fc600078e0220 */
[----:B------:R-:W-:Y:S01]  /*153d0*/  LEA.HI.X.SX32 R19, R32, R3, 0x1, P2 ;  /* 0x0000000320137211 */ /* 0x000fe200010f0eff */
[----:B------:R-:W-:Y:S01]  /*153e0*/  IMAD R32, R17, 0x2, R2 ;  /* 0x0000000211207824 */ /* 0x000fe200078e0202 */
[----:B------:R-:W-:Y:S02]  /*153f0*/  LEA R24, P2, R2, R16, 0x1 ;  /* 0x0000001002187211 */ /* 0x000fe400078408ff */
[----:B---3--:R-:W-:Y:S02]  /*15400*/  PRMT R27, R136, 0x7632, R27 ;  /* 0x00007632881b7816 */ /* 0x008fe4000000001b */
[----:B------:R-:W-:-:S03]  /*15410*/  LOP3.LUT R33, R0, 0x9c, RZ, 0xfc, !PT ;  /* 0x0000009c00217812 */ /* 0x000fc600078efcff */
[----:B------:R3:W-:Y:S01]  /*15420*/  @P3 STG.E.U16 desc[UR20][R18.64], R27 ;  /* 0x0000001b12003986 */ /* 0x0007e2000c101514 */
[----:B------:R-:W-:Y:S02]  /*15430*/  LEA R26, P3, R32, R16, 0x1 ;  /* 0x00000010201a7211 */ /* 0x000fe400078608ff */
[-C--:B------:R-:W-:Y:S02]  /*15440*/  LEA.HI.X.SX32 R25, R2, R3.reuse, 0x1, P2 ;  /* 0x0000000302197211 */ /* 0x080fe400010f0eff */
[----:B0-----:R-:W-:Y:S01]  /*15450*/  ISETP.LT.AND P2, PT, R33, UR4, !P0 ;  /* 0x0000000421007c0c */ /* 0x001fe2000c741270 */
[----:B------:R-:W0:Y:S01]  /*15460*/  LDCU UR4, c[0x0][0x39c] ;  /* 0x00007380ff0477ac */ /* 0x000e220008000800 */
[----:B------:R-:W-:Y:S01]  /*15470*/  LOP3.LUT R2, R0, 0x9e, RZ, 0xfc, !PT ;  /* 0x0000009e00027812 */ /* 0x000fe200078efcff */
[----:B------:R4:W-:Y:S01]  /*15480*/  @P4 STG.E.U16 desc[UR20][R24.64], R137 ;  /* 0x0000008918004986 */ /* 0x0009e2000c101514 */
[----:B---3--:R-:W-:Y:S01]  /*15490*/  LEA.HI.X.SX32 R27, R32, R3, 0x1, P3 ;  /* 0x00000003201b7211 */ /* 0x008fe200018f0eff */
[C---:B------:R-:W-:Y:S01]  /*154a0*/  IMAD R32, R17.reuse, 0x2, R32 ;  /* 0x0000000211207824 */ /* 0x040fe200078e0220 */
[----:B--2---:R-:W-:Y:S01]  /*154b0*/  ISETP.LT.AND P3, PT, R2, UR5, !P0 ;  /* 0x0000000502007c0c */ /* 0x004fe2000c761270 */
[----:B------:R-:W2:Y:S01]  /*154c0*/  LDCU UR5, c[0x0][0x39c] ;  /* 0x00007380ff0577ac */ /* 0x000ea20008000800 */
[----:B------:R-:W-:Y:S01]  /*154d0*/  LOP3.LUT R19, R0, 0xa0, RZ, 0xfc, !PT ;  /* 0x000000a000137812 */ /* 0x000fe200078efcff */
[----:B------:R-:W-:Y:S01]  /*154e0*/  IMAD R2, R17, 0x2, R32 ;  /* 0x0000000211027824 */ /* 0x000fe200078e0220 */
[----:B----4-:R-:W-:-:S02]  /*154f0*/  PRMT R25, R137, 0x7632, R25 ;  /* 0x0000763289197816 */ /* 0x010fc40000000019 */
[----:B------:R-:W-:-:S03]  /*15500*/  LEA R18, P4, R32, R16, 0x1 ;  /* 0x0000001020127211 */ /* 0x000fc600078808ff */
[----:B------:R3:W-:Y:S01]  /*15510*/  @P1 STG.E.U16 desc[UR20][R26.64], R25 ;  /* 0x000000191a001986 */ /* 0x0007e2000c101514 */
[----:B-1----:R-:W-:Y:S01]  /*15520*/  ISETP.LT.AND P1, PT, R19, UR6, !P0 ;  /* 0x0000000613007c0c */ /* 0x002fe2000c721270 */
[----:B------:R-:W1:Y:S01]  /*15530*/  LDCU UR6, c[0x0][0x39c] ;  /* 0x00007380ff0677ac */ /* 0x000e620008000800 */
[-C--:B------:R-:W-:Y:S02]  /*15540*/  LEA.HI.X.SX32 R19, R32, R3.reuse, 0x1, P4 ;  /* 0x0000000320137211 */ /* 0x080fe400020f0eff */
[-C--:B------:R-:W-:Y:S02]  /*15550*/  LEA R24, P4, R2, R16.reuse, 0x1 ;  /* 0x0000001002187211 */ /* 0x080fe400078808ff */
[----:B------:R-:W-:Y:S01]  /*15560*/  LOP3.LUT R32, R0, 0xa2, RZ, 0xfc, !PT ;  /* 0x000000a200207812 */ /* 0x000fe200078efcff */
[----:B------:R-:W-:Y:S01]  /*15570*/  @P6 STG.E.U16 desc[UR20][R18.64], R138 ;  /* 0x0000008a12006986 */ /* 0x000fe2000c101514 */
[----:B---3--:R-:W-:Y:S02]  /*15580*/  PRMT R27, R138, 0x7632, R27 ;  /* 0x000076328a1b7816 */ /* 0x008fe4000000001b */
[----:B------:R-:W-:Y:S01]  /*15590*/  LEA.HI.X.SX32 R25, R2, R3, 0x1, P4 ;  /* 0x0000000302197211 */ /* 0x000fe200020f0eff */
[C---:B------:R-:W-:Y:S01]  /*155a0*/  IMAD R2, R17.reuse, 0x2, R2 ;  /* 0x0000000211027824 */ /* 0x040fe200078e0202 */
[----:B0-----:R-:W-:Y:S01]  /*155b0*/  ISETP.LT.AND P4, PT, R32, UR4, !P0 ;  /* 0x0000000420007c0c */ /* 0x001fe2000c781270 */
[----:B------:R-:W0:Y:S02]  /*155c0*/  LDCU UR4, c[0x0][0x39c] ;  /* 0x00007380ff0477ac */ /* 0x000e240008000800 */
[----:B------:R3:W-:Y:S01]  /*155d0*/  @P5 STG.E.U16 desc[UR20][R24.64], R27 ;  /* 0x0000001b18005986 */ /* 0x0007e2000c101514 */
[----:B------:R-:W-:Y:S01]  /*155e0*/  LEA R26, P5, R2, R16, 0x1 ;  /* 0x00000010021a7211 */ /* 0x000fe200078a08ff */
[----:B------:R-:W-:Y:S01]  /*155f0*/  IMAD R34, R17, 0x2, R2 ;  /* 0x0000000211227824 */ /* 0x000fe200078e0202 */
[----:B------:R-:W-:-:S02]  /*15600*/  LOP3.LUT R32, R0, 0xa4, RZ, 0xfc, !PT ;  /* 0x000000a400207812 */ /* 0x000fc400078efcff */
[-C--:B---3--:R-:W-:Y:S02]  /*15610*/  LEA.HI.X.SX32 R27, R2, R3.reuse, 0x1, P5 ;  /* 0x00000003021b7211 */ /* 0x088fe400028f0eff */
[----:B--2---:R-:W-:Y:S01]  /*15620*/  ISETP.LT.AND P5, PT, R32, UR5, !P0 ;  /* 0x0000000520007c0c */ /* 0x004fe2000c7a1270 */
[----:B------:R-:W2:Y:S01]  /*15630*/  LDCU UR5, c[0x0][0x39c] ;  /* 0x00007380ff0577ac */ /* 0x000ea20008000800 */
[C---:B------:R-:W-:Y:S02]  /*15640*/  LEA R32, P6, R34.reuse, R16, 0x1 ;  /* 0x0000001022207211 */ /* 0x040fe400078c08ff */
[----:B------:R-:W-:Y:S02]  /*15650*/  PRMT R25, R139, 0x7632, R25 ;  /* 0x000076328b197816 */ /* 0x000fe40000000019 */
[----:B------:R-:W-:Y:S01]  /*15660*/  LEA.HI.X.SX32 R33, R34, R3, 0x1, P6 ;  /* 0x0000000322217211 */ /* 0x000fe200030f0eff */
[----:B------:R-:W-:Y:S01]  /*15670*/  IMAD R34, R17, 0x2, R34 ;  /* 0x0000000211227824 */ /* 0x000fe200078e0222 */
[----:B------:R-:W-:-:S02]  /*15680*/  LOP3.LUT R2, R0, 0xa6, RZ, 0xfc, !PT ;  /* 0x000000a600027812 */ /* 0x000fc400078efcff */
[----:B------:R-:W-:Y:S01]  /*15690*/  LOP3.LUT R19, R0, 0xa8, RZ, 0xfc, !PT ;  /* 0x000000a800137812 */ /* 0x000fe200078efcff */
[----:B------:R3:W-:Y:S01]  /*156a0*/  @P2 STG.E.U16 desc[UR20][R26.64], R139 ;  /* 0x0000008b1a002986 */ /* 0x0007e2000c101514 */
[----:B-1----:R-:W-:Y:S01]  /*156b0*/  ISETP.LT.AND P2, PT, R2, UR6, !P0 ;  /* 0x0000000602007c0c */ /* 0x002fe2000c741270 */
[----:B------:R-:W-:Y:S01]  /*156c0*/  IMAD R2, R17, 0x2, R34 ;  /* 0x0000000211027824 */ /* 0x000fe200078e0222 */
[CC--:B------:R-:W-:Y:S01]  /*156d0*/  LEA R18, P6, R34.reuse, R16.reuse, 0x1 ;  /* 0x0000001022127211 */ /* 0x0c0fe200078c08ff */
[----:B------:R1:W-:Y:S01]  /*156e0*/  @P3 STG.E.U16 desc[UR20][R32.64], R25 ;  /* 0x0000001920003986 */ /* 0x0003e2000c101514 */
[----:B0-----:R-:W-:Y:S01]  /*156f0*/  ISETP.LT.AND P3, PT, R19, UR4, !P0 ;  /* 0x0000000413007c0c */ /* 0x001fe2000c761270 */
[----:B------:R-:W0:Y:S01]  /*15700*/  LDCU UR4, c[0x0][0x39c] ;  /* 0x00007380ff0477ac */ /* 0x000e220008000800 */
[----:B------:R-:W-:Y:S02]  /*15710*/  LEA.HI.X.SX32 R19, R34, R3, 0x1, P6 ;  /* 0x0000000322137211 */ /* 0x000fe400030f0eff */
[----:B------:R-:W-:Y:S01]  /*15720*/  LEA R24, P6, R2, R16, 0x1 ;  /* 0x0000001002187211 */ /* 0x000fe200078c08ff */
[----:B------:R-:W4:Y:S01]  /*15730*/  LDCU UR6, c[0x0][0x39c] ;  /* 0x00007380ff0677ac */ /* 0x000f220008000800 */
[----:B---3--:R-:W-:Y:S01]  /*15740*/  LOP3.LUT R26, R0, 0xaa, RZ, 0xfc, !PT ;  /* 0x000000aa001a7812 */ /* 0x008fe200078efcff */
[----:B------:R-:W-:Y:S01]  /*15750*/  @P1 STG.E.U16 desc[UR20][R18.64], R84 ;  /* 0x0000005412001986 */ /* 0x000fe2000c101514 */
[----:B-1----:R-:W-:Y:S01]  /*15760*/  IMAD R32, R17, 0x2, R2 ;  /* 0x0000000211207824 */ /* 0x002fe200078e0202 */
[----:B------:R-:W-:-:S02]  /*15770*/  PRMT R27, R84, 0x7632, R27 ;  /* 0x00007632541b7816 */ /* 0x000fc4000000001b */
[-C--:B------:R-:W-:Y:S02]  /*15780*/  LEA.HI.X.SX32 R25, R2, R3.reuse, 0x1, P6 ;  /* 0x0000000302197211 */ /* 0x080fe400030f0eff */
[----:B--2---:R-:W-:Y:S01]  /*15790*/  ISETP.LT.AND P1, PT, R26, UR5, !P0 ;  /* 0x000000051a007c0c */ /* 0x004fe2000c721270 */
[----:B------:R-:W1:Y:S01]  /*157a0*/  LDCU UR5, c[0x0][0x39c] ;  /* 0x00007380ff0577ac */ /* 0x000e620008000800 */
[-C--:B------:R-:W-:Y:S01]  /*157b0*/  LEA R26, P6, R32, R16.reuse, 0x1 ;  /* 0x00000010201a7211 */ /* 0x080fe200078c08ff */
[----:B------:R2:W-:Y:S01]  /*157c0*/  @P4 STG.E.U16 desc[UR20][R24.64], R27 ;  /* 0x0000001b18004986 */ /* 0x0005e2000c101514 */
[C---:B------:R-:W-:Y:S02]  /*157d0*/  LOP3.LUT R2, R0.reuse, 0xae, RZ, 0xfc, !PT ;  /* 0x000000ae00027812 */ /* 0x040fe400078efcff */
[----:B------:R-:W-:Y:S02]  /*157e0*/  LOP3.LUT R33, R0, 0xac, RZ, 0xfc, !PT ;  /* 0x000000ac00217812 */ /* 0x000fe400078efcff */
[----:B0-----:R-:W-:Y:S01]  /*157f0*/  ISETP.LT.AND P4, PT, R2, UR4, !P0 ;  /* 0x0000000402007c0c */ /* 0x001fe2000c781270 */
[----:B------:R-:W0:Y:S01]  /*15800*/  LDCU UR4, c[0x0][0x39c] ;  /* 0x00007380ff0477ac */ /* 0x000e220008000800 */
[----:B--2---:R-:W-:Y:S01]  /*15810*/  LEA.HI.X.SX32 R27, R32, R3, 0x1, P6 ;  /* 0x00000003201b7211 */ /* 0x004fe200030f0eff */
[----:B------:R-:W-:Y:S01]  /*15820*/  IMAD R32, R17, 0x2, R32 ;  /* 0x0000000211207824 */ /* 0x000fe200078e0220 */
[----:B----4-:R-:W-:Y:S01]  /*15830*/  ISETP.LT.AND P6, PT, R33, UR6, !P0 ;  /* 0x0000000621007c0c */ /* 0x010fe2000c7c1270 */
        /* <DEDUP_REMOVED lines=10> */
[----:B------:R-:W-:Y:S01]  /*158e0*/  LOP3.LUT R2, R0, 0xb2, RZ, 0xfc, !PT ;  /* 0x000000b200027812 */ /* 0x000fe200078efcff */
[----:B------:R3:W-:Y:S04]  /*158f0*/  @P2 STG.E.U16 desc[UR20][R18.64], R27 ;  /* 0x0000001b12002986 */ /* 0x0007e8000c101514 */
[----:B------:R4:W-:Y:S01]  /*15900*/  @P3 STG.E.U16 desc[UR20][R24.64], R86 ;  /* 0x0000005618003986 */ /* 0x0009e2000c101514 */
[----:B0-----:R-:W-:Y:S01]  /*15910*/  ISETP.LT.AND P3, PT, R2, UR4, !P0 ;  /* 0x0000000402007c0c */ /* 0x001fe2000c761270 */
[----:B------:R-:W0:Y:S01]  /*15920*/  LDCU UR4, c[0x0][0x39c] ;  /* 0x00007380ff0477ac */ /* 0x000e220008000800 */
[----:B------:R-:W-:-:S02]  /*15930*/  LOP3.LUT R33, R0, 0xb0, RZ, 0xfc, !PT ;  /* 0x000000b000217812 */ /* 0x000fc400078efcff */
[----:B---3--:R-:W-:Y:S01]  /*15940*/  LEA.HI.X.SX32 R27, R32, R3, 0x1, P5 ;  /* 0x00000003201b7211 */ /* 0x008fe200028f0eff */
[C---:B------:R-:W-:Y:S01]  /*15950*/  IMAD R32, R17.reuse, 0x2, R32 ;  /* 0x0000000211207824 */ /* 0x040fe200078e0220 */
[----:B------:R-:W-:Y:S02]  /*15960*/  LOP3.LUT R19, R0, 0xb4, RZ, 0xfc, !PT ;  /* 0x000000b400137812 */ /* 0x000fe400078efcff */
[----:B----4-:R-:W-:Y:S01]  /*15970*/  PRMT R25, R86, 0x7632, R25 ;  /* 0x0000763256197816 */ /* 0x010fe20000000019 */
[----:B------:R-:W-:Y:S01]  /*15980*/  IMAD R2, R17, 0x2, R32 ;  /* 0x0000000211027824 */ /* 0x000fe200078e0220 */
[----:B------:R-:W-:-:S03]  /*15990*/  LEA R18, P5, R32, R16, 0x1 ;  /* 0x0000001020127211 */ /* 0x000fc600078a08ff */
[----:B------:R3:W-:Y:S01]  /*159a0*/  @P1 STG.E.U16 desc[UR20][R26.64], R25 ;  /* 0x000000191a001986 */ /* 0x0007e2000c101514 */
[----:B--2---:R-:W-:Y:S01]  /*159b0*/  ISETP.LT.AND P1, PT, R19, UR6, !P0 ;  /* 0x0000000613007c0c */ /* 0x004fe2000c721270 */
[----:B------:R-:W2:Y:S01]  /*159c0*/  LDCU UR6, c[0x0][0x39c] ;  /* 0x00007380ff0677ac */ /* 0x000ea20008000800 */
[----:B-1----:R-:W-:Y:S02]  /*159d0*/  ISETP.LT.AND P2, PT, R33, UR5, !P0 ;  /* 0x0000000521007c0c */ /* 0x002fe4000c741270 */
[----:B------:R-:W-:Y:S01]  /*159e0*/  LEA.HI.X.SX32 R19, R32, R3, 0x1, P5 ;  /* 0x0000000320137211 */ /* 0x000fe200028f0eff */
[----:B------:R-:W1:Y:S01]  /*159f0*/  LDCU UR5, c[0x0][0x39c] ;  /* 0x00007380ff0577ac */ /* 0x000e620008000800 */
[----:B------:R-:W-:Y:S01]  /*15a00*/  LEA R24, P5, R2, R16, 0x1 ;  /* 0x0000001002187211 */ /* 0x000fe200078a08ff */
[----:B------:R-:W-:Y:S02]  /*15a10*/  IMAD R32, R17, 0x2, R2 ;  /* 0x0000000211207824 */ /* 0x000fe400078e0202 */
[----:B------:R-:W-:Y:S01]  /*15a20*/  @P6 STG.E.U16 desc[UR20][R18.64], R87 ;  /* 0x0000005712006986 */ /* 0x000fe2000c101514 */
[----:B---3--:R-:W-:-:S02]  /*15a30*/  PRMT R27, R87, 0x7632, R27 ;  /* 0x00007632571b7816 */ /* 0x008fc4000000001b */
[----:B------:R-:W-:Y:S02]  /*15a40*/  LEA.HI.X.SX32 R25, R2, R3, 0x1, P5 ;  /* 0x0000000302197211 */ /* 0x000fe400028f0eff */
[----:B------:R-:W-:Y:S02]  /*15a50*/  LEA R26, P6, R32, R16, 0x1 ;  /* 0x00000010201a7211 */ /* 0x000fe400078c08ff */
[C---:B------:R-:W-:Y:S01]  /*15a60*/  LOP3.LUT R33, R0.reuse, 0xb6, RZ, 0xfc, !PT ;  /* 0x000000b600217812 */ /* 0x040fe200078efcff */
[----:B------:R3:W-:Y:S01]  /*15a70*/  @P4 STG.E.U16 desc[UR20][R24.64], R27 ;  /* 0x0000001b18004986 */ /* 0x0007e2000c101514 */
[C---:B------:R-:W-:Y:S02]  /*15a80*/  LOP3.LUT R2, R0.reuse, 0xba, RZ, 0xfc, !PT ;  /* 0x000000ba00027812 */ /* 0x040fe400078efcff */
[----:B0-----:R-:W-:Y:S01]  /*15a90*/  ISETP.LT.AND P5, PT, R33, UR4, !P0 ;  /* 0x0000000421007c0c */ /* 0x001fe2000c7a1270 */
[----:B------:R-:W0:Y:S01]  /*15aa0*/  LDCU UR4, c[0x0][0x39c] ;  /* 0x00007380ff0477ac */ /* 0x000e220008000800 */
[----:B------:R-:W-:-:S02]  /*15ab0*/  LOP3.LUT R33, R0, 0xb8, RZ, 0xfc, !PT ;  /* 0x000000b800217812 */ /* 0x000fc400078efcff */
[-C--:B---3--:R-:W-:Y:S01]  /*15ac0*/  LEA.HI.X.SX32 R27, R32, R3.reuse, 0x1, P6 ;  /* 0x00000003201b7211 */ /* 0x088fe200030f0eff */
[C---:B------:R-:W-:Y:S01]  /*15ad0*/  IMAD R32, R17.reuse, 0x2, R32 ;  /* 0x0000000211207824 */ /* 0x040fe200078e0220 */
[----:B--2---:R-:W-:Y:S01]  /*15ae0*/  ISETP.LT.AND P6, PT, R2, UR6, !P0 ;  /* 0x0000000602007c0c */ /* 0x004fe2000c7c1270 */
[----:B------:R-:W2:Y:S02]  /*15af0*/  LDCU UR6, c[0x0][0x39c] ;  /* 0x00007380ff0677ac */ /* 0x000ea40008000800 */
[----:B------:R3:W-:Y:S01]  /*15b00*/  @P2 STG.E.U16 desc[UR20][R26.64], R100 ;  /* 0x000000641a002986 */ /* 0x0007e2000c101514 */
[CC--:B------:R-:W-:Y:S01]  /*15b10*/  LEA R18, P2, R32.reuse, R16.reuse, 0x1 ;  /* 0x0000001020127211 */ /* 0x0c0fe200078408ff */
[----:B------:R-:W-:Y:S01]  /*15b20*/  IMAD R2, R17, 0x2, R32 ;  /* 0x0000000211027824 */ /* 0x000fe200078e0220 */
[----:B-1----:R-:W-:Y:S01]  /*15b30*/  ISETP.LT.AND P4, PT, R33, UR5, !P0 ;  /* 0x0000000521007c0c */ /* 0x002fe2000c781270 */
[----:B------:R-:W1:Y:S01]  /*15b40*/  LDCU UR5, c[0x0][0x39c] ;  /* 0x00007380ff0577ac */ /* 0x000e620008000800 */
        /* <DEDUP_REMOVED lines=8> */
[----:B0-----:R-:W-:Y:S01]  /*15bd0*/  ISETP.LT.AND P2, PT, R33, UR4, !P0 ;  /* 0x0000000421007c0c */ /* 0x001fe2000c741270 */
[----:B------:R0:W-:Y:S01]  /*15be0*/  @P1 STG.E.U16 desc[UR20][R24.64], R101 ;  /* 0x0000006518001986 */ /* 0x0001e2000c101514 */
[----:B------:R-:W4:Y:S01]  /*15bf0*/  LDCU UR4, c[0x0][0x39c] ;  /* 0x00007380ff0477ac */ /* 0x000f220008000800 */
[----:B------:R-:W-:-:S02]  /*15c00*/  LOP3.LUT R2, R0, 0xbe, RZ, 0xfc, !PT ;  /* 0x000000be00027812 */ /* 0x000fc400078efcff */
[----:B---3--:R-:W-:Y:S01]  /*15c10*/  LEA.HI.X.SX32 R27, R32, R3, 0x1, P3 ;  /* 0x00000003201b7211 */ /* 0x008fe200018f0eff */
[----:B------:R-:W-:Y:S01]  /*15c20*/  IMAD R32, R17, 0x2, R32 ;  /* 0x0000000211207824 */ /* 0x000fe200078e0220 */
[----:B0-----:R-:W-:Y:S02]  /*15c30*/  PRMT R25, R101, 0x7632, R25 ;  /* 0x0000763265197816 */ /* 0x001fe40000000019 */
[----:B-1----:R-:W-:Y:S01]  /*15c40*/  ISETP.LT.AND P1, PT, R2, UR5, !P0 ;  /* 0x0000000502007c0c */ /* 0x002fe2000c721270 */
[----:B------:R-:W-:Y:S01]  /*15c50*/  IMAD R2, R17, 0x2, R32 ;  /* 0x0000000211027824 */ /* 0x000fe200078e0220 */
[----:B------:R-:W-:Y:S01]  /*15c60*/  LOP3.LUT R19, R0, 0xc0, RZ, 0xfc, !PT ;  /* 0x000000c000137812 */ /* 0x000fe200078efcff */
[----:B------:R0:W-:Y:S01]  /*15c70*/  @P5 STG.E.U16 desc[UR20][R26.64], R25 ;  /* 0x000000191a005986 */ /* 0x0001e2000c101514 */
[----:B------:R-:W-:Y:S01]  /*15c80*/  LEA R18, P5, R32, R16, 0x1 ;  /* 0x0000001020127211 */ /* 0x000fe200078a08ff */
[----:B------:R-:W1:Y:S01]  /*15c90*/  LDCU UR5, c[0x0][0x39c] ;  /* 0x00007380ff0577ac */ /* 0x000e620008000800 */
[----:B--2---:R-:W-:-:S02]  /*15ca0*/  ISETP.LT.AND P3, PT, R19, UR6, !P0 ;  /* 0x0000000613007c0c */ /* 0x004fc4000c761270 */
[-C--:B------:R-:W-:Y:S01]  /*15cb0*/  LEA.HI.X.SX32 R19, R32, R3.reuse, 0x1, P5 ;  /* 0x0000000320137211 */ /* 0x080fe200028f0eff */
[----:B------:R-:W2:Y:S01]  /*15cc0*/  LDCU UR6, c[0x0][0x39c] ;  /* 0x00007380ff0677ac */ /* 0x000ea20008000800 */
[-C--:B------:R-:W-:Y:S02]  /*15cd0*/  LEA R24, P5, R2, R16.reuse, 0x1 ;  /* 0x0000001002187211 */ /* 0x080fe400078a08ff */
[----:B------:R-:W-:Y:S01]  /*15ce0*/  LOP3.LUT R32, R0, 0xc2, RZ, 0xfc, !PT ;  /* 0x000000c200207812 */ /* 0x000fe200078efcff */
[----:B------:R3:W-:Y:S01]  /*15cf0*/  @P4 STG.E.U16 desc[UR20][R18.64], R102 ;  /* 0x0000006612004986 */ /* 0x0007e2000c101514 */
[----:B0-----:R-:W-:Y:S01]  /*15d00*/  LEA.HI.X.SX32 R25, R2, R3, 0x1, P5 ;  /* 0x0000000302197211 */ /* 0x001fe200028f0eff */
[C---:B------:R-:W-:Y:S01]  /*15d10*/  IMAD R2, R17.reuse, 0x2, R2 ;  /* 0x0000000211027824 */ /* 0x040fe200078e0202 */
[----:B----4-:R-:W-:Y:S01]  /*15d20*/  ISETP.LT.AND P4, PT, R32, UR4, !P0 ;  /* 0x0000000420007c0c */ /* 0x010fe2000c781270 */
[----:B------:R-:W0:Y:S01]  /*15d30*/  LDCU UR4, c[0x0][0x39c] ;  /* 0x00007380ff0477ac */ /* 0x000e220008000800 */
[----:B------:R-:W-:Y:S01]  /*15d40*/  PRMT R27, R102, 0x7632, R27 ;  /* 0x00007632661b7816 */ /* 0x000fe2000000001b */
[----:B------:R-:W-:Y:S01]  /*15d50*/  IMAD R34, R17, 0x2, R2 ;  /* 0x0000000211227824 */ /* 0x000fe200078e0202 */
[----:B------:R-:W-:-:S02]  /*15d60*/  LEA R26, P5, R2, R16, 0x1 ;  /* 0x00000010021a7211 */ /* 0x000fc400078a08ff */
[C---:B------:R-:W-:Y:S01]  /*15d70*/  LOP3.LUT R32, R0.reuse, 0xc4, RZ, 0xfc, !PT ;  /* 0x000000c400207812 */ /* 0x040fe200078efcff */
[----:B------:R4:W-:Y:S01]  /*15d80*/  @P6 STG.E.U16 desc[UR20][R24.64], R27 ;  /* 0x0000001b18006986 */ /* 0x0009e2000c101514 */
[----:B---3--:R-:W-:Y:S02]  /*15d90*/  LOP3.LUT R19, R0, 0xc8, RZ, 0xfc, !PT ;  /* 0x000000c800137812 */ /* 0x008fe400078efcff */
[----:B----4-:R-:W-:Y:S02]  /*15da0*/  LEA.HI.X.SX32 R27, R2, R3, 0x1, P5 ;  /* 0x00000003021b7211 */ /* 0x010fe400028f0eff */
[----:B-1----:R-:W-:Y:S01]  /*15db0*/  ISETP.LT.AND P5, PT, R32, UR5, !P0 ;  /* 0x0000000520007c0c */ /* 0x002fe2000c7a1270 */
[----:B------:R-:W1:Y:S01]  /*15dc0*/  LDCU UR5, c[0x0][0x39c] ;  /* 0x00007380ff0577ac */ /* 0x000e620008000800 */
[----:B------:R-:W-:Y:S02]  /*15dd0*/  LEA R32, P6, R34, R16, 0x1 ;  /* 0x0000001022207211 */ /* 0x000fe400078c08ff */
[----:B------:R-:W-:-:S02]  /*15de0*/  PRMT R25, R103, 0x7632, R25 ;  /* 0x0000763267197816 */ /* 0x000fc40000000019 */
[-C--:B------:R-:W-:Y:S01]  /*15df0*/  LEA.HI.X.SX32 R33, R34, R3.reuse, 0x1, P6 ;  /* 0x0000000322217211 */ /* 0x080fe200030f0eff */
[----:B------:R-:W-:Y:S01]  /*15e00*/  IMAD R34, R17, 0x2, R34 ;  /* 0x0000000211227824 */ /* 0x000fe200078e0222 */
[----:B------:R-:W-:Y:S01]  /*15e10*/  LOP3.LUT R2, R0, 0xc6, RZ, 0xfc, !PT ;  /* 0x000000c600027812 */ /* 0x000fe200078efcff */
[----:B------:R-:W-:Y:S04]  /*15e20*/  @P2 STG.E.U16 desc[UR20][R26.64], R103 ;  /* 0x000000671a002986 */ /* 0x000fe8000c101514 */
[----:B------:R3:W-:Y:S01]  /*15e30*/  @P1 STG.E.U16 desc[UR20][R32.64], R25 ;  /* 0x0000001920001986 */ /* 0x0007e2000c101514 */
[----:B0-----:R-:W-:Y:S01]  /*15e40*/  ISETP.LT.AND P1, PT, R19, UR4, !P0 ;  /* 0x0000000413007c0c */ /* 0x001fe2000c721270 */
[----:B------:R-:W0:Y:S01]  /*15e50*/  LDCU UR4, c[0x0][0x39c] ;  /* 0x00007380ff0477ac */ /* 0x000e220008000800 */
[----:B--2---:R-:W-:Y:S01]  /*15e60*/  ISETP.LT.AND P2, PT, R2, UR6, !P0 ;  /* 0x0000000602007c0c */ /* 0x004fe2000c741270 */
[----:B------:R-:W-:Y:S01]  /*15e70*/  IMAD R2, R17, 0x2, R34 ;  /* 0x0000000211027824 */ /* 0x000fe200078e0222 */
[C---:B------:R-:W-:Y:S01]  /*15e80*/  LEA R18, P6, R34.reuse, R16, 0x1 ;  /* 0x0000001022127211 */ /* 0x040fe200078c08ff */
[----:B------:R-:W2:Y:S03]  /*15e90*/  LDCU UR6, c[0x0][0x39c] ;  /* 0x00007380ff0677ac */ /* 0x000ea60008000800 */
[----:B------:R-:W-:-:S02]  /*15ea0*/  LEA.HI.X.SX32 R19, R34, R3, 0x1, P6 ;  /* 0x0000000322137211 */ /* 0x000fc400030f0eff */
[-C--:B------:R-:W-:Y:S01]  /*15eb0*/  LEA R24, P6, R2, R16.reuse, 0x1 ;  /* 0x0000001002187211 */ /* 0x080fe200078c08ff */
[----:B---3--:R-:W-:Y:S01]  /*15ec0*/  IMAD R32, R17, 0x2, R2 ;  /* 0x0000000211207824 */ /* 0x008fe200078e0202 */
[----:B------:R-:W-:Y:S01]  /*15ed0*/  LOP3.LUT R26, R0, 0xca, RZ, 0xfc, !PT ;  /* 0x000000ca001a7812 */ /* 0x000fe200078efcff */
[----:B------:R-:W-:Y:S01]  /*15ee0*/  @P3 STG.E.U16 desc[UR20][R18.64], R80 ;  /* 0x0000005012003986 */ /* 0x000fe2000c101514 */
[----:B------:R-:W-:Y:S02]  /*15ef0*/  PRMT R27, R80, 0x7632, R27 ;  /* 0x00007632501b7816 */ /* 0x000fe4000000001b */
[----:B------:R-:W-:Y:S02]  /*15f00*/  LEA.HI.X.SX32 R25, R2, R3, 0x1, P6 ;  /* 0x0000000302197211 */ /* 0x000fe400030f0eff */
[----:B-1----:R-:W-:Y:S01]  /*15f10*/  ISETP.LT.AND P3, PT, R26, UR5, !P0 ;  /* 0x000000051a007c0c */ /* 0x002fe2000c761270 */
[----:B------:R-:W1:Y:S01]  /*15f20*/  LDCU UR5, c[0x0][0x39c] ;  /* 0x00007380ff0577ac */ /* 0x000e620008000800 */
[----:B------:R-:W-:Y:S01]  /*15f30*/  LEA R26, P6, R32, R16, 0x1 ;  /* 0x00000010201a7211 */ /* 0x000fe200078c08ff */
[----:B------:R3:W-:Y:S01]  /*15f40*/  @P4 STG.E.U16 desc[UR20][R24.64], R27 ;  /* 0x0000001b18004986 */ /* 0x0007e2000c101514 */
[----:B------:R-:W-:-:S02]  /*15f50*/  LOP3.LUT R2, R0, 0xce, RZ, 0xfc, !PT ;  /* 0x000000ce00027812 */ /* 0x000fc400078efcff */
        /* <DEDUP_REMOVED lines=35> */
[----:B------:R-:W-:Y:S01]  /*16190*/  IMAD R32, R17, 0x2, R2 ;  /* 0x0000000211207824 */ /* 0x000fe200078e0202 */
[----:B------:R-:W-:Y:S02]  /*161a0*/  LOP3.LUT R33, R0, 0xd6, RZ, 0xfc, !PT ;  /* 0x000000d600217812 */ /* 0x000fe400078efcff */
[----:B---3--:R-:W-:-:S02]  /*161b0*/  PRMT R27, R83, 0x7632, R27 ;  /* 0x00007632531b7816 */ /* 0x008fc4000000001b */
[----:B------:R-:W-:Y:S02]  /*161c0*/  LEA.HI.X.SX32 R25, R2, R3, 0x1, P5 ;  /* 0x0000000302197211 */ /* 0x000fe400028f0eff */
[----:B------:R-:W-:Y:S01]  /*161d0*/  LEA R26, P5, R32, R16, 0x1 ;  /* 0x00000010201a7211 */ /* 0x000fe200078a08ff */
[----:B------:R-:W-:Y:S01]  /*161e0*/  @P4 STG.E.U16 desc[UR20][R18.64], R83 ;  /* 0x0000005312004986 */ /* 0x000fe2000c101514 */
[----:B0-----:R-:W-:Y:S01]  /*161f0*/  ISETP.LT.AND P4, PT, R33, UR4, !P0 ;  /* 0x0000000421007c0c */ /* 0x001fe2000c781270 */
[----:B------:R-:W0:Y:S02]  /*16200*/  LDCU UR4, c[0x0][0x39c] ;  /* 0x00007380ff0477ac */ /* 0x000e240008000800 */
[----:B------:R3:W-:Y:S01]  /*16210*/  @P6 STG.E.U16 desc[UR20][R24.64], R27 ;  /* 0x0000001b18006986 */ /* 0x0007e2000c101514 */
[C---:B------:R-:W-:Y:S02]  /*16220*/  LOP3.LUT R2, R0.reuse, 0xda, RZ, 0xfc, !PT ;  /* 0x000000da00027812 */ /* 0x040fe400078efcff */
        /* <DEDUP_REMOVED lines=13> */
[----:B------:R-:W-:Y:S02]  /*16300*/  LOP3.LUT R33, R0, 0xdc, RZ, 0xfc, !PT ;  /* 0x000000dc00217812 */ /* 0x000fe400078efcff */
[----:B---3--:R-:W-:Y:S02]  /*16310*/  PRMT R27, R20, 0x7632, R27 ;  /* 0x00007632141b7816 */ /* 0x008fe4000000001b */
[----:B------:R-:W-:Y:S02]  /*16320*/  LEA.HI.X.SX32 R25, R2, R3, 0x1, P2 ;  /* 0x0000000302197211 */ /* 0x000fe400010f0eff */
[----:B------:R-:W-:Y:S01]  /*16330*/  LEA R26, P2, R32, R16, 0x1 ;  /* 0x00000010201a7211 */ /* 0x000fe200078408ff */
[----:B------:R3:W-:Y:S01]  /*16340*/  @P1 STG.E.U16 desc[UR20][R18.64], R27 ;  /* 0x0000001b12001986 */ /* 0x0007e2000c101514 */
[----:B0-----:R-:W-:Y:S01]  /*16350*/  ISETP.LT.AND P1, PT, R33, UR4, !P0 ;  /* 0x0000000421007c0c */ /* 0x001fe2000c721270 */
[----:B------:R-:W0:Y:S02]  /*16360*/  LDCU UR4, c[0x0][0x39c] ;  /* 0x00007380ff0477ac */ /* 0x000e240008000800 */
[----:B------:R4:W-:Y:S01]  /*16370*/  @P3 STG.E.U16 desc[UR20][R24.64], R21 ;  /* 0x0000001518003986 */ /* 0x0009e2000c101514 */
[----:B------:R-:W-:-:S02]  /*16380*/  LOP3.LUT R2, R0, 0xde, RZ, 0xfc, !PT ;  /* 0x000000de00027812 */ /* 0x000fc400078efcff */
[-C--:B---3--:R-:W-:Y:S01]  /*16390*/  LEA.HI.X.SX32 R27, R32, R3.reuse, 0x1, P2 ;  /* 0x00000003201b7211 */ /* 0x088fe200010f0eff */
[----:B------:R-:W-:Y:S01]  /*163a0*/  IMAD R32, R17, 0x2, R32 ;  /* 0x0000000211207824 */ /* 0x000fe200078e0220 */
[----:B----4-:R-:W-:Y:S02]  /*163b0*/  PRMT R25, R21, 0x7632, R25 ;  /* 0x0000763215197816 */ /* 0x010fe40000000019 */
[----:B------:R-:W-:Y:S02]  /*163c0*/  LOP3.LUT R19, R0, 0xe0, RZ, 0xfc, !PT ;  /* 0x000000e000137812 */ /* 0x000fe400078efcff */
[----:B-1----:R-:W-:Y:S01]  /*163d0*/  ISETP.LT.AND P2, PT, R2, UR5, !P0 ;  /* 0x0000000502007c0c */ /* 0x002fe2000c741270 */
[----:B------:R1:W-:Y:S01]  /*163e0*/  @P4 STG.E.U16 desc[UR20][R26.64], R25 ;  /* 0x000000191a004986 */ /* 0x0003e2000c101514 */
[C---:B------:R-:W-:Y:S01]  /*163f0*/  LEA R18, P4, R32.reuse, R16, 0x1 ;  /* 0x0000001020127211 */ /* 0x040fe200078808ff */
[----:B------:R-:W-:Y:S01]  /*16400*/  IMAD R2, R17, 0x2, R32 ;  /* 0x0000000211027824 */ /* 0x000fe200078e0220 */
[----:B--2---:R-:W-:Y:S01]  /*16410*/  ISETP.LT.AND P3, PT, R19, UR6, !P0 ;  /* 0x0000000613007c0c */ /* 0x004fe2000c761270 */
[----:B------:R-:W2:Y:S01]  /*16420*/  LDCU UR6, c[0x0][0x39c] ;  /* 0x00007380ff0677ac */ /* 0x000ea20008000800 */
[----:B------:R-:W-:-:S02]  /*16430*/  LEA.HI.X.SX32 R19, R32, R3, 0x1, P4 ;  /* 0x0000000320137211 */ /* 0x000fc400020f0eff */
[-C--:B------:R-:W-:Y:S01]  /*16440*/  LEA R20, P4, R2, R16.reuse, 0x1 ;  /* 0x0000001002147211 */ /* 0x080fe200078808ff */
[----:B------:R-:W3:Y:S01]  /*16450*/  LDCU UR5, c[0x0][0x39c] ;  /* 0x00007380ff0577ac */ /* 0x000ee20008000800 */
[----:B------:R-:W-:Y:S01]  /*16460*/  LOP3.LUT R24, R0, 0xe2, RZ, 0xfc, !PT ;  /* 0x000000e200187812 */ /* 0x000fe200078efcff */
[----:B-1----:R-:W-:Y:S01]  /*16470*/  IMAD R26, R17, 0x2, R2 ;  /* 0x00000002111a7824 */ /* 0x002fe200078e0202 */
[----:B------:R-:W-:Y:S01]  /*16480*/  LEA.HI.X.SX32 R21, R2, R3, 0x1, P4 ;  /* 0x0000000302157211 */ /* 0x000fe200020f0eff */
[----:B------:R1:W-:Y:S01]  /*16490*/  @P6 STG.E.U16 desc[UR20][R18.64], R22 ;  /* 0x0000001612006986 */ /* 0x0003e2000c101514 */
[----:B0-----:R-:W-:Y:S01]  /*164a0*/  ISETP.LT.AND P4, PT, R24, UR4, !P0 ;  /* 0x0000000418007c0c */ /* 0x001fe2000c781270 */
[----:B------:R-:W0:Y:S01]  /*164b0*/  LDCU UR4, c[0x0][0x39c] ;  /* 0x00007380ff0477ac */ /* 0x000e220008000800 */
[----:B------:R-:W-:Y:S02]  /*164c0*/  LEA R24, P6, R26, R16, 0x1 ;  /* 0x000000101a187211 */ /* 0x000fe400078c08ff */
[----:B------:R-:W-:-:S02]  /*164d0*/  PRMT R32, R22, 0x7632, R32 ;  /* 0x0000763216207816 */ /* 0x000fc40000000020 */
[-C--:B------:R-:W-:Y:S01]  /*164e0*/  LEA.HI.X.SX32 R25, R26, R3.reuse, 0x1, P6 ;  /* 0x000000031a197211 */ /* 0x080fe200030f0eff */
[C---:B------:R-:W-:Y:S01]  /*164f0*/  IMAD R26, R17.reuse, 0x2, R26 ;  /* 0x00000002111a7824 */ /* 0x040fe200078e021a */
[C---:B------:R-:W-:Y:S01]  /*16500*/  LOP3.LUT R2, R0.reuse, 0xe6, RZ, 0xfc, !PT ;  /* 0x000000e600027812 */ /* 0x040fe200078efcff */
[----:B------:R4:W-:Y:S01]  /*16510*/  @P5 STG.E.U16 desc[UR20][R20.64], R32 ;  /* 0x0000002014005986 */ /* 0x0009e2000c101514 */
[----:B------:R-:W-:Y:S02]  /*16520*/  LOP3.LUT R27, R0, 0xe4, RZ, 0xfc, !PT ;  /* 0x000000e4001b7812 */ /* 0x000fe400078efcff */
[----:B--2---:R-:W-:Y:S01]  /*16530*/  ISETP.LT.AND P5, PT, R2, UR6, !P0 ;  /* 0x0000000602007c0c */ /* 0x004fe2000c7a1270 */
[----:B------:R2:W-:Y:S01]  /*16540*/  @P1 STG.E.U16 desc[UR20][R24.64], R23 ;  /* 0x0000001718001986 */ /* 0x0005e2000c101514 */
[C---:B-1----:R-:W-:Y:S01]  /*16550*/  LEA R18, P1, R26.reuse, R16, 0x1 ;  /* 0x000000101a127211 */ /* 0x042fe200078208ff */
[----:B------:R-:W-:Y:S01]  /*16560*/  IMAD R2, R17, 0x2, R26 ;  /* 0x0000000211027824 */ /* 0x000fe200078e021a */
[----:B---3--:R-:W-:Y:S01]  /*16570*/  ISETP.LT.AND P6, PT, R27, UR5, !P0 ;  /* 0x000000051b007c0c */ /* 0x008fe2000c7c1270 */
[----:B------:R-:W1:Y:S01]  /*16580*/  LDCU UR5, c[0x0][0x39c] ;  /* 0x00007380ff0577ac */ /* 0x000e620008000800 */
[----:B------:R-:W-:-:S02]  /*16590*/  LEA.HI.X.SX32 R19, R26, R3, 0x1, P1 ;  /* 0x000000031a137211 */ /* 0x000fc400008f0eff */
[----:B------:R-:W-:Y:S01]  /*165a0*/  LOP3.LUT R22, R0, 0xe8, RZ, 0xfc, !PT ;  /* 0x000000e800167812 */ /* 0x000fe200078efcff */
[----:B------:R-:W3:Y:S01]  /*165b0*/  LDCU UR6, c[0x0][0x39c] ;  /* 0x00007380ff0677ac */ /* 0x000ee20008000800 */
[CC--:B----4-:R-:W-:Y:S01]  /*165c0*/  LEA R20, P1, R2.reuse, R16.reuse, 0x1 ;  /* 0x0000001002147211 */ /* 0x0d0fe200078208ff */
[----:B------:R-:W-:Y:S01]  /*165d0*/  IMAD R26, R17, 0x2, R2 ;  /* 0x00000002111a7824 */ /* 0x000fe200078e0202 */
[----:B------:R-:W-:Y:S02]  /*165e0*/  PRMT R27, R23, 0x7632, R27 ;  /* 0x00007632171b7816 */ /* 0x000fe4000000001b */
[-C--:B------:R-:W-:Y:S02]  /*165f0*/  LEA.HI.X.SX32 R21, R2, R3.reuse, 0x1, P1 ;  /* 0x0000000302157211 */ /* 0x080fe400008f0eff */
[----:B0-----:R-:W-:Y:S01]  /*16600*/  ISETP.LT.AND P1, PT, R22, UR4, !P0 ;  /* 0x0000000416007c0c */ /* 0x001fe2000c721270 */
[----:B------:R-:W0:Y:S01]  /*16610*/  LDCU UR4, c[0x0][0x39c] ;  /* 0x00007380ff0477ac */ /* 0x000e220008000800 */
[----:B------:R4:W-:Y:S01]  /*16620*/  @P2 STG.E.U16 desc[UR20][R18.64], R27 ;  /* 0x0000001b12002986 */ /* 0x0009e2000c101514 */
[----:B------:R-:W-:Y:S01]  /*16630*/  LEA R22, P2, R26, R16, 0x1 ;  /* 0x000000101a167211 */ /* 0x000fe200078408ff */
[----:B------:R-:W-:Y:S01]  /*16640*/  IMAD R2, R17, 0x2, R26 ;  /* 0x0000000211027824 */ /* 0x000fe200078e021a */
[----:B--2---:R-:W-:Y:S01]  /*16650*/  LOP3.LUT R24, R0, 0xea, RZ, 0xfc, !PT ;  /* 0x000000ea00187812 */ /* 0x004fe200078efcff */
[----:B------:R-:W-:Y:S01]  /*16660*/  @P3 STG.E.U16 desc[UR20][R20.64], R12 ;  /* 0x0000000c14003986 */ /* 0x000fe2000c101514 */
[----:B------:R-:W-:-:S02]  /*16670*/  LEA.HI.X.SX32 R23, R26, R3, 0x1, P2 ;  /* 0x000000031a177211 */ /* 0x000fc400010f0eff */
[----:B----4-:R-:W-:Y:S02]  /*16680*/  PRMT R19, R12, 0x7632, R19 ;  /* 0x000076320c137816 */ /* 0x010fe40000000013 */
[----:B------:R-:W-:Y:S02]  /*16690*/  LEA R18, P3, R2, R16, 0x1 ;  /* 0x0000001002127211 */ /* 0x000fe400078608ff */
[----:B-1----:R-:W-:Y:S01]  /*166a0*/  ISETP.LT.AND P2, PT, R24, UR5, !P0 ;  /* 0x0000000518007c0c */ /* 0x002fe2000c741270 */
[----:B------:R1:W-:Y:S01]  /*166b0*/  @P4 STG.E.U16 desc[UR20][R22.64], R19 ;  /* 0x0000001316004986 */ /* 0x0003e2000c101514 */
[C---:B------:R-:W-:Y:S01]  /*166c0*/  LOP3.LUT R24, R0.reuse, 0xee, RZ, 0xfc, !PT ;  /* 0x000000ee00187812 */ /* 0x040fe200078efcff */
[----:B------:R-:W2:Y:S01]  /*166d0*/  LDCU UR5, c[0x0][0x39c] ;  /* 0x00007380ff0577ac */ /* 0x000ea20008000800 */
[----:B------:R-:W-:Y:S01]  /*166e0*/  LOP3.LUT R25, R0, 0xec, RZ, 0xfc, !PT ;  /* 0x000000ec00197812 */ /* 0x000fe200078efcff */
[----:B------:R-:W4:Y:S01]  /*166f0*/  LDS.128 R20, [R151+UR11] ;  /* 0x0000000b97147984 */ /* 0x000f220008000c00 */
[----:B0-----:R-:W-:Y:S01]  /*16700*/  ISETP.LT.AND P4, PT, R24, UR4, !P0 ;  /* 0x0000000418007c0c */ /* 0x001fe2000c781270 */
[----:B------:R-:W0:Y:S01]  /*16710*/  LDCU UR4, c[0x0][0x39c] ;  /* 0x00007380ff0477ac */ /* 0x000e220008000800 */
[----:B-1----:R-:W-:Y:S01]  /*16720*/  LEA.HI.X.SX32 R19, R2, R3, 0x1, P3 ;  /* 0x0000000302137211 */ /* 0x002fe200018f0eff */
[----:B------:R-:W-:-:S04]  /*16730*/  IMAD R2, R17, 0x2, R2 ;  /* 0x0000000211027824 */ /* 0x000fc800078e0202 */
[----:B------:R1:W-:Y:S01]  /*16740*/  @P6 STG.E.U16 desc[UR20][R18.64], R13 ;  /* 0x0000000d12006986 */ /* 0x0003e2000c101514 */
[CC--:B------:R-:W-:Y:S01]  /*16750*/  LEA R24, P6, R2.reuse, R16.reuse, 0x1 ;  /* 0x0000001002187211 */ /* 0x0c0fe200078c08ff */
[----:B------:R-:W-:Y:S01]  /*16760*/  IMAD R12, R17, 0x2, R2 ;  /* 0x00000002110c7824 */ /* 0x000fe200078e0202 */
[----:B---3--:R-:W-:Y:S01]  /*16770*/  ISETP.LT.AND P3, PT, R25, UR6, !P0 ;  /* 0x0000000619007c0c */ /* 0x008fe2000c761270 */
[----:B------:R-:W3:Y:S01]  /*16780*/  LDCU UR6, c[0x0][0x39c] ;  /* 0x00007380ff0677ac */ /* 0x000ee20008000800 */
[----:B------:R-:W-:Y:S02]  /*16790*/  LEA.HI.X.SX32 R25, R2, R3, 0x1, P6 ;  /* 0x0000000302197211 */ /* 0x000fe400030f0eff */
[----:B------:R-:W-:Y:S01]  /*167a0*/  LEA R26, P6, R12, R16, 0x1 ;  /* 0x000000100c1a7211 */ /* 0x000fe200078c08ff */
[----:B------:R-:W-:Y:S01]  /*167b0*/  IMAD R2, R17, 0x2, R12 ;  /* 0x0000000211027824 */ /* 0x000fe200078e020c */
[----:B------:R-:W-:Y:S02]  /*167c0*/  LOP3.LUT R32, R0, 0xf0, RZ, 0xfc, !PT ;  /* 0x000000f000207812 */ /* 0x000fe400078efcff */
[----:B-1----:R-:W-:-:S02]  /*167d0*/  PRMT R19, R13, 0x7632, R19 ;  /* 0x000076320d137816 */ /* 0x002fc40000000013 */
[----:B------:R-:W-:-:S03]  /*167e0*/  LEA.HI.X.SX32 R27, R12, R3, 0x1, P6 ;  /* 0x000000030c1b7211 */ /* 0x000fc600030f0eff */
[----:B------:R1:W-:Y:S01]  /*167f0*/  @P5 STG.E.U16 desc[UR20][R24.64], R19 ;  /* 0x0000001318005986 */ /* 0x0003e2000c101514 */
[----:B--2---:R-:W-:Y:S01]  /*16800*/  ISETP.LT.AND P5, PT, R32, UR5, !P0 ;  /* 0x0000000520007c0c */ /* 0x004fe2000c7a1270 */
[----:B------:R-:W2:Y:S02]  /*16810*/  LDCU UR5, c[0x0][0x39c] ;  /* 0x00007380ff0577ac */ /* 0x000ea40008000800 */
[----:B------:R2:W-:Y:S01]  /*16820*/  @P1 STG.E.U16 desc[UR20][R26.64], R14 ;  /* 0x0000000e1a001986 */ /* 0x0005e2000c101514 */
[-C--:B------:R-:W-:Y:S01]  /*16830*/  LEA R12, P1, R2, R16.reuse, 0x1 ;  /* 0x00000010020c7211 */ /* 0x080fe200078208ff */
[----:B------:R-:W-:Y:S01]  /*16840*/  IMAD R32, R17, 0x2, R2 ;  /* 0x0000000211207824 */ /* 0x000fe200078e0202 */
[----:B------:R-:W-:Y:S02]  /*16850*/  LOP3.LUT R18, R0, 0xf2, RZ, 0xfc, !PT ;  /* 0x000000f200127812 */ /* 0x000fe400078efcff */
[----:B------:R-:W-:Y:S02]  /*16860*/  LEA.HI.X.SX32 R13, R2, R3, 0x1, P1 ;  /* 0x00000003020d7211 */ /* 0x000fe400008f0eff */
[----:B0-----:R-:W-:Y:S01]  /*16870*/  ISETP.LT.AND P1, PT, R18, UR4, !P0 ;  /* 0x0000000412007c0c */ /* 0x001fe2000c721270 */
[----:B------:R-:W0:Y:S01]  /*16880*/  LDCU UR4, c[0x0][0x39c] ;  /* 0x00007380ff0477ac */ /* 0x000e220008000800 */
[----:B------:R-:W-:-:S02]  /*16890*/  LEA R18, P6, R32, R16, 0x1 ;  /* 0x0000001020127211 */ /* 0x000fc400078c08ff */
[----:B-1----:R-:W-:Y:S02]  /*168a0*/  PRMT R25, R14, 0x7632, R25 ;  /* 0x000076320e197816 */ /* 0x002fe40000000019 */
[-C--:B------:R-:W-:Y:S01]  /*168b0*/  LEA.HI.X.SX32 R19, R32, R3.reuse, 0x1, P6 ;  /* 0x0000000320137211 */ /* 0x080fe200030f0eff */
[C---:B------:R-:W-:Y:S01]  /*168c0*/  IMAD R32, R17.reuse, 0x2, R32 ;  /* 0x0000000211207824 */ /* 0x040fe200078e0220 */
[C---:B------:R-:W-:Y:S01]  /*168d0*/  LOP3.LUT R2, R0.reuse, 0xf4, RZ, 0xfc, !PT ;  /* 0x000000f400027812 */ /* 0x040fe200078efcff */
[----:B------:R1:W-:Y:S01]  /*168e0*/  @P2 STG.E.U16 desc[UR20][R12.64], R25 ;  /* 0x000000190c002986 */ /* 0x0003e2000c101514 */
[----:B--2---:R-:W-:Y:S02]  /*168f0*/  LOP3.LUT R14, R0, 0xf6, RZ, 0xfc, !PT ;  /* 0x000000f6000e7812 */ /* 0x004fe400078efcff */
[----:B---3--:R-:W-:Y:S01]  /*16900*/  ISETP.LT.AND P2, PT, R2, UR6, !P0 ;  /* 0x0000000602007c0c */ /* 0x008fe2000c741270 */
[----:B------:R2:W-:Y:S01]  /*16910*/  @P3 STG.E.U16 desc[UR20][R18.64], R15 ;  /* 0x0000000f12003986 */ /* 0x0005e2000c101514 */
[-C--:B------:R-:W-:Y:S01]  /*16920*/  LEA R24, P6, R32, R16.reuse, 0x1 ;  /* 0x0000001020187211 */ /* 0x080fe200078c08ff */
[----:B------:R-:W-:Y:S01]  /*16930*/  IMAD R2, R17, 0x2, R32 ;  /* 0x0000000211027824 */ /* 0x000fe200078e0220 */
[----:B------:R-:W-:Y:S01]  /*16940*/  ISETP.LT.AND P3, PT, R14, UR5, !P0 ;  /* 0x000000050e007c0c */ /* 0x000fe2000c761270 */
[----:B------:R-:W3:Y:S01]  /*16950*/  LDCU UR5, c[0x0][0x39c] ;  /* 0x00007380ff0577ac */ /* 0x000ee20008000800 */
[----:B-1----:R-:W-:Y:S01]  /*16960*/  LEA.HI.X.SX32 R25, R32, R3, 0x1, P6 ;  /* 0x0000000320197211 */ /* 0x002fe200030f0eff */
[----:B------:R-:W1:Y:S01]  /*16970*/  LDCU UR6, c[0x0][0x39c] ;  /* 0x00007380ff0677ac */ /* 0x000e620008000800 */
[----:B------:R-:W-:-:S02]  /*16980*/  LEA R12, P6, R2, R16, 0x1 ;  /* 0x00000010020c7211 */ /* 0x000fc400078c08ff */
[----:B--2---:R-:W-:Y:S02]  /*16990*/  PRMT R19, R15, 0x7632, R19 ;  /* 0x000076320f137816 */ /* 0x004fe40000000013 */
[----:B------:R-:W-:Y:S01]  /*169a0*/  LEA.HI.X.SX32 R13, R2, R3, 0x1, P6 ;  /* 0x00000003020d7211 */ /* 0x000fe200030f0eff */
[C---:B------:R-:W-:Y:S01]  /*169b0*/  IMAD R2, R17.reuse, 0x2, R2 ;  /* 0x0000000211027824 */ /* 0x040fe200078e0202 */
[C---:B------:R-:W-:Y:S01]  /*169c0*/  LOP3.LUT R14, R0.reuse, 0xf8, RZ, 0xfc, !PT ;  /* 0x000000f8000e7812 */ /* 0x040fe200078efcff */
[----:B------:R2:W-:Y:S01]  /*169d0*/  @P4 STG.E.U16 desc[UR20][R24.64], R19 ;  /* 0x0000001318004986 */ /* 0x0005e2000c101514 */
[----:B------:R-:W-:Y:S02]  /*169e0*/  LOP3.LUT R18, R0, 0xfa, RZ, 0xfc, !PT ;  /* 0x000000fa00127812 */ /* 0x000fe400078efcff */
[----:B0-----:R-:W-:Y:S01]  /*169f0*/  ISETP.LT.AND P4, PT, R14, UR4, !P0 ;  /* 0x000000040e007c0c */ /* 0x001fe2000c781270 */
[----:B----4-:R0:W-:Y:S01]  /*16a00*/  @P5 STG.E.U16 desc[UR20][R12.64], R20 ;  /* 0x000000140c005986 */ /* 0x0101e2000c101514 */
[----:B------:R-:W-:Y:S01]  /*16a10*/  LEA R14, P5, R2, R16, 0x1 ;  /* 0x00000010020e7211 */ /* 0x000fe200078a08ff */
[----:B------:R-:W4:Y:S01]  /*16a20*/  LDCU UR4, c[0x0][0x39c] ;  /* 0x00007380ff0477ac */ /* 0x000f220008000800 */
[----:B------:R-:W-:-:S02]  /*16a30*/  IMAD R26, R17, 0x2, R2 ;  /* 0x00000002111a7824 */ /* 0x000fc400078e0202 */
[-C--:B------:R-:W-:Y:S02]  /*16a40*/  LEA.HI.X.SX32 R15, R2, R3.reuse, 0x1, P5 ;  /* 0x00000003020f7211 */ /* 0x080fe400028f0eff */
[----:B---3--:R-:W-:Y:S01]  /*16a50*/  ISETP.LT.AND P5, PT, R18, UR5, !P0 ;  /* 0x0000000512007c0c */ /* 0x008fe2000c7a1270 */
[----:B------:R-:W3:Y:S01]  /*16a60*/  LDCU UR5, c[0x0][0x39c] ;  /* 0x00007380ff0577ac */ /* 0x000ee20008000800 */
[----:B------:R-:W-:Y:S02]  /*16a70*/  LEA R18, P6, R26, R16, 0x1 ;  /* 0x000000101a127211 */ /* 0x000fe400078c08ff */
[----:B--2---:R-:W-:Y:S02]  /*16a80*/  PRMT R25, R20, 0x7632, R25 ;  /* 0x0000763214197816 */ /* 0x004fe40000000019 */
[----:B------:R-:W-:Y:S01]  /*16a90*/  LEA.HI.X.SX32 R19, R26, R3, 0x1, P6 ;  /* 0x000000031a137211 */ /* 0x000fe200030f0eff */
[----:B------:R-:W-:Y:S01]  /*16aa0*/  IMAD R26, R17, 0x2, R26 ;  /* 0x00000002111a7824 */ /* 0x000fe200078e021a */
[C---:B------:R-:W-:Y:S01]  /*16ab0*/  LOP3.LUT R2, R0.reuse, 0xfc, RZ, 0xfc, !PT ;  /* 0x000000fc00027812 */ /* 0x040fe200078efcff */
[----:B------:R2:W-:Y:S01]  /*16ac0*/  @P1 STG.E.U16 desc[UR20][R14.64], R25 ;  /* 0x000000190e001986 */ /* 0x0005e2000c101514 */
[----:B0-----:R-:W-:-:S02]  /*16ad0*/  LOP3.LUT R13, R0, 0xfe, RZ, 0xfc, !PT ;  /* 0x000000fe000d7812 */ /* 0x001fc400078efcff */
[----:B-1----:R-:W-:Y:S01]  /*16ae0*/  ISETP.LT.AND P1, PT, R2, UR6, !P0 ;  /* 0x0000000602007c0c */ /* 0x002fe2000c721270 */
[----:B------:R-:W-:Y:S01]  /*16af0*/  IMAD R2, R17, 0x2, R26 ;  /* 0x0000000211027824 */ /* 0x000fe200078e021a */
[CC--:B------:R-:W-:Y:S01]  /*16b00*/  LEA R12, P6, R26.reuse, R16.reuse, 0x1 ;  /* 0x000000101a0c7211 */ /* 0x0c0fe200078c08ff */
[----:B------:R0:W-:Y:S01]  /*16b10*/  @P2 STG.E.U16 desc[UR20][R18.64], R21 ;  /* 0x0000001512002986 */ /* 0x0001e2000c101514 */
[----:B----4-:R-:W-:Y:S01]  /*16b20*/  ISETP.LT.AND P2, PT, R13, UR4, !P0 ;  /* 0x000000040d007c0c */ /* 0x010fe2000c741270 */
[----:B------:R-:W1:Y:S01]  /*16b30*/  LDCU UR4, c[0x0][0x39c] ;  /* 0x00007380ff0477ac */ /* 0x000e620008000800 */
[----:B------:R-:W-:Y:S02]  /*16b40*/  LEA.HI.X.SX32 R13, R26, R3, 0x1, P6 ;  /* 0x000000031a0d7211 */ /* 0x000fe400030f0eff */
[----:B--2---:R-:W-:Y:S01]  /*16b50*/  LEA R14, P6, R2, R16, 0x1 ;  /* 0x00000010020e7211 */ /* 0x004fe200078c08ff */
[----:B------:R-:W2:Y:S01]  /*16b60*/  LDCU UR6, c[0x0][0x39c] ;  /* 0x00007380ff0677ac */ /* 0x000ea20008000800 */
[----:B------:R-:W-:-:S02]  /*16b70*/  LOP3.LUT R20, R0, 0x100, RZ, 0xfc, !PT ;  /* 0x0000010000147812 */ /* 0x000fc400078efcff */
[----:B------:R-:W-:Y:S02]  /*16b80*/  LEA.HI.X.SX32 R15, R2, R3, 0x1, P6 ;  /* 0x00000003020f7211 */ /* 0x000fe400030f0eff */
[----:B0-----:R-:W-:Y:S01]  /*16b90*/  PRMT R19, R21, 0x7632, R19 ;  /* 0x0000763215137816 */ /* 0x001fe20000000013 */
[----:B------:R-:W-:-:S04]  /*16ba0*/  IMAD R2, R17, 0x2, R2 ;  /* 0x0000000211027824 */ /* 0x000fc800078e0202 */
[----:B------:R0:W-:Y:S01]  /*16bb0*/  @P3 STG.E.U16 desc[UR20][R12.64], R19 ;  /* 0x000000130c003986 */ /* 0x0001e2000c101514 */
[----:B---3--:R-:W-:Y:S01]  /*16bc0*/  ISETP.LT.AND P3, PT, R20, UR5, !P0 ;  /* 0x0000000514007c0c */ /* 0x008fe2000c761270 */
[----:B------:R-:W3:Y:S02]  /*16bd0*/  LDCU UR5, c[0x0][0x39c] ;  /* 0x00007380ff0577ac */ /* 0x000ee40008000800 */
[----:B------:R4:W-:Y:S01]  /*16be0*/  @P4 STG.E.U16 desc[UR20][R14.64], R22 ;  /* 0x000000160e004986 */ /* 0x0009e2000c101514 */
[----:B------:R-:W-:Y:S01]  /*16bf0*/  LEA R18, P4, R2, R16, 0x1 ;  /* 0x0000001002127211 */ /* 0x000fe200078808ff */
[----:B------:R-:W-:Y:S01]  /*16c00*/  IMAD R20, R17, 0x2, R2 ;  /* 0x0000000211147824 */ /* 0x000fe200078e0202 */
[----:B------:R-:W-:Y:S02]  /*16c10*/  LOP3.LUT R21, R0, 0x102, RZ, 0xfc, !PT ;  /* 0x0000010200157812 */ /* 0x000fe400078efcff */
[----:B0-----:R-:W-:Y:S02]  /*16c20*/  LEA.HI.X.SX32 R19, R2, R3, 0x1, P4 ;  /* 0x0000000302137211 */ /* 0x001fe400020f0eff */
[----:B------:R-:W-:-:S02]  /*16c30*/  PRMT R13, R22, 0x7632, R13 ;  /* 0x00007632160d7816 */ /* 0x000fc4000000000d */
[----:B------:R-:W-:-:S03]  /*16c40*/  LEA R12, P6, R20, R16, 0x1 ;  /* 0x00000010140c7211 */ /* 0x000fc600078c08ff */
[----:B------:R0:W-:Y:S01]  /*16c50*/  @P5 STG.E.U16 desc[UR20][R18.64], R13 ;  /* 0x0000000d12005986 */ /* 0x0001e2000c101514 */
[----:B------:R-:W-:Y:S02]  /*16c60*/  LOP3.LUT R2, R0, 0x104, RZ, 0xfc, !PT ;  /* 0x0000010400027812 */ /* 0x000fe400078efcff */
[----:B-1----:R-:W-:Y:S01]  /*16c70*/  ISETP.LT.AND P4, PT, R21, UR4, !P0 ;  /* 0x0000000415007c0c */ /* 0x002fe2000c781270 */
[----:B------:R-:W1:Y:S01]  /*16c80*/  LDCU UR4, c[0x0][0x39c] ;  /* 0x00007380ff0477ac */ /* 0x000e620008000800 */
[----:B--2---:R-:W-:Y:S02]  /*16c90*/  ISETP.LT.AND P5, PT, R2, UR6, !P0 ;  /* 0x0000000602007c0c */ /* 0x004fe4000c7a1270 */
[----:B----4-:R-:W-:Y:S01]  /*16ca0*/  LOP3.LUT R15, R0, 0x106, RZ, 0xfc, !PT ;  /* 0x00000106000f7812 */ /* 0x010fe200078efcff */
[----:B------:R-:W2:Y:S01]  /*16cb0*/  LDCU UR6, c[0x0][0x39c] ;  /* 0x00007380ff0677ac */ /* 0x000ea20008000800 */
[----:B0-----:R-:W-:Y:S01]  /*16cc0*/  LEA.HI.X.SX32 R13, R20, R3, 0x1, P6 ;  /* 0x00000003140d7211 */ /* 0x001fe200030f0eff */
[----:B------:R-:W-:-:S04]  /*16cd0*/  IMAD R20, R17, 0x2, R20 ;  /* 0x0000000211147824 */ /* 0x000fc800078e0214 */
[----:B------:R-:W-:Y:S01]  /*16ce0*/  IMAD R2, R17, 0x2, R20 ;  /* 0x0000000211027824 */ /* 0x000fe200078e0214 */
[CC--:B------:R-:W-:Y:S01]  /*16cf0*/  LEA R14, P6, R20.reuse, R16.reuse, 0x1 ;  /* 0x00000010140e7211 */ /* 0x0c0fe200078c08ff */
[----:B------:R0:W-:Y:S01]  /*16d00*/  @P1 STG.E.U16 desc[UR20][R12.64], R23 ;  /* 0x000000170c001986 */ /* 0x0001e2000c101514 */
[----:B---3--:R-:W-:Y:S01]  /*16d10*/  ISETP.LT.AND P1, PT, R15, UR5, !P0 ;  /* 0x000000050f007c0c */ /* 0x008fe2000c721270 */
[----:B------:R-:W3:Y:S01]  /*16d20*/  LDCU UR5, c[0x0][0x39c] ;  /* 0x00007380ff0577ac */ /* 0x000ee20008000800 */
[-C--:B------:R-:W-:Y:S02]  /*16d30*/  LEA.HI.X.SX32 R15, R20, R3.reuse, 0x1, P6 ;  /* 0x00000003140f7211 */ /* 0x080fe400030f0eff */
[----:B------:R-:W-:Y:S02]  /*16d40*/  LEA R18, P6, R2, R16, 0x1 ;  /* 0x0000001002127211 */ /* 0x000fe400078c08ff */
[----:B------:R-:W-:Y:S02]  /*16d50*/  LOP3.LUT R20, R0, 0x108, RZ, 0xfc, !PT ;  /* 0x0000010800147812 */ /* 0x000fe400078efcff */
[----:B------:R-:W-:Y:S01]  /*16d60*/  LEA.HI.X.SX32 R19, R2, R3, 0x1, P6 ;  /* 0x0000000302137211 */ /* 0x000fe200030f0eff */
[----:B------:R-:W-:Y:S01]  /*16d70*/  IMAD R2, R17, 0x2, R2 ;  /* 0x0000000211027824 */ /* 0x000fe200078e0202 */
[----:B0-----:R-:W-:-:S05]  /*16d80*/  PRMT R13, R23, 0x7632, R13 ;  /* 0x00007632170d7816 */ /* 0x001fca000000000d */
[----:B------:R0:W-:Y:S01]  /*16d90*/  @P2 STG.E.U16 desc[UR20][R14.64], R13 ;  /* 0x0000000d0e002986 */ /* 0x0001e2000c101514 */
[----:B-1----:R-:W-:Y:S01]  /*16da0*/  ISETP.LT.AND P2, PT, R20, UR4, !P0 ;  /* 0x0000000414007c0c */ /* 0x002fe2000c741270 */
[----:B------:R-:W1:Y:S02]  /*16db0*/  LDCU UR4, c[0x0][0x39c] ;  /* 0x00007380ff0477ac */ /* 0x000e640008000800 */
        /* <DEDUP_REMOVED lines=9> */
[----:B---3--:R-:W-:Y:S01]  /*16e50*/  ISETP.LT.AND P3, PT, R21, UR5, !P0 ;  /* 0x0000000515007c0c */ /* 0x008fe2000c761270 */
[----:B------:R-:W3:Y:S01]  /*16e60*/  LDCU UR5, c[0x0][0x39c] ;  /* 0x00007380ff0577ac */ /* 0x000ee20008000800 */
        /* <DEDUP_REMOVED lines=8> */
[----:B-1----:R-:W-:Y:S01]  /*16ef0*/  ISETP.LT.AND P5, PT, R19, UR4, !P0 ;  /* 0x0000000413007c0c */ /* 0x002fe2000c7a1270 */
[----:B------:R-:W1:Y:S01]  /*16f00*/  LDCU UR4, c[0x0][0x39c] ;  /* 0x00007380ff0477ac */ /* 0x000e620008000800 */
[-C--:B------:R-:W-:Y:S02]  /*16f10*/  LEA.HI.X.SX32 R19, R20, R3.reuse, 0x1, P6 ;  /* 0x0000000314137211 */ /* 0x080fe400030f0eff */
[----:B------:R-:W-:Y:S02]  /*16f20*/  LEA R12, P6, R2, R16, 0x1 ;  /* 0x00000010020c7211 */ /* 0x000fe400078c08ff */
[----:B------:R-:W-:Y:S02]  /*16f30*/  LOP3.LUT R20, R0, 0x110, RZ, 0xfc, !PT ;  /* 0x0000011000147812 */ /* 0x000fe400078efcff */
[----:B------:R-:W-:Y:S01]  /*16f40*/  LEA.HI.X.SX32 R13, R2, R3, 0x1, P6 ;  /* 0x00000003020d7211 */ /* 0x000fe200030f0eff */
[----:B------:R-:W-:Y:S01]  /*16f50*/  IMAD R2, R17, 0x2, R2 ;  /* 0x0000000211027824 */ /* 0x000fe200078e0202 */
[----:B0-----:R-:W-:-:S05]  /*16f60*/  PRMT R15, R29, 0x7632, R15 ;  /* 0x000076321d0f7816 */ /* 0x001fca000000000f */
        /* <DEDUP_REMOVED lines=669> */
[----:B------:R-:W-:Y:S02]  /*19940*/  LEA R12, P6, R20, R16, 0x1 ;  /* 0x00000010140c7211 */ /* 0x000fe400078c08ff */
[----:B-1----:R-:W-:Y:S01]  /*19950*/  ISETP.LT.AND P5, PT, R21, UR4, !P0 ;  /* 0x0000000415007c0c */ /* 0x002fe2000c7a1270 */
[----:B------:R0:W-:Y:S01]  /*19960*/  @P1 STG.E.U16 desc[UR20][R18.64], R13 ;  /* 0x0000000d12001986 */ /* 0x0001e2000c101514 */
[C---:B------:R-:W-:Y:S01]  /*19970*/  LOP3.LUT R2, R0.reuse, 0x1c4, RZ, 0xfc, !PT ;  /* 0x000001c400027812 */ /* 0x040fe200078efcff */
[----:B------:R-:W1:Y:S01]  /*19980*/  LDCU UR4, c[0x0][0x39c] ;  /* 0x00007380ff0477ac */ /* 0x000e620008000800 */
[----:B----4-:R-:W-:Y:S02]  /*19990*/  LOP3.LUT R15, R0, 0x1c6, RZ, 0xfc, !PT ;  /* 0x000001c6000f7812 */ /* 0x010fe400078efcff */
[----:B--2---:R-:W-:Y:S01]  /*199a0*/  ISETP.LT.AND P1, PT, R2, UR6, !P0 ;  /* 0x0000000602007c0c */ /* 0x004fe2000c721270 */
        /* <DEDUP_REMOVED lines=11> */
[----:B------:R-:W-:-:S02]  /*19a60*/  LEA.HI.X.SX32 R19, R2, R3, 0x1, P6 ;  /* 0x0000000302137211 */ /* 0x000fc400030f0eff */
[----:B0-----:R-:W-:Y:S01]  /*19a70*/  PRMT R13, R79, 0x7632, R13 ;  /* 0x000076324f0d7816 */ /* 0x001fe2000000000d */
[----:B------:R-:W-:-:S04]  /*19a80*/  IMAD R2, R17, 0x2, R2 ;  /* 0x0000000211027824 */ /* 0x000fc800078e0202 */
        /* <DEDUP_REMOVED lines=11> */
[----:B---3--:R-:W-:Y:S01]  /*19b40*/  ISETP.LT.AND P4, PT, R21, UR5, !P0 ;  /* 0x0000000515007c0c */ /* 0x008fe2000c781270 */
[----:B------:R-:W3:Y:S01]  /*19b50*/  LDCU UR5, c[0x0][0x39c] ;  /* 0x00007380ff0577ac */ /* 0x000ee20008000800 */
[C---:B------:R-:W-:Y:S02]  /*19b60*/  LOP3.LUT R2, R0.reuse, 0x1cc, RZ, 0xfc, !PT ;  /* 0x000001cc00027812 */ /* 0x040fe400078efcff */
[----:B----4-:R-:W-:Y:S02]  /*19b70*/  LOP3.LUT R4, R0, 0x1ce, RZ, 0xfc, !PT ;  /* 0x000001ce00047812 */ /* 0x010fe400078efcff */
[----:B--2---:R-:W-:Y:S01]  /*19b80*/  ISETP.LT.AND P5, PT, R2, UR6, !P0 ;  /* 0x0000000602007c0c */ /* 0x004fe2000c7a1270 */
[----:B------:R-:W2:Y:S01]  /*19b90*/  LDCU UR6, c[0x0][0x39c] ;  /* 0x00007380ff0677ac */ /* 0x000ea20008000800 */
[----:B0-----:R-:W-:Y:S01]  /*19ba0*/  LEA.HI.X.SX32 R15, R20, R3, 0x1, P6 ;  /* 0x00000003140f7211 */ /* 0x001fe200030f0eff */
[----:B------:R-:W-:-:S04]  /*19bb0*/  IMAD R20, R17, 0x2, R20 ;  /* 0x0000000211147824 */ /* 0x000fc800078e0214 */
[----:B------:R0:W-:Y:S01]  /*19bc0*/  @P1 STG.E.U16 desc[UR20][R14.64], R5 ;  /* 0x000000050e001986 */ /* 0x0001e2000c101514 */
[-C--:B------:R-:W-:Y:S01]  /*19bd0*/  LEA R18, P6, R20, R16.reuse, 0x1 ;  /* 0x0000001014127211 */ /* 0x080fe200078c08ff */
[----:B------:R-:W-:Y:S01]  /*19be0*/  IMAD R2, R17, 0x2, R20 ;  /* 0x0000000211027824 */ /* 0x000fe200078e0214 */
[----:B-1----:R-:W-:Y:S01]  /*19bf0*/  ISETP.LT.AND P1, PT, R4, UR4, !P0 ;  /* 0x0000000404007c0c */ /* 0x002fe2000c721270 */
[----:B------:R-:W1:Y:S01]  /*19c00*/  LDCU UR4, c[0x0][0x39c] ;  /* 0x00007380ff0477ac */ /* 0x000e620008000800 */
[-C--:B------:R-:W-:Y:S02]  /*19c10*/  LEA.HI.X.SX32 R19, R20, R3.reuse, 0x1, P6 ;  /* 0x0000000314137211 */ /* 0x080fe400030f0eff */
[----:B------:R-:W-:Y:S02]  /*19c20*/  LEA R12, P6, R2, R16, 0x1 ;  /* 0x00000010020c7211 */ /* 0x000fe400078c08ff */
[----:B------:R-:W-:Y:S02]  /*19c30*/  LOP3.LUT R4, R0, 0x1d0, RZ, 0xfc, !PT ;  /* 0x000001d000047812 */ /* 0x000fe400078efcff */
[----:B------:R-:W-:-:S02]  /*19c40*/  LEA.HI.X.SX32 R13, R2, R3, 0x1, P6 ;  /* 0x00000003020d7211 */ /* 0x000fc400030f0eff */
[----:B0-----:R-:W-:Y:S01]  /*19c50*/  PRMT R15, R5, 0x7632, R15 ;  /* 0x00007632050f7816 */ /* 0x001fe2000000000f */
[----:B------:R-:W-:Y:S01]  /*19c60*/  IMAD R2, R17, 0x2, R2 ;  /* 0x0000000211027824 */ /* 0x000fe200078e0202 */
[----:B------:R-:W-:-:S03]  /*19c70*/  LOP3.LUT R14, R0, 0x1d2, RZ, 0xfc, !PT ;  /* 0x000001d2000e7812 */ /* 0x000fc600078efcff */
[----:B------:R-:W-:Y:S01]  /*19c80*/  @P2 STG.E.U16 desc[UR20][R18.64], R15 ;  /* 0x0000000f12002986 */ /* 0x000fe2000c101514 */
[----:B---3--:R-:W-:Y:S01]  /*19c90*/  ISETP.LT.AND P2, PT, R4, UR5, !P0 ;  /* 0x0000000504007c0c */ /* 0x008fe2000c741270 */
[----:B------:R-:W-:Y:S01]  /*19ca0*/  IMAD R20, R17, 0x2, R2 ;  /* 0x0000000211147824 */ /* 0x000fe200078e0202 */
[----:B------:R-:W0:Y:S01]  /*19cb0*/  LDCU UR5, c[0x0][0x39c] ;  /* 0x00007380ff0577ac */ /* 0x000e220008000800 */
[----:B------:R3:W-:Y:S01]  /*19cc0*/  @P3 STG.E.U16 desc[UR20][R12.64], R6 ;  /* 0x000000060c003986 */ /* 0x0007e2000c101514 */
[----:B------:R-:W-:-:S04]  /*19cd0*/  LEA R4, P3, R2, R16, 0x1 ;  /* 0x0000001002047211 */ /* 0x000fc800078608ff */
[-C--:B------:R-:W-:Y:S02]  /*19ce0*/  LEA.HI.X.SX32 R5, R2, R3.reuse, 0x1, P3 ;  /* 0x0000000302057211 */ /* 0x080fe400018f0eff */
[----:B-1----:R-:W-:Y:S01]  /*19cf0*/  ISETP.LT.AND P3, PT, R14, UR4, !P0 ;  /* 0x000000040e007c0c */ /* 0x002fe2000c761270 */
[----:B------:R-:W1:Y:S01]  /*19d00*/  LDCU UR4, c[0x0][0x39c] ;  /* 0x00007380ff0477ac */ /* 0x000e620008000800 */
[-C--:B------:R-:W-:Y:S02]  /*19d10*/  LEA R14, P6, R20, R16.reuse, 0x1 ;  /* 0x00000010140e7211 */ /* 0x080fe400078c08ff */
[----:B---3--:R-:W-:Y:S02]  /*19d20*/  PRMT R13, R6, 0x7632, R13 ;  /* 0x00007632060d7816 */ /* 0x008fe4000000000d */
[----:B------:R-:W-:Y:S01]  /*19d30*/  LEA.HI.X.SX32 R15, R20, R3, 0x1, P6 ;  /* 0x00000003140f7211 */ /* 0x000fe200030f0eff */
[C---:B------:R-:W-:Y:S01]  /*19d40*/  IMAD R20, R17.reuse, 0x2, R20 ;  /* 0x0000000211147824 */ /* 0x040fe200078e0214 */
[----:B------:R-:W-:Y:S01]  /*19d50*/  LOP3.LUT R2, R0, 0x1d4, RZ, 0xfc, !PT ;  /* 0x000001d400027812 */ /* 0x000fe200078efcff */
[----:B------:R3:W-:Y:S03]  /*19d60*/  @P4 STG.E.U16 desc[UR20][R4.64], R13 ;  /* 0x0000000d04004986 */ /* 0x0007e6000c101514 */
[----:B--2---:R-:W-:Y:S01]  /*19d70*/  ISETP.LT.AND P4, PT, R2, UR6, !P0 ;  /* 0x0000000602007c0c */ /* 0x004fe2000c781270 */
[----:B------:R-:W-:Y:S01]  /*19d80*/  IMAD R2, R17, 0x2, R20 ;  /* 0x0000000211027824 */ /* 0x000fe200078e0214 */
[----:B------:R-:W-:-:S02]  /*19d90*/  LEA R12, P6, R20, R16, 0x1 ;  /* 0x00000010140c7211 */ /* 0x000fc400078c08ff */
[----:B------:R-:W-:Y:S01]  /*19da0*/  LOP3.LUT R6, R0, 0x1d6, RZ, 0xfc, !PT ;  /* 0x000001d600067812 */ /* 0x000fe200078efcff */
[----:B------:R2:W-:Y:S01]  /*19db0*/  @P5 STG.E.U16 desc[UR20][R14.64], R7 ;  /* 0x000000070e005986 */ /* 0x0005e2000c101514 */
[----:B------:R-:W-:Y:S01]  /*19dc0*/  PRMT R18, R7, 0x7632, R18 ;  /* 0x0000763207127816 */ /* 0x000fe20000000012 */
[----:B------:R-:W4:Y:S01]  /*19dd0*/  LDCU UR6, c[0x0][0x39c] ;  /* 0x00007380ff0677ac */ /* 0x000f220008000800 */
[-C--:B---3--:R-:W-:Y:S02]  /*19de0*/  LEA.HI.X.SX32 R13, R20, R3.reuse, 0x1, P6 ;  /* 0x00000003140d7211 */ /* 0x088fe400030f0eff */
[-C--:B------:R-:W-:Y:S02]  /*19df0*/  LEA R4, P6, R2, R16.reuse, 0x1 ;  /* 0x0000001002047211 */ /* 0x080fe400078c08ff */
[----:B0-----:R-:W-:Y:S01]  /*19e00*/  ISETP.LT.AND P5, PT, R6, UR5, !P0 ;  /* 0x0000000506007c0c */ /* 0x001fe2000c7a1270 */
[----:B------:R-:W0:Y:S01]  /*19e10*/  LDCU UR5, c[0x0][0x39c] ;  /* 0x00007380ff0577ac */ /* 0x000e220008000800 */
[----:B------:R-:W-:Y:S01]  /*19e20*/  LEA.HI.X.SX32 R5, R2, R3, 0x1, P6 ;  /* 0x0000000302057211 */ /* 0x000fe200030f0eff */
[C---:B------:R-:W-:Y:S01]  /*19e30*/  IMAD R2, R17.reuse, 0x2, R2 ;  /* 0x0000000211027824 */ /* 0x040fe200078e0202 */
[----:B------:R-:W-:Y:S01]  /*19e40*/  LOP3.LUT R6, R0, 0x1d8, RZ, 0xfc, !PT ;  /* 0x000001d800067812 */ /* 0x000fe200078efcff */
[----:B------:R3:W-:Y:S03]  /*19e50*/  @P1 STG.E.U16 desc[UR20][R12.64], R18 ;  /* 0x000000120c001986 */ /* 0x0007e6000c101514 */
[----:B-1----:R-:W-:Y:S01]  /*19e60*/  ISETP.LT.AND P1, PT, R6, UR4, !P0 ;  /* 0x0000000406007c0c */ /* 0x002fe2000c721270 */
[----:B------:R1:W-:Y:S01]  /*19e70*/  @P2 STG.E.U16 desc[UR20][R4.64], R8 ;  /* 0x0000000804002986 */ /* 0x0003e2000c101514 */
[----:B------:R-:W-:Y:S01]  /*19e80*/  LEA R6, P2, R2, R16, 0x1 ;  /* 0x0000001002067211 */ /* 0x000fe200078408ff */
[----:B------:R-:W4:Y:S01]  /*19e90*/  LDCU UR4, c[0x0][0x39c] ;  /* 0x00007380ff0477ac */ /* 0x000f220008000800 */
[----:B--2---:R-:W-:-:S02]  /*19ea0*/  IMAD R14, R17, 0x2, R2 ;  /* 0x00000002110e7824 */ /* 0x004fc400078e0202 */
[----:B------:R-:W-:Y:S02]  /*19eb0*/  LEA.HI.X.SX32 R7, R2, R3, 0x1, P2 ;  /* 0x0000000302077211 */ /* 0x000fe400010f0eff */
[----:B---3--:R-:W-:Y:S02]  /*19ec0*/  PRMT R13, R8, 0x7632, R13 ;  /* 0x00007632080d7816 */ /* 0x008fe4000000000d */
[----:B------:R-:W-:Y:S02]  /*19ed0*/  LOP3.LUT R15, R0, 0x1da, RZ, 0xfc, !PT ;  /* 0x000001da000f7812 */ /* 0x000fe400078efcff */
[----:B------:R-:W-:Y:S01]  /*19ee0*/  LEA R12, P6, R14, R16, 0x1 ;  /* 0x000000100e0c7211 */ /* 0x000fe200078c08ff */
[----:B------:R2:W-:Y:S01]  /*19ef0*/  @P3 STG.E.U16 desc[UR20][R6.64], R13 ;  /* 0x0000000d06003986 */ /* 0x0005e2000c101514 */
[----:B0-----:R-:W-:Y:S01]  /*19f00*/  ISETP.LT.AND P2, PT, R15, UR5, !P0 ;  /* 0x000000050f007c0c */ /* 0x001fe2000c741270 */
[----:B------:R-:W0:Y:S01]  /*19f10*/  LDCU UR5, c[0x0][0x39c] ;  /* 0x00007380ff0577ac */ /* 0x000e220008000800 */
[----:B------:R-:W-:-:S02]  /*19f20*/  LOP3.LUT R2, R0, 0x1dc, RZ, 0xfc, !PT ;  /* 0x000001dc00027812 */ /* 0x000fc400078efcff */
[----:B-1----:R-:W-:Y:S02]  /*19f30*/  LOP3.LUT R5, R0, 0x1de, RZ, 0xfc, !PT ;  /* 0x000001de00057812 */ /* 0x002fe400078efcff */
[----:B----4-:R-:W-:Y:S01]  /*19f40*/  ISETP.LT.AND P3, PT, R2, UR6, !P0 ;  /* 0x0000000602007c0c */ /* 0x010fe2000c761270 */
[----:B------:R-:W1:Y:S01]  /*19f50*/  LDCU UR6, c[0x0][0x39c] ;  /* 0x00007380ff0677ac */ /* 0x000e620008000800 */
[----:B--2---:R-:W-:Y:S01]  /*19f60*/  LEA.HI.X.SX32 R13, R14, R3, 0x1, P6 ;  /* 0x000000030e0d7211 */ /* 0x004fe200030f0eff */
[----:B------:R-:W-:-:S04]  /*19f70*/  IMAD R14, R17, 0x2, R14 ;  /* 0x00000002110e7824 */ /* 0x000fc800078e020e */
[--C-:B------:R-:W-:Y:S01]  /*19f80*/  IMAD R2, R17, 0x2, R14.reuse ;  /* 0x0000000211027824 */ /* 0x100fe200078e020e */
[CC--:B------:R-:W-:Y:S01]  /*19f90*/  LEA R4, P6, R14.reuse, R16.reuse, 0x1 ;  /* 0x000000100e047211 */ /* 0x0c0fe200078c08ff */
[----:B------:R2:W-:Y:S01]  /*19fa0*/  @P4 STG.E.U16 desc[UR20][R12.64], R9 ;  /* 0x000000090c004986 */ /* 0x0005e2000c101514 */
[----:B------:R-:W-:Y:S01]  /*19fb0*/  ISETP.LT.AND P4, PT, R5, UR4, !P0 ;  /* 0x0000000405007c0c */ /* 0x000fe2000c781270 */
[----:B------:R-:W3:Y:S01]  /*19fc0*/  LDCU UR4, c[0x0][0x39c] ;  /* 0x00007380ff0477ac */ /* 0x000ee20008000800 */
[----:B------:R-:W-:Y:S02]  /*19fd0*/  LEA.HI.X.SX32 R5, R14, R3, 0x1, P6 ;  /* 0x000000030e057211 */ /* 0x000fe400030f0eff */
[----:B------:R-:W-:Y:S02]  /*19fe0*/  LEA R6, P6, R2, R16, 0x1 ;  /* 0x0000001002067211 */ /* 0x000fe400078c08ff */
[----:B------:R-:W-:Y:S02]  /*19ff0*/  PRMT R14, R9, 0x7632, R14 ;  /* 0x00007632090e7816 */ /* 0x000fe4000000000e */
[----:B------:R-:W-:-:S02]  /*1a000*/  LOP3.LUT R8, R0, 0x1e0, RZ, 0xfc, !PT ;  /* 0x000001e000087812 */ /* 0x000fc400078efcff */
[-C--:B------:R-:W-:Y:S01]  /*1a010*/  LEA.HI.X.SX32 R7, R2, R3.reuse, 0x1, P6 ;  /* 0x0000000302077211 */ /* 0x080fe200030f0eff */
[C---:B------:R-:W-:Y:S01]  /*1a020*/  IMAD R2, R17.reuse, 0x2, R2 ;  /* 0x0000000211027824 */ /* 0x040fe200078e0202 */
[----:B------:R4:W-:Y:S01]  /*1a030*/  @P5 STG.E.U16 desc[UR20][R4.64], R14 ;  /* 0x0000000e04005986 */ /* 0x0009e2000c101514 */
[----:B0-----:R-:W-:Y:S01]  /*1a040*/  ISETP.LT.AND P5, PT, R8, UR5, !P0 ;  /* 0x0000000508007c0c */ /* 0x001fe2000c7a1270 */
[----:B------:R-:W0:Y:S02]  /*1a050*/  LDCU UR5, c[0x0][0x39c] ;  /* 0x00007380ff0577ac */ /* 0x000e240008000800 */
[----:B------:R0:W-:Y:S01]  /*1a060*/  @P1 STG.E.U16 desc[UR20][R6.64], R10 ;  /* 0x0000000a06001986 */ /* 0x0001e2000c101514 */
[----:B------:R-:W-:Y:S01]  /*1a070*/  LEA R8, P1, R2, R16, 0x1 ;  /* 0x0000001002087211 */ /* 0x000fe200078208ff */
[----:B--2---:R-:W-:Y:S01]  /*1a080*/  IMAD R12, R17, 0x2, R2 ;  /* 0x00000002110c7824 */ /* 0x004fe200078e0202 */
[----:B------:R-:W-:Y:S02]  /*1a090*/  LOP3.LUT R13, R0, 0x1e2, RZ, 0xfc, !PT ;  /* 0x000001e2000d7812 */ /* 0x000fe400078efcff */
[----:B------:R-:W-:-:S02]  /*1a0a0*/  LEA.HI.X.SX32 R9, R2, R3, 0x1, P1 ;  /* 0x0000000302097211 */ /* 0x000fc400008f0eff */
[----:B----4-:R-:W-:Y:S02]  /*1a0b0*/  PRMT R5, R10, 0x7632, R5 ;  /* 0x000076320a057816 */ /* 0x010fe40000000005 */
[----:B------:R-:W-:Y:S02]  /*1a0c0*/  LEA R4, P6, R12, R16, 0x1 ;  /* 0x000000100c047211 */ /* 0x000fe400078c08ff */
[----:B---3--:R-:W-:Y:S01]  /*1a0d0*/  ISETP.LT.AND P1, PT, R13, UR4, !P0 ;  /* 0x000000040d007c0c */ /* 0x008fe2000c721270 */
[----:B------:R2:W-:Y:S01]  /*1a0e0*/  @P2 STG.E.U16 desc[UR20][R8.64], R5 ;  /* 0x0000000508002986 */ /* 0x0005e2000c101514 */
[----:B------:R-:W3:Y:S01]  /*1a0f0*/  LDCU UR4, c[0x0][0x39c] ;  /* 0x00007380ff0477ac */ /* 0x000ee20008000800 */
[C---:B------:R-:W-:Y:S02]  /*1a100*/  LOP3.LUT R2, R0.reuse, 0x1e4, RZ, 0xfc, !PT ;  /* 0x000001e400027812 */ /* 0x040fe400078efcff */
[----:B0-----:R-:W-:Y:S02]  /*1a110*/  LOP3.LUT R7, R0, 0x1e6, RZ, 0xfc, !PT ;  /* 0x000001e600077812 */ /* 0x001fe400078efcff */
[----:B-1----:R-:W-:Y:S01]  /*1a120*/  ISETP.LT.AND P2, PT, R2, UR6, !P0 ;  /* 0x0000000602007c0c */ /* 0x002fe2000c741270 */
[----:B------:R-:W0:Y:S01]  /*1a130*/  LDCU UR6, c[0x0][0x39c] ;  /* 0x00007380ff0677ac */ /* 0x000e220008000800 */
[----:B--2---:R-:W-:Y:S01]  /*1a140*/  LEA.HI.X.SX32 R5, R12, R3, 0x1, P6 ;  /* 0x000000030c057211 */ /* 0x004fe200030f0eff */
[----:B------:R-:W-:-:S04]  /*1a150*/  IMAD R12, R17, 0x2, R12 ;  /* 0x00000002110c7824 */ /* 0x000fc800078e020c */
[----:B------:R1:W-:Y:S01]  /*1a160*/  @P3 STG.E.U16 desc[UR20][R4.64], R11 ;  /* 0x0000000b04003986 */ /* 0x0003e2000c101514 */
[CC--:B------:R-:W-:Y:S01]  /*1a170*/  LEA R6, P6, R12.reuse, R16.reuse, 0x1 ;  /* 0x000000100c067211 */ /* 0x0c0fe200078c08ff */
[----:B------:R-:W-:Y:S01]  /*1a180*/  IMAD R2, R17, 0x2, R12 ;  /* 0x0000000211027824 */ /* 0x000fe200078e020c */
[----:B------:R-:W-:Y:S01]  /*1a190*/  ISETP.LT.AND P3, PT, R7, UR5, !P0 ;  /* 0x0000000507007c0c */ /* 0x000fe2000c761270 */
[----:B------:R-:W2:Y:S01]  /*1a1a0*/  LDCU UR5, c[0x0][0x39c] ;  /* 0x00007380ff0577ac */ /* 0x000ea20008000800 */
[----:B------:R-:W-:Y:S02]  /*1a1b0*/  LEA.HI.X.SX32 R7, R12, R3, 0x1, P6 ;  /* 0x000000030c077211 */ /* 0x000fe400030f0eff */
[----:B------:R-:W-:Y:S02]  /*1a1c0*/  LEA R8, P6, R2, R16, 0x1 ;  /* 0x0000001002087211 */ /* 0x000fe400078c08ff */
[----:B------:R-:W-:Y:S02]  /*1a1d0*/  LOP3.LUT R10, R0, 0x1e8, RZ, 0xfc, !PT ;  /* 0x000001e8000a7812 */ /* 0x000fe400078efcff */
[----:B-1----:R-:W-:-:S02]  /*1a1e0*/  PRMT R5, R11, 0x7632, R5 ;  /* 0x000076320b057816 */ /* 0x002fc40000000005 */
[----:B------:R-:W-:Y:S01]  /*1a1f0*/  LEA.HI.X.SX32 R9, R2, R3, 0x1, P6 ;  /* 0x0000000302097211 */ /* 0x000fe200030f0eff */
[C---:B------:R-:W-:Y:S02]  /*1a200*/  IMAD R2, R17.reuse, 0x2, R2 ;  /* 0x0000000211027824 */ /* 0x040fe400078e0202 */
[----:B------:R1:W-:Y:S01]  /*1a210*/  @P4 STG.E.U16 desc[UR20][R6.64], R5 ;  /* 0x0000000506004986 */ /* 0x0003e2000c101514 */
[----:B---3--:R-:W-:Y:S01]  /*1a220*/  ISETP.LT.AND P4, PT, R10, UR4, !P0 ;  /* 0x000000040a007c0c */ /* 0x008fe2000c781270 */
[----:B------:R-:W3:Y:S02]  /*1a230*/  LDCU UR4, c[0x0][0x39c] ;  /* 0x00007380ff0477ac */ /* 0x000ee40008000800 */
[----:B------:R4:W-:Y:S01]  /*1a240*/  @P5 STG.E.U16 desc[UR20][R8.64], R36 ;  /* 0x0000002408005986 */ /* 0x0009e2000c101514 */
[----:B------:R-:W-:Y:S01]  /*1a250*/  LEA R4, P5, R2, R16, 0x1 ;  /* 0x0000001002047211 */ /* 0x000fe200078a08ff */
[----:B------:R-:W-:Y:S01]  /*1a260*/  IMAD R12, R17, 0x2, R2 ;  /* 0x00000002110c7824 */ /* 0x000fe200078e0202 */
[----:B------:R-:W-:-:S02]  /*1a270*/  LOP3.LUT R10, R0, 0x1ea, RZ, 0xfc, !PT ;  /* 0x000001ea000a7812 */ /* 0x000fc400078efcff */
[-C--:B-1----:R-:W-:Y:S02]  /*1a280*/  LEA.HI.X.SX32 R5, R2, R3.reuse, 0x1, P5 ;  /* 0x0000000302057211 */ /* 0x082fe400028f0eff */
[----:B------:R-:W-:Y:S02]  /*1a290*/  PRMT R7, R36, 0x7632, R7 ;  /* 0x0000763224077816 */ /* 0x000fe40000000007 */
[----:B--2---:R-:W-:Y:S01]  /*1a2a0*/  ISETP.LT.AND P5, PT, R10, UR5, !P0 ;  /* 0x000000050a007c0c */ /* 0x004fe2000c7a1270 */
[----:B------:R-:W1:Y:S01]  /*1a2b0*/  LDCU UR5, c[0x0][0x39c] ;  /* 0x00007380ff0577ac */ /* 0x000e620008000800 */
[-C--:B------:R-:W-:Y:S02]  /*1a2c0*/  LEA R10, P6, R12, R16.reuse, 0x1 ;  /* 0x000000100c0a7211 */ /* 0x080fe400078c08ff */
[----:B------:R-:W-:Y:S01]  /*1a2d0*/  LOP3.LUT R2, R0, 0x1ec, RZ, 0xfc, !PT ;  /* 0x000001ec00027812 */ /* 0x000fe200078efcff */
[----:B------:R-:W-:Y:S01]  /*1a2e0*/  @P1 STG.E.U16 desc[UR20][R4.64], R7 ;  /* 0x0000000704001986 */ /* 0x000fe2000c101514 */
[-C--:B------:R-:W-:Y:S01]  /*1a2f0*/  LEA.HI.X.SX32 R11, R12, R3.reuse, 0x1, P6 ;  /* 0x000000030c0b7211 */ /* 0x080fe200030f0eff */
[C---:B------:R-:W-:Y:S01]  /*1a300*/  IMAD R12, R17.reuse, 0x2, R12 ;  /* 0x00000002110c7824 */ /* 0x040fe200078e020c */
[----:B0-----:R-:W-:Y:S01]  /*1a310*/  ISETP.LT.AND P1, PT, R2, UR6, !P0 ;  /* 0x0000000602007c0c */ /* 0x001fe2000c721270 */
[----:B------:R-:W0:Y:S01]  /*1a320*/  LDS.128 R4, [R151+UR11+0x800] ;  /* 0x0008000b97047984 */ /* 0x000e220008000c00 */
[----:B------:R-:W-:Y:S01]  /*1a330*/  LOP3.LUT R2, R0, 0x1ee, RZ, 0xfc, !PT ;  /* 0x000001ee00027812 */ /* 0x000fe200078efcff */
[----:B------:R-:W2:Y:S02]  /*1a340*/  LDCU UR6, c[0x0][0x39c] ;  /* 0x00007380ff0677ac */ /* 0x000ea40008000800 */
[----:B------:R1:W-:Y:S01]  /*1a350*/  @P2 STG.E.U16 desc[UR20][R10.64], R37 ;  /* 0x000000250a002986 */ /* 0x0003e2000c101514 */
[----:B---3--:R-:W-:Y:S01]  /*1a360*/  ISETP.LT.AND P2, PT, R2, UR4, !P0 ;  /* 0x0000000402007c0c */ /* 0x008fe2000c741270 */
[----:B------:R-:W-:Y:S01]  /*1a370*/  IMAD R2, R17, 0x2, R12 ;  /* 0x0000000211027824 */ /* 0x000fe200078e020c */
[C---:B----4-:R-:W-:Y:S01]  /*1a380*/  LEA R8, P6, R12.reuse, R16, 0x1 ;  /* 0x000000100c087211 */ /* 0x050fe200078c08ff */
[----:B------:R-:W3:Y:S03]  /*1a390*/  LDCU UR4, c[0x0][0x39c] ;  /* 0x00007380ff0477ac */ /* 0x000ee60008000800 */
[----:B------:R-:W-:-:S02]  /*1a3a0*/  LEA.HI.X.SX32 R9, R12, R3, 0x1, P6 ;  /* 0x000000030c097211 */ /* 0x000fc400030f0eff */
[CC--:B------:R-:W-:Y:S02]  /*1a3b0*/  LEA R12, P6, R2.reuse, R16.reuse, 0x1 ;  /* 0x00000010020c7211 */ /* 0x0c0fe400078c08ff */
[----:B-1----:R-:W-:Y:S02]  /*1a3c0*/  PRMT R11, R37, 0x7632, R11 ;  /* 0x00007632250b7816 */ /* 0x002fe4000000000b */
[----:B------:R-:W-:Y:S01]  /*1a3d0*/  LEA.HI.X.SX32 R13, R2, R3, 0x1, P6 ;  /* 0x00000003020d7211 */ /* 0x000fe200030f0eff */
[C---:B------:R-:W-:Y:S01]  /*1a3e0*/  IMAD R2, R17.reuse, 0x2, R2 ;  /* 0x0000000211027824 */ /* 0x040fe200078e0202 */
[----:B------:R-:W-:Y:S01]  /*1a3f0*/  LOP3.LUT R14, R0, 0x1f0, RZ, 0xfc, !PT ;  /* 0x000001f0000e7812 */ /* 0x000fe200078efcff */
[----:B------:R1:W-:Y:S03]  /*1a400*/  @P3 STG.E.U16 desc[UR20][R8.64], R11 ;  /* 0x0000000b08003986 */ /* 0x0003e6000c101514 */
[----:B------:R-:W-:Y:S01]  /*1a410*/  ISETP.LT.AND P3, PT, R14, UR5, !P0 ;  /* 0x000000050e007c0c */ /* 0x000fe2000c761270 */
[----:B------:R4:W-:Y:S01]  /*1a420*/  @P4 STG.E.U16 desc[UR20][R12.64], R38 ;  /* 0x000000260c004986 */ /* 0x0009e2000c101514 */
[----:B------:R-:W-:Y:S01]  /*1a430*/  LEA R10, P4, R2, R16, 0x1 ;  /* 0x00000010020a7211 */ /* 0x000fe200078808ff */
[----:B------:R-:W0:Y:S01]  /*1a440*/  LDCU UR5, c[0x0][0x39c] ;  /* 0x00007380ff0577ac */ /* 0x000e220008000800 */
[----:B------:R-:W-:-:S02]  /*1a450*/  IMAD R14, R17, 0x2, R2 ;  /* 0x00000002110e7824 */ /* 0x000fc400078e0202 */
[----:B-1----:R-:W-:Y:S02]  /*1a460*/  LEA.HI.X.SX32 R11, R2, R3, 0x1, P4 ;  /* 0x00000003020b7211 */ /* 0x002fe400020f0eff */
[----:B------:R-:W-:Y:S02]  /*1a470*/  PRMT R9, R38, 0x7632, R9 ;  /* 0x0000763226097816 */ /* 0x000fe40000000009 */
[----:B------:R-:W-:-:S03]  /*1a480*/  LEA R8, P6, R14, R16, 0x1 ;  /* 0x000000100e087211 */ /* 0x000fc600078c08ff */
[----:B------:R1:W-:Y:S01]  /*1a490*/  @P5 STG.E.U16 desc[UR20][R10.64], R9 ;  /* 0x000000090a005986 */ /* 0x0003e2000c101514 */
[C---:B------:R-:W-:Y:S02]  /*1a4a0*/  LOP3.LUT R2, R0.reuse, 0x1f4, RZ, 0xfc, !PT ;  /* 0x000001f400027812 */ /* 0x040fe400078efcff */
[----:B------:R-:W-:Y:S02]  /*1a4b0*/  LOP3.LUT R15, R0, 0x1f2, RZ, 0xfc, !PT ;  /* 0x000001f2000f7812 */ /* 0x000fe400078efcff */
[----:B--2---:R-:W-:Y:S01]  /*1a4c0*/  ISETP.LT.AND P5, PT, R2, UR6, !P0 ;  /* 0x0000000602007c0c */ /* 0x004fe2000c7a1270 */
[----:B------:R-:W2:Y:S01]  /*1a4d0*/  LDCU UR6, c[0x0][0x39c] ;  /* 0x00007380ff0677ac */ /* 0x000ea20008000800 */
[----:B----4-:R-:W-:Y:S02]  /*1a4e0*/  LOP3.LUT R13, R0, 0x1f6, RZ, 0xfc, !PT ;  /* 0x000001f6000d7812 */ /* 0x010fe400078efcff */
[-C--:B-1----:R-:W-:Y:S01]  /*1a4f0*/  LEA.HI.X.SX32 R9, R14, R3.reuse, 0x1, P6 ;  /* 0x000000030e097211 */ /* 0x082fe200030f0eff */
[----:B------:R-:W-:Y:S01]  /*1a500*/  IMAD R14, R17, 0x2, R14 ;  /* 0x00000002110e7824 */ /* 0x000fe200078e020e */
[----:B---3--:R-:W-:Y:S01]  /*1a510*/  ISETP.LT.AND P4, PT, R15, UR4, !P0 ;  /* 0x000000040f007c0c */ /* 0x008fe2000c781270 */
[----:B------:R-:W1:Y:S02]  /*1a520*/  LDCU UR4, c[0x0][0x39c] ;  /* 0x00007380ff0477ac */ /* 0x000e640008000800 */
[----:B------:R-:W-:Y:S01]  /*1a530*/  IMAD R2, R17, 0x2, R14 ;  /* 0x0000000211027824 */ /* 0x000fe200078e020e */
[CC--:B------:R-:W-:Y:S01]  /*1a540*/  LEA R12, P6, R14.reuse, R16.reuse, 0x1 ;  /* 0x000000100e0c7211 */ /* 0x0c0fe200078c08ff */
[----:B------:R3:W-:Y:S01]  /*1a550*/  @P1 STG.E.U16 desc[UR20][R8.64], R39 ;  /* 0x0000002708001986 */ /* 0x0007e2000c101514 */
[----:B0-----:R-:W-:Y:S01]  /*1a560*/  ISETP.LT.AND P1, PT, R13, UR5, !P0 ;  /* 0x000000050d007c0c */ /* 0x001fe2000c721270 */
[----:B------:R-:W0:Y:S01]  /*1a570*/  LDCU UR5, c[0x0][0x39c] ;  /* 0x00007380ff0577ac */ /* 0x000e220008000800 */
[----:B------:R-:W-:Y:S01]  /*1a580*/  LEA.HI.X.SX32 R13, R14, R3, 0x1, P6 ;  /* 0x000000030e0d7211 */ /* 0x000fe200030f0eff */
[----:B------:R-:W-:Y:S01]  /*1a590*/  IMAD R14, R17, 0x2, R2 ;  /* 0x00000002110e7824 */ /* 0x000fe200078e0202 */
[----:B------:R-:W-:-:S04]  /*1a5a0*/  LEA R10, P6, R2, R16, 0x1 ;  /* 0x00000010020a7211 */ /* 0x000fc800078c08ff */
[----:B------:R-:W-:Y:S01]  /*1a5b0*/  LEA.HI.X.SX32 R11, R2, R3, 0x1, P6 ;  /* 0x00000003020b7211 */ /* 0x000fe200030f0eff */
[----:B------:R-:W-:Y:S01]  /*1a5c0*/  IMAD R2, R17, 0x2, R14 ;  /* 0x0000000211027824 */ /* 0x000fe200078e020e */
[----:B---3--:R-:W-:-:S03]  /*1a5d0*/  PRMT R9, R39, 0x7632, R9 ;  /* 0x0000763227097816 */ /* 0x008fc60000000009 */
[C---:B------:R-:W-:Y:S02]  /*1a5e0*/  IMAD R18, R17.reuse, 0x2, R2 ;  /* 0x0000000211127824 */ /* 0x040fe400078e0202 */
[----:B------:R3:W-:Y:S04]  /*1a5f0*/  @P2 STG.E.U16 desc[UR20][R12.64], R9 ;  /* 0x000000090c002986 */ /* 0x0007e8000c101514 */
[----:B------:R4:W-:Y:S01]  /*1a600*/  @P3 STG.E.U16 desc[UR20][R10.64], R4 ;  /* 0x000000040a003986 */ /* 0x0009e2000c101514 */
[----:B------:R-:W-:Y:S01]  /*1a610*/  LEA R8, P3, R14, R16, 0x1 ;  /* 0x000000100e087211 */ /* 0x000fe200078608ff */
[C---:B------:R-:W-:Y:S01]  /*1a620*/  IMAD R20, R17.reuse, 0x2, R18 ;  /* 0x0000000211147824 */ /* 0x040fe200078e0212 */
[----:B------:R-:W-:Y:S02]  /*1a630*/  LOP3.LUT R15, R0, 0x1f8, RZ, 0xfc, !PT ;  /* 0x000001f8000f7812 */ /* 0x000fe400078efcff */
[----:B---3--:R-:W-:Y:S01]  /*1a640*/  LEA.HI.X.SX32 R9, R14, R3, 0x1, P3 ;  /* 0x000000030e097211 */ /* 0x008fe200018f0eff */
[----:B------:R-:W-:Y:S01]  /*1a650*/  IMAD R22, R17, 0x2, R20 ;  /* 0x0000000211167824 */ /* 0x000fe200078e0214 */
[----:B----4-:R-:W-:-:S02]  /*1a660*/  PRMT R11, R4, 0x7632, R11 ;  /* 0x00007632040b7816 */ /* 0x010fc4000000000b */
[----:B-1----:R-:W-:Y:S01]  /*1a670*/  ISETP.LT.AND P2, PT, R15, UR4, !P0 ;  /* 0x000000040f007c0c */ /* 0x002fe2000c741270 */
[----:B------:R-:W1:Y:S02]  /*1a680*/  LDCU UR4, c[0x0][0x39c] ;  /* 0x00007380ff0477ac */ /* 0x000e640008000800 */
[----:B------:R3:W-:Y:S01]  /*1a690*/  @P4 STG.E.U16 desc[UR20][R8.64], R11 ;  /* 0x0000000b08004986 */ /* 0x0007e2000c101514 */
[----:B------:R-:W-:Y:S01]  /*1a6a0*/  LEA R10, P4, R2, R16, 0x1 ;  /* 0x00000010020a7211 */ /* 0x000fe200078808ff */
[----:B------:R-:W-:Y:S01]  /*1a6b0*/  IMAD R4, R17, 0x2, R22 ;  /* 0x0000000211047824 */ /* 0x000fe200078e0216 */
[----:B------:R-:W-:-:S03]  /*1a6c0*/  LOP3.LUT R15, R0, 0x1fa, RZ, 0xfc, !PT ;  /* 0x000001fa000f7812 */ /* 0x000fc600078efcff */
[----:B------:R-:W-:Y:S01]  /*1a6d0*/  IMAD R17, R17, 0x2, R4 ;  /* 0x0000000211117824 */ /* 0x000fe200078e0204 */
[----:B0-----:R-:W-:Y:S02]  /*1a6e0*/  ISETP.LT.AND P3, PT, R15, UR5, !P0 ;  /* 0x000000050f007c0c */ /* 0x001fe4000c761270 */
[-C--:B---3--:R-:W-:Y:S02]  /*1a6f0*/  LEA.HI.X.SX32 R11, R2, R3.reuse, 0x1, P4 ;  /* 0x00000003020b7211 */ /* 0x088fe400020f0eff */
[-C--:B------:R-:W-:Y:S02]  /*1a700*/  LEA R14, P4, R20, R16.reuse, 0x1 ;  /* 0x00000010140e7211 */ /* 0x080fe400078808ff */
[-C--:B------:R-:W-:Y:S02]  /*1a710*/  LEA R12, P6, R18, R16.reuse, 0x1 ;  /* 0x00000010120c7211 */ /* 0x080fe400078c08ff */
[----:B------:R-:W-:Y:S02]  /*1a720*/  LEA.HI.X.SX32 R15, R20, R3, 0x1, P4 ;  /* 0x00000003140f7211 */ /* 0x000fe400020f0eff */
[----:B------:R-:W-:-:S02]  /*1a730*/  LEA R8, P4, R17, R16, 0x1 ;  /* 0x0000001011087211 */ /* 0x000fc400078808ff */
[C---:B------:R-:W-:Y:S02]  /*1a740*/  LOP3.LUT R21, R0.reuse, 0x1fe, RZ, 0xfc, !PT ;  /* 0x000001fe00157812 */ /* 0x040fe400078efcff */
[----:B------:R-:W-:Y:S02]  /*1a750*/  LOP3.LUT R0, R0, 0x1fc, RZ, 0xfc, !PT ;  /* 0x000001fc00007812 */ /* 0x000fe400078efcff */
[-C--:B------:R-:W-:Y:S02]  /*1a760*/  LEA.HI.X.SX32 R13, R18, R3.reuse, 0x1, P6 ;  /* 0x00000003120d7211 */ /* 0x080fe400030f0eff */
[----:B------:R-:W-:Y:S02]  /*1a770*/  LEA.HI.X.SX32 R9, R17, R3, 0x1, P4 ;  /* 0x0000000311097211 */ /* 0x000fe400020f0eff */
[----:B------:R-:W-:Y:S02]  /*1a780*/  LEA R18, P6, R22, R16, 0x1 ;  /* 0x0000001016127211 */ /* 0x000fe400078c08ff */
[----:B--2---:R-:W-:-:S02]  /*1a790*/  ISETP.LT.AND P4, PT, R21, UR6, !P0 ;  /* 0x0000000615007c0c */ /* 0x004fc4000c781270 */
[----:B-1----:R-:W-:Y:S02]  /*1a7a0*/  ISETP.LT.AND P0, PT, R0, UR4, !P0 ;  /* 0x0000000400007c0c */ /* 0x002fe4000c701270 */
[-C--:B------:R-:W-:Y:S02]  /*1a7b0*/  LEA.HI.X.SX32 R19, R22, R3.reuse, 0x1, P6 ;  /* 0x0000000316137211 */ /* 0x080fe400030f0eff */
[----:B------:R-:W-:Y:S02]  /*1a7c0*/  LEA R16, P6, R4, R16, 0x1 ;  /* 0x0000001004107211 */ /* 0x000fe400078c08ff */
[----:B------:R-:W-:Y:S02]  /*1a7d0*/  PRMT R0, R5, 0x7632, R0 ;  /* 0x0000763205007816 */ /* 0x000fe40000000000 */
[----:B------:R-:W-:Y:S01]  /*1a7e0*/  PRMT R2, R6, 0x7632, R2 ;  /* 0x0000763206027816 */ /* 0x000fe20000000002 */
[----:B------:R0:W-:Y:S01]  /*1a7f0*/  @P5 STG.E.U16 desc[UR20][R10.64], R5 ;  /* 0x000000050a005986 */ /* 0x0001e2000c101514 */
[----:B------:R-:W-:-:S02]  /*1a800*/  LEA.HI.X.SX32 R17, R4, R3, 0x1, P6 ;  /* 0x0000000304117211 */ /* 0x000fc400030f0eff */
[----:B------:R-:W-:Y:S01]  /*1a810*/  PRMT R4, R7, 0x7632, R4 ;  /* 0x0000763207047816 */ /* 0x000fe20000000004 */
[----:B------:R0:W-:Y:S04]  /*1a820*/  @P1 STG.E.U16 desc[UR20][R12.64], R0 ;  /* 0x000000000c001986 */ /* 0x0001e8000c101514 */
[----:B------:R0:W-:Y:S04]  /*1a830*/  @P2 STG.E.U16 desc[UR20][R14.64], R6 ;  /* 0x000000060e002986 */ /* 0x0001e8000c101514 */
[----:B------:R0:W-:Y:S04]  /*1a840*/  @P3 STG.E.U16 desc[UR20][R18.64], R2 ;  /* 0x0000000212003986 */ /* 0x0001e8000c101514 */
[----:B------:R0:W-:Y:S04]  /*1a850*/  @P0 STG.E.U16 desc[UR20][R16.64], R7 ;  /* 0x0000000710000986 */ /* 0x0001e8000c101514 */
[----:B------:R0:W-:Y:S01]  /*1a860*/  @P4 STG.E.U16 desc[UR20][R8.64], R4 ;  /* 0x0000000408004986 */ /* 0x0001e2000c101514 */
[----:B------:R-:W-:Y:S06]  /*1a870*/  BAR.SYNC.DEFER_BLOCKING 0x0 ;  /* 0x0000000000007b1d */ /* 0x000fec0000010000 */
[----:B------:R-:W-:Y:S05]  /*1a880*/  BRA.U UP0, `(.L_x_13) ;  /* 0x0000000100a07547 */ /* 0x000fea000b800000 */
[----:B------:R-:W1:Y:S01]  /*1a890*/  S2UR UR5, SR_CgaCtaId ;  /* 0x00000000000579c3 */ /* 0x000e620000008800 */
[----:B------:R-:W-:Y:S01]  /*1a8a0*/  NOP ;  /* 0x0000000000007918 */ /* 0x000fe20000000000 */
[----:B------:R-:W-:Y:S01]  /*1a8b0*/  UMOV UR4, 0x50 ;  /* 0x0000005000047882 */ /* 0x000fe20000000000 */
[----:B0-----:R-:W-:Y:S02]  /*1a8c0*/  IMAD.U32 R0, RZ, RZ, UR10 ;  /* 0x0000000aff007e24 */ /* 0x001fe4000f8e00ff */
[----:B------:R-:W-:Y:S02]  /*1a8d0*/  IMAD.MOV.U32 R3, RZ, RZ, 0xff ;  /* 0x000000ffff037424 */ /* 0x000fe400078e00ff */
[----:B------:R-:W-:Y:S01]  /*1a8e0*/  IMAD.MOV.U32 R7, RZ, RZ, 0x1 ;  /* 0x00000001ff077424 */ /* 0x000fe200078e00ff */
[----:B------:R-:W-:-:S04]  /*1a8f0*/  LOP3.LUT R0, R0, 0xffff, RZ, 0xc0, !PT ;  /* 0x0000ffff00007812 */ /* 0x000fc800078ec0ff */
[----:B------:R-:W-:-:S05]  /*1a900*/  SHF.R.U32.HI R0, RZ, 0x5, R0 ;  /* 0x00000005ff007819 */ /* 0x000fca0000011600 */
[----:B------:R-:W-:Y:S01]  /*1a910*/  VIADD R2, R0, 0x10 ;  /* 0x0000001000027836 */ /* 0x000fe20000000000 */
[----:B------:R-:W-:Y:S01]  /*1a920*/  SHF.L.U32 R0, R3, R0, RZ ;  /* 0x0000000003007219 */ /* 0x000fe200000006ff */
[----:B-1----:R-:W-:-:S03]  /*1a930*/  ULEA UR6, UR5, UR4, 0x18 ;  /* 0x0000000405067291 */ /* 0x002fc6000f8ec0ff */
[----:B------:R-:W-:-:S04]  /*1a940*/  SHF.L.U32 R3, R7, R2, RZ ;  /* 0x0000000207037219 */ /* 0x000fc800000006ff */
[----:B------:R-:W-:Y:S02]  /*1a950*/  LOP3.LUT R0, R3, R0, RZ, 0xfc, !PT ;  /* 0x0000000003007212 */ /* 0x000fe400078efcff */
[----:B------:R-:W0:Y:S02]  /*1a960*/  LDS R5, [UR6] ;  /* 0x00000006ff057984 */ /* 0x000e240008000800 */
[C---:B------:R-:W-:Y:S02]  /*1a970*/  LOP3.LUT R2, R0.reuse, 0xffff, RZ, 0xc0, !PT ;  /* 0x0000ffff00027812 */ /* 0x040fe400078ec0ff */
[----:B0-----:R-:W-:-:S04]  /*1a980*/  LOP3.LUT R3, R0, 0xffff, R5, 0x80, !PT ;  /* 0x0000ffff00037812 */ /* 0x001fc800078e8005 */
[----:B------:R-:W-:-:S13]  /*1a990*/  ISETP.NE.AND P0, PT, R3, R2, PT ;  /* 0x000000020300720c */ /* 0x000fda0003f05270 */
[----:B------:R-:W-:Y:S05]  /*1a9a0*/  @P0 BRA `(.L_x_14) ;  /* 0x0000000000500947 */ /* 0x000fea0003800000 */
[----:B------:R-:W-:Y:S02]  /*1a9b0*/  SHF.R.U32.HI R5, RZ, 0x10, R5 ;  /* 0x00000010ff057819 */ /* 0x000fe40000011605 */
[----:B------:R-:W-:-:S04]  /*1a9c0*/  SHF.R.U32.HI R2, RZ, 0x10, R0 ;  /* 0x00000010ff027819 */ /* 0x000fc80000011600 */
[----:B------:R-:W-:-:S04]  /*1a9d0*/  LOP3.LUT R5, R5, R2, RZ, 0xc0, !PT ;  /* 0x0000000205057212 */ /* 0x000fc800078ec0ff */
[----:B------:R-:W-:-:S13]  /*1a9e0*/  ISETP.NE.AND P0, PT, R5, R2, PT ;  /* 0x000000020500720c */ /* 0x000fda0003f05270 */
[----:B------:R-:W-:Y:S05]  /*1a9f0*/  @P0 BRA `(.L_x_15) ;  /* 0x0000000000300947 */ /* 0x000fea0003800000 */
[----:B------:R-:W-:Y:S01]  /*1aa00*/  R2UR UR4, R0 ;  /* 0x00000000000472ca */ /* 0x000fe200000e0000 */
[----:B------:R-:W-:Y:S01]  /*1aa10*/  VOTEU.ANY UR5, UPT, PT ;  /* 0x0000000000057886 */ /* 0x000fe200038e0100 */
[----:B------:R-:W0:Y:S01]  /*1aa20*/  S2R R0, SR_LANEID ;  /* 0x0000000000007919 */ /* 0x000e220000000000 */
[----:B------:R-:W-:-:S10]  /*1aa30*/  UFLO.U32 UR5, UR5 ;  /* 0x00000005000572bd */ /* 0x000fd400080e0000 */
[----:B------:R-:W-:-:S06]  /*1aa40*/  ULOP3.LUT UR4, URZ, UR4, URZ, 0x33, !UPT ;  /* 0x00000004ff047292 */ /* 0x000fcc000f8e33ff */
[----:B------:R-:W-:-:S04]  /*1aa50*/  IMAD.U32 R2, RZ, RZ, UR4 ;  /* 0x00000004ff027e24 */ /* 0x000fc8000f8e00ff */
[----:B------:R-:W1:Y:S02]  /*1aa60*/  REDUX UR7, R2 ;  /* 0x00000000020773c4 */ /* 0x000e640000000000 */
[----:B------:R2:W-:Y:S01]  /*1aa70*/  UTCATOMSWS.AND URZ, UR4 ;  /* 0x0000000400ff79e3 */ /* 0x0005e20008000000 */
[----:B0-----:R-:W-:Y:S01]  /*1aa80*/  ISETP.EQ.U32.AND P0, PT, R0, UR5, PT ;  /* 0x0000000500007c0c */ /* 0x001fe2000bf02070 */
[----:B-1----:R-:W-:-:S12]  /*1aa90*/  IMAD.U32 R0, RZ, RZ, UR7 ;  /* 0x00000007ff007e24 */ /* 0x002fd8000f8e00ff */
[----:B------:R2:W-:Y:S01]  /*1aaa0*/  @P0 ATOMS.AND RZ, [UR6], R0 ;  /* 0x00000000ffff098c */ /* 0x0005e2000a800006 */
[----:B------:R-:W-:Y:S05]  /*1aab0*/  BRA `(.L_x_13) ;  /* 0x0000000000147947 */ /* 0x000fea0003800000 */
.L_x_15:
[----:B------:R-:W-:-:S07]  /*1aac0*/  MOV R2, 0x1aae0 ;  /* 0x0001aae000027802 */ /* 0x000fce0000000f00 */
[----:B------:R-:W-:Y:S05]  /*1aad0*/  CALL.REL.NOINC `($__internal_0_$__cuda_sm10x_tcgen05_guardrail_trap_col_being_dealloced_not_returned_by_alloc) ;  /* 0x0000000000387944 */ /* 0x000fea0003c00000 */
[----:B------:R-:W-:Y:S05]  /*1aae0*/  BRA `(.L_x_13) ;  /* 0x0000000000087947 */ /* 0x000fea0003800000 */
.L_x_14:
[----:B------:R-:W-:-:S07]  /*1aaf0*/  MOV R2, 0x1ab10 ;  /* 0x0001ab1000027802 */ /* 0x000fce0000000f00 */
[----:B------:R-:W-:Y:S05]  /*1ab00*/  CALL.REL.NOINC `($__internal_2_$__cuda_sm10x_tcgen05_guardrail_trap_unallocated_columns_being_dealloced) ;  /* 0x0000000000447944 */ /* 0x000fea0003c00000 */
.L_x_13:
[----:B------:R-:W-:Y:S01]  /*1ab10*/  NOP ;  /* 0x0000000000007918 */ /* 0x000fe20000000000 */
[----:B--2---:R-:W-:Y:S05]  /*1ab20*/  EXIT ;  /* 0x000000000000794d */ /* 0x004fea0003800000 */
.L_x_8:
[----:B-----5:R2:W-:Y:S04]  /*1ab30*/  STL [R1+0x264], R0 ;  /* 0x0002640001007387 */ /* 0x0205e80000100800 */
[----:B--2---:R-:W2:Y:S02]  /*1ab40*/  LDL R0, [R1+0x200] ;  /* 0x0002000001007983 */ /* 0x004ea40000100800 */
[----:B--2---:R2:W3:Y:S02]  /*1ab50*/  SYNCS.PHASECHK.TRANS64.TRYWAIT P2, [UR13], R0 ;  /* 0x00000000ff0075a7 */ /* 0x0044e4000804110d */
[----:B--2---:R2:W5:Y:S02]  /*1ab60*/  LDL.LU R0, [R1+0x264] ;  /* 0x0002640001007983 */ /* 0x0045640000300800 */
[----:B--23--:R-:W-:Y:S05]  /*1ab70*/  @!P2 BRA `(.L_x_8) ;  /* 0xfffffffc00eca947 */ /* 0x00cfea000383ffff */
[----:B------:R-:W-:Y:S05]  /*1ab80*/  BRA `(.L_x_16) ;  /* 0xffffff2800347947 */ /* 0x000fea000383ffff */
.L_x_12:
[----:B------:R-:W0:Y:S02]  /*1ab90*/  SYNCS.PHASECHK.TRANS64.TRYWAIT P0, [UR13], R2 ;  /* 0x00000002ff0075a7 */ /* 0x000e24000800110d */
[----:B0-----:R-:W-:Y:S05]  /*1aba0*/  @!P0 BRA `(.L_x_12) ;  /* 0xfffffffc00f88947 */ /* 0x001fea000383ffff */
[----:B------:R-:W-:Y:S05]  /*1abb0*/  BRA `(.L_x_11) ;  /* 0xffffff6800987947 */ /* 0x000fea000383ffff */
        .weak           $__internal_0_$__cuda_sm10x_tcgen05_guardrail_trap_col_being_dealloced_not_returned_by_alloc
        .type           $__internal_0_$__cuda_sm10x_tcgen05_guardrail_trap_col_being_dealloced_not_returned_by_alloc,@function
        .size           $__internal_0_$__cuda_sm10x_tcgen05_guardrail_trap_col_being_dealloced_not_returned_by_alloc,($__internal_1_$__cuda_sm10x_tcgen05_guardrail_trap_phase_invalid_during_alloc - $__internal_0_$__cuda_sm10x_tcgen05_guardrail_trap_col_being_dealloced_not_returned_by_alloc)
$__internal_0_$__cuda_sm10x_tcgen05_guardrail_trap_col_being_dealloced_not_returned_by_alloc:
[----:B------:R-:W-:Y:S05]  /*1abc0*/  BPT.TRAP 0x1 ;  /* 0x000000040000795c */ /* 0x000fea0000300000 */
[----:B------:R-:W-:-:S04]  /*1abd0*/  IMAD.MOV.U32 R3, RZ, RZ, 0x0 ;  /* 0x00000000ff037424 */ /* 0x000fc800078e00ff */
[----:B------:R-:W-:Y:S05]  /*1abe0*/  RET.REL.NODEC R2 `(matmul_kernel) ;  /* 0xfffffe5402047950 */ /* 0x000fea0003c3ffff */
        .weak           $__internal_1_$__cuda_sm10x_tcgen05_guardrail_trap_phase_invalid_during_alloc
        .type           $__internal_1_$__cuda_sm10x_tcgen05_guardrail_trap_phase_invalid_during_alloc,@function
        .size           $__internal_1_$__cuda_sm10x_tcgen05_guardrail_trap_phase_invalid_during_alloc,($__internal_2_$__cuda_sm10x_tcgen05_guardrail_trap_unallocated_columns_being_dealloced - $__internal_1_$__cuda_sm10x_tcgen05_guardrail_trap_phase_invalid_during_alloc)
$__internal_1_$__cuda_sm10x_tcgen05_guardrail_trap_phase_invalid_during_alloc:
[----:B------:R-:W-:Y:S05]  /*1abf0*/  BPT.TRAP 0x1 ;  /* 0x000000040000795c */ /* 0x000fea0000300000 */
[----:B------:R-:W-:-:S04]  /*1ac00*/  IMAD.MOV.U32 R3, RZ, RZ, 0x0 ;  /* 0x00000000ff037424 */ /* 0x000fc800078e00ff */
[----:B------:R-:W-:Y:S05]  /*1ac10*/  RET.REL.NODEC R2 `(matmul_kernel) ;  /* 0xfffffe5002f87950 */ /* 0x000fea0003c3ffff */
        .weak           $__internal_2_$__cuda_sm10x_tcgen05_guardrail_trap_unallocated_columns_being_dealloced
        .type           $__internal_2_$__cuda_sm10x_tcgen05_guardrail_trap_unallocated_columns_being_dealloced,@function
        .size           $__internal_2_$__cuda_sm10x_tcgen05_guardrail_trap_unallocated_columns_being_dealloced,(.L_x_20 - $__internal_2_$__cuda_sm10x_tcgen05_guardrail_trap_unallocated_columns_being_dealloced)
$__internal_2_$__cuda_sm10x_tcgen05_guardrail_trap_unallocated_columns_being_dealloced:
[----:B------:R-:W-:Y:S05]  /*1ac20*/  BPT.TRAP 0x1 ;  /* 0x000000040000795c */ /* 0x000fea0000300000 */
[----:B------:R-:W-:-:S04]  /*1ac30*/  IMAD.MOV.U32 R3, RZ, RZ, 0x0 ;  /* 0x00000000ff037424 */ /* 0x000fc800078e00ff */
[----:B------:R-:W-:Y:S05]  /*1ac40*/  RET.REL.NODEC R2 `(matmul_kernel) ;  /* 0xfffffe5002ec7950 */ /* 0x000fea0003c3ffff */
.L_x_17:
[----:B------:R-:W-:-:S00]  /*1ac50*/  BRA `(.L_x_17) ;  /* 0xfffffffc00fc7947 */ /* 0x000fc0000383ffff */
[----:B------:R-:W-:-:S00]  /*1ac60*/  NOP ;  /* 0x0000000000007918 */ /* 0x000fc00000000000 */
        /* <DEDUP_REMOVED lines=9> */
.L_x_20:


//--------------------- .nv.shared.matmul_kernel  --------------------------
	.section	.nv.shared.matmul_kernel,"aw",@nobits
	.sectionflags	@""
	.align	16
	.zero		1024


//--------------------- .nv.shared.reserved.0     --------------------------
	.section	.nv.shared.reserved.0,"aw",@nobits
	.align	8
	.weak		__nv_reservedSMEM_offset_0_alias
	.size		__nv_reservedSMEM_offset_0_alias, 0, 64
	.other		__nv_reservedSMEM_offset_0_alias,@"STO_CUDA_RESERVED_SHARED STV_DEFAULT"
__nv_reservedSMEM_offset_0_alias:
	.zero		0
.nv.shared.reserved.0:
	.zero		64
	.weak		__nv_reservedSMEM_allocation_phase
	.type		__nv_reservedSMEM_allocation_phase,@object
	.size		__nv_reservedSMEM_allocation_phase,(.L_0 - __nv_reservedSMEM_allocation_phase)
__nv_reservedSMEM_allocation_phase:
	.zero		1
.L_0:
	.zero		7
	.weak		__nv_reservedSMEM_devtool_atexit_pc
	.type		__nv_reservedSMEM_devtool_atexit_pc,@object
	.size		__nv_reservedSMEM_devtool_atexit_pc,(__nv_reservedSMEM_allocation_mask - __nv_reservedSMEM_devtool_atexit_pc)
__nv_reservedSMEM_devtool_atexit_pc:
	.zero		8
	.weak		__nv_reservedSMEM_allocation_mask
	.type		__nv_reservedSMEM_allocation_mask,@object
	.size		__nv_reservedSMEM_allocation_mask,(.L_2 - __nv_reservedSMEM_allocation_mask)
__nv_reservedSMEM_allocation_mask:
	.zero		4
.L_2:


//--------------------- .nv.constant0.matmul_kernel --------------------------
	.section	.nv.constant0.matmul_kernel,"a",@progbits
	.sectionflags	@""
	.align	4
.nv.constant0.matmul_kernel:
	.zero		976


//--------------------- SYMBOLS --------------------------

	.type		.nv.reservedSmem.offset0,@object
	.size		.nv.reservedSmem.offset0,0x4
	.type		.nv.reservedSmem.cap,@object
	.size		.nv.reservedSmem.cap,0x4
